def matmul_kernel(
    a_ptr,
    b_ptr,
    c_ptr,
    M,
    N,
    K,
    stride_am,
    stride_ak,
    stride_bk,
    stride_bn,
    stride_cm,
    stride_cn,
    BLOCK_M: tl.constexpr,
    BLOCK_N: tl.constexpr,
    BLOCK_K: tl.constexpr,
    GROUP_M: tl.constexpr,
):
    pid = tl.program_id(axis=0)
    num_pid_m = tl.cdiv(M, BLOCK_M)
    num_pid_n = tl.cdiv(N, BLOCK_N)
    num_pid_in_group = GROUP_M * num_pid_n
    group_id = pid // num_pid_in_group
    first_pid_m = group_id * GROUP_M
    group_size_m = min(num_pid_m - first_pid_m, GROUP_M)
    pid_m = first_pid_m + ((pid % num_pid_in_group) % group_size_m)
    pid_n = (pid % num_pid_in_group) // group_size_m

    offs_am = (pid_m * BLOCK_M + tl.arange(0, BLOCK_M)) % M
    offs_bn = (pid_n * BLOCK_N + tl.arange(0, BLOCK_N)) % N
    offs_k = tl.arange(0, BLOCK_K)
    a_ptrs = a_ptr + offs_am[:, None] * stride_am + offs_k[None, :] * stride_ak
    b_ptrs = b_ptr + offs_k[:, None] * stride_bk + offs_bn[None, :] * stride_bn

    acc = tl.zeros((BLOCK_M, BLOCK_N), dtype=tl.float32)
    for kk in range(0, tl.cdiv(K, BLOCK_K)):
        a = tl.load(a_ptrs, mask=offs_k[None, :] < K - kk * BLOCK_K, other=0.0)
        b = tl.load(b_ptrs, mask=offs_k[:, None] < K - kk * BLOCK_K, other=0.0)
        acc = tl.dot(a, b, acc)
        a_ptrs += BLOCK_K * stride_ak
        b_ptrs += BLOCK_K * stride_bk

    c = acc.to(c_ptr.dtype.element_ty)
    offs_cm = pid_m * BLOCK_M + tl.arange(0, BLOCK_M)
    offs_cn = pid_n * BLOCK_N + tl.arange(0, BLOCK_N)
    c_ptrs = c_ptr + offs_cm[:, None] * stride_cm + offs_cn[None, :] * stride_cn
    mask = (offs_cm[:, None] < M) & (offs_cn[None, :] < N)
    tl.store(c_ptrs, c, mask=mask)

# config = {"BLOCK_K": 64, "BLOCK_M": 256, "BLOCK_N": 512, "GROUP_M": 8, "arch": "sm_100", "dtype": "fp8e4m3", "num_ctas": 1, "num_stages": 3, "num_warps": 16}
# arch = sm_100


// ===== COMPILED SASS (sm_100a) =====

	.target	sm_100a

	.elftype	@"ET_EXEC"


//--------------------- .note.nv.tkinfo           --------------------------
	.section	.note.nv.tkinfo,"",@"SHT_NOTE"
	.sectionflags	@"SHF_NOTE_NV_TKINFO"
	.tkinfo
        /*0018*/ 	.word	0x00000081
        /*0030*/ 	.string	""
        /*0030*/ 	.string	"ptxas-blackwell"
        /*0030*/ 	.string	"Cuda compilation tools, release 12.9, V12.9.86"
        /*0030*/ 	.string	"Build cuda_12.9.r12.9/compiler.36037853_0"
        /*0030*/ 	.string	"-v  -suppress-debug-info  -lineinfo  -arch sm_100a "



//--------------------- .note.nv.cuver            --------------------------
	.section	.note.nv.cuver,"",@"SHT_NOTE"
	.sectionflags	@"SHF_NOTE_NV_CUVER"
        /*0018*/ 	.short	0x0001
        /*001a*/ 	.short	0x0064
        /*001c*/ 	.short	0x0001
        /*001e*/ 	.short	0x0000
        /*0020*/ 	.short	0x0001
        /*0022*/ 	.short	0x0000


//--------------------- .nv.info                  --------------------------
	.section	.nv.info,"",@"SHT_CUDA_INFO"
	.align	4


	//----- nvinfo : EIATTR_REGCOUNT
	.align		4
        /*0000*/ 	.byte	0x04, 0x2f
        /*0002*/ 	.short	(.L_1 - .L_0)
	.align		4
.L_0:
        /*0004*/ 	.word	index@(matmul_kernel)
        /*0008*/ 	.word	0x00000020


	//----- nvinfo : EIATTR_FRAME_SIZE
	.align		4
.L_1:
        /*000c*/ 	.byte	0x04, 0x11
        /*000e*/ 	.short	(.L_3 - .L_2)
	.align		4
.L_2:
        /*0010*/ 	.word	index@(matmul_kernel)
        /*0014*/ 	.word	0x00001b68


	//----- nvinfo : EIATTR_MIN_STACK_SIZE
	.align		4
.L_3:
        /*0018*/ 	.byte	0x04, 0x12
        /*001a*/ 	.short	(.L_5 - .L_4)
	.align		4
.L_4:
        /*001c*/ 	.word	index@(matmul_kernel)
        /*0020*/ 	.word	0x00001b68
.L_5:


//--------------------- .nv.info.matmul_kernel    --------------------------
	.section	.nv.info.matmul_kernel,"",@"SHT_CUDA_INFO"
	.sectionflags	@""
	.align	4


	//----- nvinfo : EIATTR_CUDA_API_VERSION
	.align		4
        /*0000*/ 	.byte	0x04, 0x37
        /*0002*/ 	.short	(.L_7 - .L_6)
.L_6:
        /*0004*/ 	.word	0x00000081


	//----- nvinfo : EIATTR_KPARAM_INFO
	.align		4
.L_7:
        /*0008*/ 	.byte	0x04, 0x17
        /*000a*/ 	.short	(.L_9 - .L_8)
.L_8:
        /*000c*/ 	.word	0x00000000
        /*0010*/ 	.short	0x000d
        /*0012*/ 	.short	0x0048
        /*0014*/ 	.byte	0x00, 0xf4, 0x21, 0x00


	//----- nvinfo : EIATTR_KPARAM_INFO
	.align		4
.L_9:
        /*0018*/ 	.byte	0x04, 0x17
        /*001a*/ 	.short	(.L_11 - .L_10)
.L_10:
        /*001c*/ 	.word	0x00000000
        /*0020*/ 	.short	0x000c
        /*0022*/ 	.short	0x0040
        /*0024*/ 	.byte	0x00, 0xf4, 0x21, 0x00


	//----- nvinfo : EIATTR_KPARAM_INFO
	.align		4
.L_11:
        /*0028*/ 	.byte	0x04, 0x17
        /*002a*/ 	.short	(.L_13 - .L_12)
.L_12:
        /*002c*/ 	.word	0x00000000
        /*0030*/ 	.short	0x000b
        /*0032*/ 	.short	0x0038
        /*0034*/ 	.byte	0x00, 0xf0, 0x11, 0x00


	//----- nvinfo : EIATTR_KPARAM_INFO
	.align		4
.L_13:
        /*0038*/ 	.byte	0x04, 0x17
        /*003a*/ 	.short	(.L_15 - .L_14)
.L_14:
        /*003c*/ 	.word	0x00000000
        /*0040*/ 	.short	0x000a
        /*0042*/ 	.short	0x0034
        /*0044*/ 	.byte	0x00, 0xf0, 0x11, 0x00


	//----- nvinfo : EIATTR_KPARAM_INFO
	.align		4
.L_15:
        /*0048*/ 	.byte	0x04, 0x17
        /*004a*/ 	.short	(.L_17 - .L_16)
.L_16:
        /*004c*/ 	.word	0x00000000
        /*0050*/ 	.short	0x0009
        /*0052*/ 	.short	0x0030
        /*0054*/ 	.byte	0x00, 0xf0, 0x11, 0x00


	//----- nvinfo : EIATTR_KPARAM_INFO
	.align		4
.L_17:
        /*0058*/ 	.byte	0x04, 0x17
        /*005a*/ 	.short	(.L_19 - .L_18)
.L_18:
        /*005c*/ 	.word	0x00000000
        /*0060*/ 	.short	0x0008
        /*0062*/ 	.short	0x002c
        /*0064*/ 	.byte	0x00, 0xf0, 0x11, 0x00


	//----- nvinfo : EIATTR_KPARAM_INFO
	.align		4
.L_19:
        /*0068*/ 	.byte	0x04, 0x17
        /*006a*/ 	.short	(.L_21 - .L_20)
.L_20:
        /*006c*/ 	.word	0x00000000
        /*0070*/ 	.short	0x0007
        /*0072*/ 	.short	0x0028
        /*0074*/ 	.byte	0x00, 0xf0, 0x11, 0x00


	//----- nvinfo : EIATTR_KPARAM_INFO
	.align		4
.L_21:
        /*0078*/ 	.byte	0x04, 0x17
        /*007a*/ 	.short	(.L_23 - .L_22)
.L_22:
        /*007c*/ 	.word	0x00000000
        /*0080*/ 	.short	0x0006
        /*0082*/ 	.short	0x0024
        /*0084*/ 	.byte	0x00, 0xf0, 0x11, 0x00


	//----- nvinfo : EIATTR_KPARAM_INFO
	.align		4
.L_23:
        /*0088*/ 	.byte	0x04, 0x17
        /*008a*/ 	.short	(.L_25 - .L_24)
.L_24:
        /*008c*/ 	.word	0x00000000
        /*0090*/ 	.short	0x0005
        /*0092*/ 	.short	0x0020
        /*0094*/ 	.byte	0x00, 0xf0, 0x11, 0x00


	//----- nvinfo : EIATTR_KPARAM_INFO
	.align		4
.L_25:
        /*0098*/ 	.byte	0x04, 0x17
        /*009a*/ 	.short	(.L_27 - .L_26)
.L_26:
        /*009c*/ 	.word	0x00000000
        /*00a0*/ 	.short	0x0004
        /*00a2*/ 	.short	0x001c
        /*00a4*/ 	.byte	0x00, 0xf0, 0x11, 0x00


	//----- nvinfo : EIATTR_KPARAM_INFO
	.align		4
.L_27:
        /*00a8*/ 	.byte	0x04, 0x17
        /*00aa*/ 	.short	(.L_29 - .L_28)
.L_28:
        /*00ac*/ 	.word	0x00000000
        /*00b0*/ 	.short	0x0003
        /*00b2*/ 	.short	0x0018
        /*00b4*/ 	.byte	0x00, 0xf0, 0x11, 0x00


	//----- nvinfo : EIATTR_KPARAM_INFO
	.align		4
.L_29:
        /*00b8*/ 	.byte	0x04, 0x17
        /*00ba*/ 	.short	(.L_31 - .L_30)
.L_30:
        /*00bc*/ 	.word	0x00000000
        /*00c0*/ 	.short	0x0002
        /*00c2*/ 	.short	0x0010
        /*00c4*/ 	.byte	0x00, 0xf4, 0x21, 0x00


	//----- nvinfo : EIATTR_KPARAM_INFO
	.align		4
.L_31:
        /*00c8*/ 	.byte	0x04, 0x17
        /*00ca*/ 	.short	(.L_33 - .L_32)
.L_32:
        /*00cc*/ 	.word	0x00000000
        /*00d0*/ 	.short	0x0001
        /*00d2*/ 	.short	0x0008
        /*00d4*/ 	.byte	0x00, 0xf4, 0x21, 0x00


	//----- nvinfo : EIATTR_KPARAM_INFO
	.align		4
.L_33:
        /*00d8*/ 	.byte	0x04, 0x17
        /*00da*/ 	.short	(.L_35 - .L_34)
.L_34:
        /*00dc*/ 	.word	0x00000000
        /*00e0*/ 	.short	0x0000
        /*00e2*/ 	.short	0x0000
        /*00e4*/ 	.byte	0x00, 0xf4, 0x21, 0x00


	//----- nvinfo : EIATTR_SPARSE_MMA_MASK
	.align		4
.L_35:
        /*00e8*/ 	.byte	0x03, 0x50
        /*00ea*/ 	.short	0x0000


	//----- nvinfo : EIATTR_MAXREG_COUNT
	.align		4
        /*00ec*/ 	.byte	0x03, 0x1b
        /*00ee*/ 	.short	0x0080


	//----- nvinfo : EIATTR_NUM_BARRIERS
	.align		4
        /*00f0*/ 	.byte	0x02, 0x4c
        /*00f2*/ 	.byte	0x01
	.zero		1


	//----- nvinfo : EIATTR_ANNOTATIONS
	.align		4
        /*00f4*/ 	.byte	0x04, 0x55
        /*00f6*/ 	.short	(.L_37 - .L_36)


	//   ....[0]....
.L_36:
        /*00f8*/ 	.word	0x00000001
        /*00fc*/ 	.byte	0x60, 0x05, 0x00, 0x00, 0x01, 0x00, 0x00, 0x00, 0xb0, 0x07, 0x00, 0x00, 0x01, 0x00, 0x00, 0x00
        /* <DEDUP_REMOVED lines=3159> */
        /*c67c*/ 	.byte	0x70, 0x18, 0x03, 0x00


	//----- nvinfo : EIATTR_VRC_CTA_INIT_COUNT
	.align		4
.L_37:
        /*c680*/ 	.byte	0x02, 0x4a
	.zero		1
	.zero		1


	//----- nvinfo : EIATTR_EXIT_INSTR_OFFSETS
	.align		4
        /*c684*/ 	.byte	0x04, 0x1c
        /*c686*/ 	.short	(.L_39 - .L_38)


	//   ....[0]....
.L_38:
        /*c688*/ 	.word	0x00031cd0


	//   ....[1]....
        /*c68c*/ 	.word	0x00031cf0


	//----- nvinfo : EIATTR_REQNTID
	.align		4
.L_39:
        /*c690*/ 	.byte	0x04, 0x10
        /*c692*/ 	.short	(.L_41 - .L_40)
.L_40:
        /*c694*/ 	.word	0x00000200
        /*c698*/ 	.word	0x00000001
        /*c69c*/ 	.word	0x00000001


	//----- nvinfo : EIATTR_CBANK_PARAM_SIZE
	.align		4
.L_41:
        /*c6a0*/ 	.byte	0x03, 0x19
        /*c6a2*/ 	.short	0x0050


	//----- nvinfo : EIATTR_PARAM_CBANK
	.align		4
        /*c6a4*/ 	.byte	0x04, 0x0a
        /*c6a6*/ 	.short	(.L_43 - .L_42)
	.align		4
.L_42:
        /*c6a8*/ 	.word	index@(.nv.constant0.matmul_kernel)
        /*c6ac*/ 	.short	0x0380
        /*c6ae*/ 	.short	0x0050


	//----- nvinfo : EIATTR_SW_WAR
	.align		4
.L_43:
        /*c6b0*/ 	.byte	0x04, 0x36
        /*c6b2*/ 	.short	(.L_45 - .L_44)
.L_44:
        /*c6b4*/ 	.word	0x00000008
.L_45:


//--------------------- .nv.compat                --------------------------
	.section	.nv.compat,"",@"SHT_CUDA_COMPAT_INFO"
	.align	4
        /*0000*/ 	.byte	0x02, 0x02, 0x02, 0x00, 0x02, 0x05, 0x05, 0x00, 0x02, 0x03, 0x00, 0x00, 0x02, 0x06, 0x01, 0x00


//--------------------- .nv.callgraph             --------------------------
	.section	.nv.callgraph,"",@"SHT_CUDA_CALLGRAPH"
	.align	4
	.sectionentsize	8
	.align		4
        /*0000*/ 	.word	0x00000000
	.align		4
        /*0004*/ 	.word	0xffffffff
	.align		4
        /*0008*/ 	.word	0x00000000
	.align		4
        /*000c*/ 	.word	0xfffffffe
	.align		4
        /*0010*/ 	.word	0x00000000
	.align		4
        /*0014*/ 	.word	0xfffffffd
	.align		4
        /*0018*/ 	.word	0x00000000
	.align		4
        /*001c*/ 	.word	0xfffffffc


//--------------------- .text.matmul_kernel       --------------------------
	.section	.text.matmul_kernel,"ax",@progbits
	.align	128
        .global         matmul_kernel
        .type           matmul_kernel,@function
        .size           matmul_kernel,(.L_x_4 - matmul_kernel)
        .other          matmul_kernel,@"STO_CUDA_ENTRY STV_DEFAULT"
matmul_kernel:
.text.matmul_kernel:
[----:B------:R-:W0:Y:S08]  /*0000*/  LDC R1, c[0x0][0x37c] ;  /* 0x0000df00ff017b82 */ /* 0x000e300000000800 */
[----:B------:R-:W1:Y:S01]  /*0010*/  LDC.64 R4, c[0x0][0x398] ;  /* 0x0000e600ff047b82 */ /* 0x000e620000000a00 */
[----:B------:R-:W2:Y:S01]  /*0020*/  S2R R22, SR_TID.X ;  /* 0x0000000000167919 */ /* 0x000ea20000002100 */
[----:B------:R-:W3:Y:S01]  /*0030*/  LDCU UR4, c[0x0][0x3a0] ;  /* 0x00007400ff0477ac */ /* 0x000ee20008000800 */
[----:B0-----:R-:W-:Y:S01]  /*0040*/  VIADD R1, R1, 0xffffe498 ;  /* 0xffffe49801017836 */ /* 0x001fe20000000000 */
[----:B------:R-:W-:Y:S01]  /*0050*/  UMOV UR5, 0x400 ;  /* 0x0000040000057882 */ /* 0x000fe20000000000 */
[----:B------:R-:W0:Y:S03]  /*0060*/  LDCU.64 UR8, c[0x0][0x358] ;  /* 0x00006b00ff0877ac */ /* 0x000e260008000a00 */
[----:B------:R-:W4:Y:S01]  /*0070*/  S2UR UR6, SR_CgaCtaId ;  /* 0x00000000000679c3 */ /* 0x000f220000008800 */
[----:B------:R-:W0:Y:S01]  /*0080*/  LDCU UR7, c[0x0][0x3a0] ;  /* 0x00007400ff0777ac */ /* 0x000e220008000800 */
[----:B---3--:R-:W-:Y:S01]  /*0090*/  UIADD3 UR4, UPT, UPT, UR4, 0x3f, URZ ;  /* 0x0000003f04047890 */ /* 0x008fe2000fffe0ff */
[----:B-1----:R-:W-:-:S03]  /*00a0*/  VIADD R0, R5, 0x1ff ;  /* 0x000001ff05007836 */ /* 0x002fc60000000000 */
[----:B------:R-:W-:Y:S02]  /*00b0*/  UISETP.GT.AND UP0, UPT, UR4, 0x3f, UPT ;  /* 0x0000003f0400788c */ /* 0x000fe4000bf04270 */
[----:B------:R-:W-:Y:S01]  /*00c0*/  SHF.R.S32.HI R3, RZ, 0x1f, R0 ;  /* 0x0000001fff037819 */ /* 0x000fe20000011400 */
[----:B----4-:R-:W-:-:S03]  /*00d0*/  ULEA UR5, UR6, UR5, 0x18 ;  /* 0x0000000506057291 */ /* 0x010fc6000f8ec0ff */
[----:B------:R-:W-:-:S04]  /*00e0*/  LEA.HI R3, R3, R0, RZ, 0x9 ;  /* 0x0000000003037211 */ /* 0x000fc800078f48ff */
[----:B------:R-:W-:Y:S02]  /*00f0*/  SHF.R.S32.HI R0, RZ, 0x9, R3 ;  /* 0x00000009ff007819 */ /* 0x000fe40000011403 */
[----:B------:R-:W1:Y:S03]  /*0100*/  S2R R3, SR_CTAID.X ;  /* 0x0000000000037919 */ /* 0x000e660000002500 */
[----:B------:R-:W-:-:S05]  /*0110*/  IMAD.SHL.U32 R0, R0, 0x8, RZ ;  /* 0x0000000800007824 */ /* 0x000fca00078e00ff */
[-C--:B------:R-:W-:Y:S02]  /*0120*/  IABS R9, R0.reuse ;  /* 0x0000000000097213 */ /* 0x080fe40000000000 */
[----:B------:R-:W-:Y:S02]  /*0130*/  IABS R12, R0 ;  /* 0x00000000000c7213 */ /* 0x000fe40000000000 */
[----:B------:R-:W3:Y:S08]  /*0140*/  I2F.RP R2, R9 ;  /* 0x0000000900027306 */ /* 0x000ef00000209400 */
[----:B---3--:R-:W3:Y:S01]  /*0150*/  MUFU.RCP R2, R2 ;  /* 0x0000000200027308 */ /* 0x008ee20000001000 */
[----:B-1----:R-:W-:Y:S01]  /*0160*/  IABS R10, R3 ;  /* 0x00000003000a7213 */ /* 0x002fe20000000000 */
[----:B---3--:R-:W-:-:S02]  /*0170*/  VIADD R6, R2, 0xffffffe ;  /* 0x0ffffffe02067836 */ /* 0x008fc40000000000 */
[----:B------:R-:W-:-:S04]  /*0180*/  IMAD.MOV R2, RZ, RZ, -R12 ;  /* 0x000000ffff027224 */ /* 0x000fc800078e0a0c */
[----:B------:R1:W3:Y:S02]  /*0190*/  F2I.FTZ.U32.TRUNC.NTZ R7, R6 ;  /* 0x0000000600077305 */ /* 0x0002e4000021f000 */
[----:B-1----:R-:W-:Y:S02]  /*01a0*/  IMAD.MOV.U32 R6, RZ, RZ, RZ ;  /* 0x000000ffff067224 */ /* 0x002fe400078e00ff */
[----:B---3--:R-:W-:-:S04]  /*01b0*/  IMAD.MOV R8, RZ, RZ, -R7 ;  /* 0x000000ffff087224 */ /* 0x008fc800078e0a07 */
[----:B------:R-:W-:Y:S02]  /*01c0*/  IMAD R11, R8, R9, RZ ;  /* 0x00000009080b7224 */ /* 0x000fe400078e02ff */
[----:B------:R-:W-:Y:S02]  /*01d0*/  IMAD.MOV.U32 R8, RZ, RZ, R10 ;  /* 0x000000ffff087224 */ /* 0x000fe400078e000a */
[----:B------:R-:W-:-:S06]  /*01e0*/  IMAD.HI.U32 R7, R7, R11, R6 ;  /* 0x0000000b07077227 */ /* 0x000fcc00078e0006 */
[----:B------:R-:W-:-:S04]  /*01f0*/  IMAD.HI.U32 R7, R7, R8, RZ ;  /* 0x0000000807077227 */ /* 0x000fc800078e00ff */
[----:B------:R-:W-:-:S05]  /*0200*/  IMAD R2, R7, R2, R8 ;  /* 0x0000000207027224 */ /* 0x000fca00078e0208 */
[----:B------:R-:W-:-:S13]  /*0210*/  ISETP.GT.U32.AND P1, PT, R9, R2, PT ;  /* 0x000000020900720c */ /* 0x000fda0003f24070 */
[----:B------:R-:W-:Y:S02]  /*0220*/  @!P1 IMAD.IADD R2, R2, 0x1, -R9 ;  /* 0x0000000102029824 */ /* 0x000fe400078e0a09 */
[----:B------:R-:W-:Y:S01]  /*0230*/  @!P1 VIADD R7, R7, 0x1 ;  /* 0x0000000107079836 */ /* 0x000fe20000000000 */
[----:B------:R-:W-:Y:S02]  /*0240*/  ISETP.NE.AND P1, PT, R0, RZ, PT ;  /* 0x000000ff0000720c */ /* 0x000fe40003f25270 */
[----:B------:R-:W-:Y:S02]  /*0250*/  ISETP.GE.U32.AND P0, PT, R2, R9, PT ;  /* 0x000000090200720c */ /* 0x000fe40003f06070 */
[----:B------:R-:W-:-:S04]  /*0260*/  LOP3.LUT R2, R3, R0, RZ, 0x3c, !PT ;  /* 0x0000000003027212 */ /* 0x000fc800078e3cff */
[----:B------:R-:W-:Y:S01]  /*0270*/  ISETP.GE.AND P2, PT, R2, RZ, PT ;  /* 0x000000ff0200720c */ /* 0x000fe20003f46270 */
[----:B------:R-:W-:-:S06]  /*0280*/  VIADD R2, R4, 0xff ;  /* 0x000000ff04027836 */ /* 0x000fcc0000000000 */
[----:B------:R-:W-:-:S04]  /*0290*/  @P0 VIADD R7, R7, 0x1 ;  /* 0x0000000107070836 */ /* 0x000fc80000000000 */
[----:B------:R-:W-:Y:S01]  /*02a0*/  IMAD.MOV.U32 R6, RZ, RZ, R7 ;  /* 0x000000ffff067224 */ /* 0x000fe200078e0007 */
[----:B------:R-:W-:-:S03]  /*02b0*/  SHF.R.S32.HI R7, RZ, 0x1f, R2 ;  /* 0x0000001fff077819 */ /* 0x000fc60000011402 */
[----:B------:R-:W-:Y:S01]  /*02c0*/  @!P2 IMAD.MOV R6, RZ, RZ, -R6 ;  /* 0x000000ffff06a224 */ /* 0x000fe200078e0a06 */
[----:B------:R-:W-:Y:S02]  /*02d0*/  @!P1 LOP3.LUT R6, RZ, R0, RZ, 0x33, !PT ;  /* 0x00000000ff069212 */ /* 0x000fe400078e33ff */
[----:B------:R-:W-:-:S03]  /*02e0*/  LEA.HI R7, R7, R2, RZ, 0x8 ;  /* 0x0000000207077211 */ /* 0x000fc600078f40ff */
[----:B------:R-:W-:Y:S02]  /*02f0*/  IMAD.SHL.U32 R2, R6, 0x8, RZ ;  /* 0x0000000806027824 */ /* 0x000fe400078e00ff */
[----:B------:R-:W-:-:S03]  /*0300*/  IMAD.MOV R6, RZ, RZ, -R6 ;  /* 0x000000ffff067224 */ /* 0x000fc600078e0a06 */
[----:B------:R-:W-:Y:S01]  /*0310*/  LEA.HI.SX32 R7, R7, -R2, 0x18 ;  /* 0x8000000207077211 */ /* 0x000fe200078fc2ff */
[----:B------:R-:W-:-:S03]  /*0320*/  IMAD R13, R0, R6, R3 ;  /* 0x00000006000d7224 */ /* 0x000fc600078e0203 */
[----:B------:R-:W-:Y:S02]  /*0330*/  VIMNMX R8, PT, PT, R7, 0x8, PT ;  /* 0x0000000807087848 */ /* 0x000fe40003fe0100 */
[----:B------:R-:W-:Y:S02]  /*0340*/  IABS R6, R13 ;  /* 0x0000000d00067213 */ /* 0x000fe40000000000 */
[----:B------:R-:W-:-:S04]  /*0350*/  IABS R11, R8 ;  /* 0x00000008000b7213 */ /* 0x000fc80000000000 */
[----:B------:R-:W1:Y:S08]  /*0360*/  I2F.RP R9, R11 ;  /* 0x0000000b00097306 */ /* 0x000e700000209400 */
[----:B-1----:R-:W1:Y:S02]  /*0370*/  MUFU.RCP R9, R9 ;  /* 0x0000000900097308 */ /* 0x002e640000001000 */
[----:B-1----:R-:W-:-:S06]  /*0380*/  VIADD R7, R9, 0xffffffe ;  /* 0x0ffffffe09077836 */ /* 0x002fcc0000000000 */
[----:B------:R-:W1:Y:S02]  /*0390*/  F2I.FTZ.U32.TRUNC.NTZ R7, R7 ;  /* 0x0000000700077305 */ /* 0x000e64000021f000 */
[----:B-1----:R-:W-:-:S04]  /*03a0*/  IMAD.MOV R10, RZ, RZ, -R7 ;  /* 0x000000ffff0a7224 */ /* 0x002fc800078e0a07 */
[----:B------:R-:W-:Y:S01]  /*03b0*/  IMAD.MOV.U32 R0, RZ, RZ, R10 ;  /* 0x000000ffff007224 */ /* 0x000fe200078e000a */
[----:B------:R-:W-:-:S03]  /*03c0*/  IABS R10, R8 ;  /* 0x00000008000a7213 */ /* 0x000fc60000000000 */
[----:B------:R-:W-:Y:S02]  /*03d0*/  IMAD R3, R0, R11, RZ ;  /* 0x0000000b00037224 */ /* 0x000fe400078e02ff */
[----:B------:R-:W-:Y:S02]  /*03e0*/  IMAD.MOV.U32 R0, RZ, RZ, R6 ;  /* 0x000000ffff007224 */ /* 0x000fe400078e0006 */
[----:B------:R-:W-:-:S04]  /*03f0*/  IMAD.MOV.U32 R6, RZ, RZ, RZ ;  /* 0x000000ffff067224 */ /* 0x000fc800078e00ff */
[----:B------:R-:W-:-:S04]  /*0400*/  IMAD.HI.U32 R6, R7, R3, R6 ;  /* 0x0000000307067227 */ /* 0x000fc800078e0006 */
[----:B------:R-:W-:Y:S02]  /*0410*/  IMAD.MOV R3, RZ, RZ, -R10 ;  /* 0x000000ffff037224 */ /* 0x000fe400078e0a0a */
        /* <DEDUP_REMOVED lines=8> */
[----:B------:R-:W-:Y:S02]  /*04a0*/  ISETP.GE.AND P2, PT, R0, RZ, PT ;  /* 0x000000ff0000720c */ /* 0x000fe40003f46270 */
[----:B--2---:R-:W-:-:S05]  /*04b0*/  LOP3.LUT R0, R22, 0xff, RZ, 0xc0, !PT ;  /* 0x000000ff16007812 */ /* 0x004fca00078ec0ff */
[----:B------:R-:W-:-:S06]  /*04c0*/  @P0 VIADD R29, R29, 0x1 ;  /* 0x000000011d1d0836 */ /* 0x000fcc0000000000 */
[----:B------:R-:W-:Y:S01]  /*04d0*/  @!P2 IMAD.MOV R29, RZ, RZ, -R29 ;  /* 0x000000ffff1da224 */ /* 0x000fe200078e0a1d */
[----:B------:R-:W-:-:S05]  /*04e0*/  @!P1 LOP3.LUT R29, RZ, R8, RZ, 0x33, !PT ;  /* 0x00000008ff1d9212 */ /* 0x000fca00078e33ff */
[----:B------:R-:W-:Y:S02]  /*04f0*/  IMAD.MOV R3, RZ, RZ, -R29 ;  /* 0x000000ffff037224 */ /* 0x000fe400078e0a1d */
[----:B------:R-:W-:Y:S02]  /*0500*/  IMAD.SHL.U32 R29, R29, 0x200, RZ ;  /* 0x000002001d1d7824 */ /* 0x000fe400078e00ff */
[----:B------:R-:W-:-:S04]  /*0510*/  IMAD R3, R8, R3, R13 ;  /* 0x0000000308037224 */ /* 0x000fc800078e020d */
[----:B------:R-:W-:Y:S01]  /*0520*/  IMAD.IADD R3, R2, 0x1, R3 ;  /* 0x0000000102037824 */ /* 0x000fe200078e0203 */
[----:B------:R-:W-:-:S03]  /*0530*/  SHF.R.U32.HI R2, RZ, 0x8, R22 ;  /* 0x00000008ff027819 */ /* 0x000fc60000011616 */
[----:B------:R-:W-:Y:S01]  /*0540*/  IMAD R17, R3, 0x100, R0 ;  /* 0x0000010003117824 */ /* 0x000fe200078e0200 */
[----:B------:R-:W-:-:S04]  /*0550*/  SGXT.U32 R14, R2, 0x1 ;  /* 0x00000001020e781a */ /* 0x000fc80000000000 */
[----:B------:R1:W-:Y:S01]  /*0560*/  STL [R1+0xbf4], R17 ;  /* 0x000bf41101007387 */ /* 0x0003e20000100800 */
[C---:B------:R-:W-:Y:S02]  /*0570*/  LOP3.LUT R0, R14.reuse, 0x2, RZ, 0xfc, !PT ;  /* 0x000000020e007812 */ /* 0x040fe400078efcff */
[C---:B------:R-:W-:Y:S02]  /*0580*/  LOP3.LUT R3, R14.reuse, 0x4, RZ, 0xfc, !PT ;  /* 0x000000040e037812 */ /* 0x040fe400078efcff */
[C---:B------:R-:W-:Y:S02]  /*0590*/  LOP3.LUT R2, R14.reuse, 0x6, RZ, 0xfc, !PT ;  /* 0x000000060e027812 */ /* 0x040fe400078efcff */
[C---:B------:R-:W-:Y:S02]  /*05a0*/  LOP3.LUT R0, R14.reuse, 0x8, RZ, 0xfc, !PT ;  /* 0x000000080e007812 */ /* 0x040fe400078efcff */
[C---:B------:R-:W-:Y:S02]  /*05b0*/  LOP3.LUT R3, R14.reuse, 0xa, RZ, 0xfc, !PT ;  /* 0x0000000a0e037812 */ /* 0x040fe400078efcff */
[----:B------:R-:W-:-:S02]  /*05c0*/  LOP3.LUT R2, R14, 0xc, RZ, 0xfc, !PT ;  /* 0x0000000c0e027812 */ /* 0x000fc400078efcff */
        /* <DEDUP_REMOVED lines=24> */
[----:B------:R-:W-:Y:S01]  /*0750*/  LOP3.LUT R0, R14, 0x3e, RZ, 0xfc, !PT ;  /* 0x0000003e0e007812 */ /* 0x000fe200078efcff */
[----:B01----:R-:W-:Y:S06]  /*0760*/  BRA.U UP0, `(.L_x_0) ;  /* 0x00000011000c7547 */ /* 0x003fec000b800000 */
[C---:B------:R-:W-:Y:S01]  /*0770*/  IMAD.SHL.U32 R2, R22.reuse, 0x10, RZ ;  /* 0x0000001016027824 */ /* 0x040fe200078e00ff */
[----:B------:R-:W-:Y:S01]  /*0780*/  CS2R R24, SRZ ;  /* 0x0000000000187805 */ /* 0x000fe2000001ff00 */
[----:B------:R-:W-:Y:S01]  /*0790*/  IMAD.SHL.U32 R0, R22, 0x8, RZ ;  /* 0x0000000816007824 */ /* 0x000fe200078e00ff */
[----:B------:R-:W-:Y:S02]  /*07a0*/  CS2R R26, SRZ ;  /* 0x00000000001a7805 */ /* 0x000fe4000001ff00 */
[----:B------:R0:W-:Y:S04]  /*07b0*/  STL [R1+0xb54], R2 ;  /* 0x000b540201007387 */ /* 0x0001e80000100800 */
[----:B------:R0:W-:Y:S04]  /*07c0*/  STL [R1+0x10], RZ ;  /* 0x000010ff01007387 */ /* 0x0001e80000100800 */
[----:B------:R0:W-:Y:S04]  /*07d0*/  STL [R1+0xb50], R0 ;  /* 0x000b500001007387 */ /* 0x0001e80000100800 */
[----:B------:R0:W-:Y:S04]  /*07e0*/  STL [R1+0x14], RZ ;  /* 0x000014ff01007387 */ /* 0x0001e80000100800 */
        /* <DEDUP_REMOVED lines=246> */
[----:B------:R0:W-:Y:S04]  /*1750*/  STL [R1], RZ ;  /* 0x000000ff01007387 */ /* 0x0001e80000100800 */
[----:B------:R0:W-:Y:S04]  /*1760*/  STL [R1+0x4], RZ ;  /* 0x000004ff01007387 */ /* 0x0001e80000100800 */
[----:B------:R0:W-:Y:S04]  /*1770*/  STL [R1+0x8], RZ ;  /* 0x000008ff01007387 */ /* 0x0001e80000100800 */
[----:B------:R0:W-:Y:S01]  /*1780*/  STL [R1+0xc], RZ ;  /* 0x00000cff01007387 */ /* 0x0001e20000100800 */
[----:B------:R-:W-:Y:S05]  /*1790*/  BRA `(.L_x_1) ;  /* 0x000001d800d07947 */ /* 0x000fea0003800000 */
.L_x_0:
[----:B------:R-:W-:Y:S01]  /*17a0*/  IABS R3, R4 ;  /* 0x0000000400037213 */ /* 0x000fe20000000000 */
[----:B------:R-:W-:Y:S01]  /*17b0*/  IMAD.MOV.U32 R8, RZ, RZ, RZ ;  /* 0x000000ffff087224 */ /* 0x000fe200078e00ff */
[----:B------:R-:W-:Y:S01]  /*17c0*/  IABS R2, R5 ;  /* 0x0000000500027213 */ /* 0x000fe20000000000 */
[----:B------:R0:W-:Y:S01]  /*17d0*/  STL [R1+0xce0], R5 ;  /* 0x000ce00501007387 */ /* 0x0001e20000100800 */
[----:B------:R-:W1:Y:S01]  /*17e0*/  I2F.RP R0, R3 ;  /* 0x0000000300007306 */ /* 0x000e620000209400 */
[----:B------:R-:W-:Y:S01]  /*17f0*/  IABS R10, R17 ;  /* 0x00000011000a7213 */ /* 0x000fe20000000000 */
[----:B------:R-:W2:Y:S01]  /*1800*/  LDCU UR10, c[0x0][0x3a4] ;  /* 0x00007480ff0a77ac */ /* 0x000ea20008000800 */
[----:B------:R-:W-:Y:S02]  /*1810*/  ISETP.GE.AND P3, PT, R17, RZ, PT ;  /* 0x000000ff1100720c */ /* 0x000fe40003f66270 */
[----:B------:R-:W-:Y:S01]  /*1820*/  ISETP.NE.AND P6, PT, R4, RZ, PT ;  /* 0x000000ff0400720c */ /* 0x000fe20003fc5270 */
[----:B------:R-:W3:Y:S01]  /*1830*/  LDCU UR6, c[0x0][0x3b0] ;  /* 0x00007600ff0677ac */ /* 0x000ee20008000800 */
[----:B------:R-:W-:Y:S01]  /*1840*/  SHF.R.U32.HI R25, RZ, 0x6, R22 ;  /* 0x00000006ff197819 */ /* 0x000fe20000011616 */
[----:B------:R-:W4:Y:S01]  /*1850*/  I2F.RP R6, R2 ;  /* 0x0000000200067306 */ /* 0x000f220000209400 */
[----:B------:R-:W0:Y:S02]  /*1860*/  LDCU.128 UR12, c[0x0][0x380] ;  /* 0x00007000ff0c77ac */ /* 0x000e240008000c00 */
[----:B------:R-:W-:Y:S01]  /*1870*/  SGXT.U32 R25, R25, 0x3 ;  /* 0x000000031919781a */ /* 0x000fe20000000000 */
[----:B------:R-:W0:Y:S03]  /*1880*/  LDCU UR11, c[0x0][0x3ac] ;  /* 0x00007580ff0b77ac */ /* 0x000e260008000800 */
[----:B------:R-:W-:Y:S01]  /*1890*/  LOP3.LUT R25, R29, R25, RZ, 0xfc, !PT ;  /* 0x000000191d197212 */ /* 0x000fe200078efcff */
[----:B-1----:R-:W1:Y:S03]  /*18a0*/  MUFU.RCP R0, R0 ;  /* 0x0000000000007308 */ /* 0x002e660000001000 */
[----:B------:R-:W-:-:S05]  /*18b0*/  LOP3.LUT R23, R25, 0xa0, RZ, 0xfc, !PT ;  /* 0x000000a019177812 */ /* 0x000fca00078efcff */
[----:B----4-:R-:W4:Y:S01]  /*18c0*/  MUFU.RCP R6, R6 ;  /* 0x0000000600067308 */ /* 0x010f220000001000 */
[----:B-1----:R-:W-:-:S07]  /*18d0*/  VIADD R0, R0, 0xffffffe ;  /* 0x0ffffffe00007836 */ /* 0x002fce0000000000 */
[----:B------:R-:W1:Y:S01]  /*18e0*/  F2I.FTZ.U32.TRUNC.NTZ R9, R0 ;  /* 0x0000000000097305 */ /* 0x000e62000021f000 */
[----:B----4-:R-:W-:-:S07]  /*18f0*/  VIADD R6, R6, 0xffffffe ;  /* 0x0ffffffe06067836 */ /* 0x010fce0000000000 */
[----:B------:R4:W0:Y:S01]  /*1900*/  F2I.FTZ.U32.TRUNC.NTZ R7, R6 ;  /* 0x0000000600077305 */ /* 0x000822000021f000 */
[----:B-1----:R-:W-:-:S04]  /*1910*/  IMAD.MOV R0, RZ, RZ, -R9 ;  /* 0x000000ffff007224 */ /* 0x002fc800078e0a09 */
[----:B----4-:R-:W-:-:S04]  /*1920*/  IMAD R6, R0, R3, RZ ;  /* 0x0000000300067224 */ /* 0x010fc800078e02ff */
[----:B------:R-:W-:Y:S01]  /*1930*/  IMAD.HI.U32 R6, R9, R6, R8 ;  /* 0x0000000609067227 */ /* 0x000fe200078e0008 */
[----:B------:R-:W-:Y:S02]  /*1940*/  LEA.HI R8, R22, R29, RZ, 0x1a ;  /* 0x0000001d16087211 */ /* 0x000fe400078fd0ff */
[----:B------:R-:W-:Y:S01]  /*1950*/  LOP3.LUT R22, R25, 0xb0, RZ, 0xfc, !PT ;  /* 0x000000b019167812 */ /* 0x000fe200078efcff */
[----:B0-----:R-:W-:Y:S02]  /*1960*/  IMAD.MOV R0, RZ, RZ, -R7 ;  /* 0x000000ffff007224 */ /* 0x001fe400078e0a07 */
[----:B------:R-:W-:-:S04]  /*1970*/  IMAD.HI.U32 R6, R6, R10, RZ ;  /* 0x0000000a06067227 */ /* 0x000fc800078e00ff */
[----:B------:R-:W-:Y:S02]  /*1980*/  IMAD.MOV R6, RZ, RZ, -R6 ;  /* 0x000000ffff067224 */ /* 0x000fe400078e0a06 */
[----:B------:R-:W-:Y:S02]  /*1990*/  VIADD R11, R8, 0x1f8 ;  /* 0x000001f8080b7836 */ /* 0x000fe40000000000 */
[C---:B------:R-:W-:Y:S02]  /*19a0*/  IMAD R10, R3.reuse, R6, R10 ;  /* 0x00000006030a7224 */ /* 0x040fe400078e020a */
[----:B------:R-:W-:Y:S01]  /*19b0*/  IMAD R0, R0, R2, RZ ;  /* 0x0000000200007224 */ /* 0x000fe200078e02ff */
[----:B------:R-:W-:Y:S01]  /*19c0*/  IABS R9, R11 ;  /* 0x0000000b00097213 */ /* 0x000fe20000000000 */
[----:B------:R-:W-:Y:S01]  /*19d0*/  IMAD.MOV.U32 R6, RZ, RZ, RZ ;  /* 0x000000ffff067224 */ /* 0x000fe200078e00ff */
[----:B------:R-:W-:Y:S01]  /*19e0*/  ISETP.GT.U32.AND P0, PT, R3, R10, PT ;  /* 0x0000000a0300720c */ /* 0x000fe20003f04070 */
[----:B------:R-:W-:-:S02]  /*19f0*/  VIADD R12, R8, 0x1e8 ;  /* 0x000001e8080c7836 */ /* 0x000fc40000000000 */
[----:B------:R-:W-:-:S03]  /*1a00*/  IMAD.HI.U32 R0, R7, R0, R6 ;  /* 0x0000000007007227 */ /* 0x000fc600078e0006 */
[----:B------:R-:W-:Y:S01]  /*1a10*/  IABS R7, R12 ;  /* 0x0000000c00077213 */ /* 0x000fe20000000000 */
[----:B------:R-:W-:Y:S02]  /*1a20*/  IMAD.MOV.U32 R6, RZ, RZ, R9 ;  /* 0x000000ffff067224 */ /* 0x000fe400078e0009 */
[----:B------:R-:W-:Y:S02]  /*1a30*/  VIADD R13, R8, 0x1d8 ;  /* 0x000001d8080d7836 */ /* 0x000fe40000000000 */
[----:B------:R-:W-:-:S03]  /*1a40*/  IMAD.HI.U32 R9, R0, R6, RZ ;  /* 0x0000000600097227 */ /* 0x000fc600078e00ff */
[----:B------:R-:W-:Y:S01]  /*1a50*/  IABS R14, R13 ;  /* 0x0000000d000e7213 */ /* 0x000fe20000000000 */
[----:B------:R-:W-:Y:S02]  /*1a60*/  IMAD.MOV R9, RZ, RZ, -R9 ;  /* 0x000000ffff097224 */ /* 0x000fe400078e0a09 */
[----:B------:R-:W-:Y:S01]  /*1a70*/  @!P0 IMAD.IADD R10, R10, 0x1, -R3 ;  /* 0x000000010a0a8824 */ /* 0x000fe200078e0a03 */
[----:B------:R-:W-:Y:S01]  /*1a80*/  ISETP.GE.AND P0, PT, R11, RZ, PT ;  /* 0x000000ff0b00720c */ /* 0x000fe20003f06270 */
[----:B------:R-:W-:Y:S02]  /*1a90*/  IMAD R6, R2, R9, R6 ;  /* 0x0000000902067224 */ /* 0x000fe400078e0206 */
[----:B------:R-:W-:Y:S01]  /*1aa0*/  IMAD.HI.U32 R16, R0, R7, RZ ;  /* 0x0000000700107227 */ /* 0x000fe200078e00ff */
[----:B------:R-:W-:Y:S02]  /*1ab0*/  ISETP.GT.U32.AND P2, PT, R3, R10, PT ;  /* 0x0000000a0300720c */ /* 0x000fe40003f44070 */
[----:B------:R-:W-:Y:S01]  /*1ac0*/  ISETP.GT.U32.AND P1, PT, R2, R6, PT ;  /* 0x000000060200720c */ /* 0x000fe20003f24070 */
[----:B------:R-:W-:-:S02]  /*1ad0*/  IMAD.MOV R16, RZ, RZ, -R16 ;  /* 0x000000ffff107224 */ /* 0x000fc400078e0a10 */
[----:B------:R-:W-:Y:S02]  /*1ae0*/  VIADD R9, R8, 0x1c8 ;  /* 0x000001c808097836 */ /* 0x000fe40000000000 */
[----:B------:R-:W-:Y:S02]  /*1af0*/  IMAD R7, R2, R16, R7 ;  /* 0x0000001002077224 */ /* 0x000fe400078e0207 */
[----:B------:R-:W-:Y:S01]  /*1b00*/  IMAD.HI.U32 R11, R0, R14, RZ ;  /* 0x0000000e000b7227 */ /* 0x000fe200078e00ff */
[----:B------:R-:W-:Y:S02]  /*1b10*/  IABS R15, R9 ;  /* 0x00000009000f7213 */ /* 0x000fe40000000000 */
[----:B------:R-:W-:Y:S01]  /*1b20*/  ISETP.GT.U32.AND P4, PT, R2, R7, PT ;  /* 0x000000070200720c */ /* 0x000fe20003f84070 */
[----:B------:R-:W-:Y:S01]  /*1b30*/  @!P2 IMAD.IADD R10, R10, 0x1, -R3 ;  /* 0x000000010a0aa824 */ /* 0x000fe200078e0a03 */
[----:B------:R-:W-:Y:S01]  /*1b40*/  ISETP.GE.AND P2, PT, R13, RZ, PT ;  /* 0x000000ff0d00720c */ /* 0x000fe20003f46270 */
[----:B------:R-:W-:Y:S01]  /*1b50*/  @!P1 IMAD.IADD R6, R6, 0x1, -R2 ;  /* 0x0000000106069824 */ /* 0x000fe200078e0a02 */
[----:B------:R-:W-:Y:S01]  /*1b60*/  ISETP.GE.AND P1, PT, R12, RZ, PT ;  /* 0x000000ff0c00720c */ /* 0x000fe20003f26270 */
[----:B------:R-:W-:-:S03]  /*1b70*/  IMAD.HI.U32 R3, R0, R15, RZ ;  /* 0x0000000f00037227 */ /* 0x000fc600078e00ff */
[C---:B------:R-:W-:Y:S01]  /*1b80*/  ISETP.GT.U32.AND P5, PT, R2.reuse, R6, PT ;  /* 0x000000060200720c */ /* 0x040fe20003fa4070 */
[----:B------:R-:W-:Y:S02]  /*1b90*/  IMAD.MOV R11, RZ, RZ, -R11 ;  /* 0x000000ffff0b7224 */ /* 0x000fe400078e0a0b */
[----:B------:R-:W-:Y:S02]  /*1ba0*/  IMAD.MOV.U32 R5, RZ, RZ, R10 ;  /* 0x000000ffff057224 */ /* 0x000fe400078e000a */
[----:B------:R-:W-:Y:S02]  /*1bb0*/  IMAD.MOV R10, RZ, RZ, -R3 ;  /* 0x000000ffff0a7224 */ /* 0x000fe400078e0a03 */
[----:B------:R-:W-:Y:S02]  /*1bc0*/  IMAD R3, R2, R11, R14 ;  /* 0x0000000b02037224 */ /* 0x000fe400078e020e */
[--C-:B------:R-:W-:Y:S02]  /*1bd0*/  @!P4 IMAD.IADD R7, R7, 0x1, -R2.reuse ;  /* 0x000000010707c824 */ /* 0x100fe400078e0a02 */
[----:B------:R-:W-:Y:S01]  /*1be0*/  @!P3 IMAD.MOV R5, RZ, RZ, -R5 ;  /* 0x000000ffff05b224 */ /* 0x000fe200078e0a05 */
[----:B------:R-:W-:Y:S01]  /*1bf0*/  @!P6 LOP3.LUT R5, RZ, R4, RZ, 0x33, !PT ;  /* 0x00000004ff05e212 */ /* 0x000fe200078e33ff */
[----:B------:R-:W-:Y:S01]  /*1c00*/  @!P5 IMAD.IADD R6, R6, 0x1, -R2 ;  /* 0x000000010606d824 */ /* 0x000fe200078e0a02 */
[C---:B------:R-:W-:Y:S01]  /*1c10*/  ISETP.GT.U32.AND P6, PT, R2.reuse, R3, PT ;  /* 0x000000030200720c */ /* 0x040fe20003fc4070 */
[C---:B------:R-:W-:Y:S01]  /*1c20*/  IMAD R11, R2.reuse, R10, R15 ;  /* 0x0000000a020b7224 */ /* 0x040fe200078e020f */
[----:B------:R-:W-:Y:S01]  /*1c30*/  ISETP.GT.U32.AND P5, PT, R2, R7, PT ;  /* 0x000000070200720c */ /* 0x000fe20003fa4070 */
[C---:B------:R-:W-:Y:S01]  /*1c40*/  VIADD R10, R8.reuse, 0x1b8 ;  /* 0x000001b8080a7836 */ /* 0x040fe20000000000 */
[----:B------:R0:W-:Y:S01]  /*1c50*/  STL [R1+0x98], R5 ;  /* 0x0000980501007387 */ /* 0x0001e20000100800 */
[C---:B------:R-:W-:Y:S01]  /*1c60*/  VIADD R4, R8.reuse, 0x198 ;  /* 0x0000019808047836 */ /* 0x040fe20000000000 */
[----:B------:R-:W-:Y:S01]  /*1c70*/  ISETP.GE.AND P3, PT, R9, RZ, PT ;  /* 0x000000ff0900720c */ /* 0x000fe20003f66270 */
[----:B------:R-:W-:Y:S01]  /*1c80*/  VIADD R9, R8, 0x1a8 ;  /* 0x000001a808097836 */ /* 0x000fe20000000000 */
[----:B------:R-:W-:-:S02]  /*1c90*/  ISETP.GE.AND P4, PT, R10, RZ, PT ;  /* 0x000000ff0a00720c */ /* 0x000fc40003f86270 */
[----:B------:R-:W-:-:S03]  /*1ca0*/  IABS R10, R10 ;  /* 0x0000000a000a7213 */ /* 0x000fc60000000000 */
[--C-:B------:R-:W-:Y:S02]  /*1cb0*/  @!P6 IMAD.IADD R3, R3, 0x1, -R2.reuse ;  /* 0x000000010303e824 */ /* 0x100fe400078e0a02 */
[----:B------:R-:W-:Y:S01]  /*1cc0*/  @!P5 IMAD.IADD R7, R7, 0x1, -R2 ;  /* 0x000000010707d824 */ /* 0x000fe200078e0a02 */
[----:B------:R-:W-:Y:S01]  /*1cd0*/  ISETP.GT.U32.AND P5, PT, R2, R11, PT ;  /* 0x0000000b0200720c */ /* 0x000fe20003fa4070 */
[----:B------:R-:W-:Y:S01]  /*1ce0*/  IMAD.HI.U32 R13, R0, R10, RZ ;  /* 0x0000000a000d7227 */ /* 0x000fe200078e00ff */
[----:B------:R-:W-:-:S03]  /*1cf0*/  ISETP.GT.U32.AND P6, PT, R2, R3, PT ;  /* 0x000000030200720c */ /* 0x000fc60003fc4070 */
[----:B0-----:R-:W-:Y:S01]  /*1d00*/  IMAD.MOV.U32 R5, RZ, RZ, R6 ;  /* 0x000000ffff057224 */ /* 0x001fe200078e0006 */
[----:B------:R-:W-:Y:S01]  /*1d10*/  IABS R6, R4 ;  /* 0x0000000400067213 */ /* 0x000fe20000000000 */
[----:B------:R-:W-:Y:S02]  /*1d20*/  IMAD.MOV R13, RZ, RZ, -R13 ;  /* 0x000000ffff0d7224 */ /* 0x000fe400078e0a0d */
[----:B------:R-:W-:Y:S01]  /*1d30*/  @!P0 IMAD.MOV R5, RZ, RZ, -R5 ;  /* 0x000000ffff058224 */ /* 0x000fe200078e0a05 */
[----:B------:R-:W-:Y:S01]  /*1d40*/  ISETP.GE.AND P0, PT, R9, RZ, PT ;  /* 0x000000ff0900720c */ /* 0x000fe20003f06270 */
[C---:B------:R-:W-:Y:S01]  /*1d50*/  IMAD R10, R2.reuse, R13, R10 ;  /* 0x0000000d020a7224 */ /* 0x040fe200078e020a */
[----:B------:R-:W-:Y:S01]  /*1d60*/  IABS R9, R9 ;  /* 0x0000000900097213 */ /* 0x000fe20000000000 */
[--C-:B------:R-:W-:Y:S01]  /*1d70*/  @!P5 IMAD.IADD R11, R11, 0x1, -R2.reuse ;  /* 0x000000010b0bd824 */ /* 0x100fe200078e0a02 */
[----:B------:R0:W-:Y:S01]  /*1d80*/  STL [R1+0x50], R5 ;  /* 0x0000500501007387 */ /* 0x0001e20000100800 */
[----:B------:R-:W-:Y:S01]  /*1d90*/  @!P6 IMAD.IADD R3, R3, 0x1, -R2 ;  /* 0x000000010303e824 */ /* 0x000fe200078e0a02 */
[----:B------:R-:W-:Y:S01]  /*1da0*/  ISETP.GT.U32.AND P6, PT, R2, R10, PT ;  /* 0x0000000a0200720c */ /* 0x000fe20003fc4070 */
[----:B------:R-:W-:Y:S01]  /*1db0*/  IMAD.HI.U32 R12, R0, R6, RZ ;  /* 0x00000006000c7227 */ /* 0x000fe200078e00ff */
[----:B------:R-:W-:-:S03]  /*1dc0*/  ISETP.GT.U32.AND P5, PT, R2, R11, PT ;  /* 0x0000000b0200720c */ /* 0x000fc60003fa4070 */
[----:B0-----:R-:W-:Y:S02]  /*1dd0*/  IMAD.MOV.U32 R5, RZ, RZ, R7 ;  /* 0x000000ffff057224 */ /* 0x001fe400078e0007 */
[----:B------:R-:W-:-:S04]  /*1de0*/  IMAD.HI.U32 R7, R0, R9, RZ ;  /* 0x0000000900077227 */ /* 0x000fc800078e00ff */
[----:B------:R-:W-:Y:S01]  /*1df0*/  @!P1 IMAD.MOV R5, RZ, RZ, -R5 ;  /* 0x000000ffff059224 */ /* 0x000fe200078e0a05 */
[----:B------:R-:W-:Y:S01]  /*1e00*/  ISETP.GE.AND P1, PT, R4, RZ, PT ;  /* 0x000000ff0400720c */ /* 0x000fe20003f26270 */
[----:B------:R-:W-:Y:S02]  /*1e10*/  IMAD.MOV R4, RZ, RZ, -R12 ;  /* 0x000000ffff047224 */ /* 0x000fe400078e0a0c */
[----:B------:R-:W-:Y:S01]  /*1e20*/  VIADD R12, R8, 0x188 ;  /* 0x00000188080c7836 */ /* 0x000fe20000000000 */
[----:B------:R0:W-:Y:S01]  /*1e30*/  STL [R1+0x38], R5 ;  /* 0x0000380501007387 */ /* 0x0001e20000100800 */
[----:B------:R-:W-:Y:S02]  /*1e40*/  IMAD R6, R2, R4, R6 ;  /* 0x0000000402067224 */ /* 0x000fe400078e0206 */
[----:B------:R-:W-:Y:S01]  /*1e50*/  IMAD.MOV R7, RZ, RZ, -R7 ;  /* 0x000000ffff077224 */ /* 0x000fe200078e0a07 */
[----:B------:R-:W-:Y:S01]  /*1e60*/  IABS R19, R12 ;  /* 0x0000000c00137213 */ /* 0x000fe20000000000 */
[----:B------:R-:W-:-:S02]  /*1e70*/  @!P6 IMAD.IADD R10, R10, 0x1, -R2 ;  /* 0x000000010a0ae824 */ /* 0x000fc400078e0a02 */
[----:B------:R-:W-:Y:S01]  /*1e80*/  @!P5 IMAD.IADD R11, R11, 0x1, -R2 ;  /* 0x000000010b0bd824 */ /* 0x000fe200078e0a02 */
[C---:B------:R-:W-:Y:S01]  /*1e90*/  ISETP.GT.U32.AND P5, PT, R2.reuse, R6, PT ;  /* 0x000000060200720c */ /* 0x040fe20003fa4070 */
[C---:B------:R-:W-:Y:S01]  /*1ea0*/  IMAD R9, R2.reuse, R7, R9 ;  /* 0x0000000702097224 */ /* 0x040fe200078e0209 */
[----:B------:R-:W-:Y:S01]  /*1eb0*/  ISETP.GT.U32.AND P6, PT, R2, R10, PT ;  /* 0x0000000a0200720c */ /* 0x000fe20003fc4070 */
[----:B0-----:R-:W-:Y:S02]  /*1ec0*/  IMAD.MOV.U32 R5, RZ, RZ, R3 ;  /* 0x000000ffff057224 */ /* 0x001fe400078e0003 */
[----:B------:R-:W-:-:S04]  /*1ed0*/  IMAD.HI.U32 R14, R0, R19, RZ ;  /* 0x00000013000e7227 */ /* 0x000fc800078e00ff */
[----:B------:R-:W-:Y:S01]  /*1ee0*/  @!P2 IMAD.MOV R5, RZ, RZ, -R5 ;  /* 0x000000ffff05a224 */ /* 0x000fe200078e0a05 */
[----:B------:R-:W-:Y:S01]  /*1ef0*/  ISETP.GT.U32.AND P2, PT, R2, R9, PT ;  /* 0x000000090200720c */ /* 0x000fe20003f44070 */
[----:B------:R-:W-:Y:S02]  /*1f00*/  IMAD.MOV R14, RZ, RZ, -R14 ;  /* 0x000000ffff0e7224 */ /* 0x000fe400078e0a0e */
[----:B------:R-:W-:Y:S01]  /*1f10*/  VIADD R7, R8, 0x168 ;  /* 0x0000016808077836 */ /* 0x000fe20000000000 */
[----:B------:R0:W-:Y:S01]  /*1f20*/  STL [R1+0x30], R5 ;  /* 0x0000300501007387 */ /* 0x0001e20000100800 */
[----:B------:R-:W-:Y:S02]  /*1f30*/  IMAD R19, R2, R14, R19 ;  /* 0x0000000e02137224 */ /* 0x000fe400078e0213 */
[--C-:B------:R-:W-:Y:S01]  /*1f40*/  @!P5 IMAD.IADD R6, R6, 0x1, -R2.reuse ;  /* 0x000000010606d824 */ /* 0x100fe200078e0a02 */
[----:B------:R-:W-:Y:S01]  /*1f50*/  IABS R17, R7 ;  /* 0x0000000700117213 */ /* 0x000fe20000000000 */
[--C-:B------:R-:W-:Y:S01]  /*1f60*/  @!P6 IMAD.IADD R10, R10, 0x1, -R2.reuse ;  /* 0x000000010a0ae824 */ /* 0x100fe200078e0a02 */
[----:B------:R-:W-:Y:S01]  /*1f70*/  ISETP.GT.U32.AND P6, PT, R2, R19, PT ;  /* 0x000000130200720c */ /* 0x000fe20003fc4070 */
[----:B------:R-:W-:Y:S01]  /*1f80*/  VIADD R4, R8, 0x178 ;  /* 0x0000017808047836 */ /* 0x000fe20000000000 */
[----:B------:R-:W-:Y:S01]  /*1f90*/  ISETP.GT.U32.AND P5, PT, R2, R6, PT ;  /* 0x000000060200720c */ /* 0x000fe20003fa4070 */
[----:B------:R-:W-:-:S02]  /*1fa0*/  @!P2 IMAD.IADD R9, R9, 0x1, -R2 ;  /* 0x000000010909a824 */ /* 0x000fc400078e0a02 */
[----:B0-----:R-:W-:Y:S01]  /*1fb0*/  IMAD.MOV.U32 R5, RZ, RZ, R11 ;  /* 0x000000ffff057224 */ /* 0x001fe200078e000b */
[----:B------:R-:W-:Y:S01]  /*1fc0*/  IABS R18, R4 ;  /* 0x0000000400127213 */ /* 0x000fe20000000000 */
[----:B------:R-:W-:Y:S01]  /*1fd0*/  IMAD.HI.U32 R11, R0, R17, RZ ;  /* 0x00000011000b7227 */ /* 0x000fe200078e00ff */
[----:B------:R-:W-:-:S03]  /*1fe0*/  ISETP.GT.U32.AND P2, PT, R2, R9, PT ;  /* 0x000000090200720c */ /* 0x000fc60003f44070 */
[----:B------:R-:W-:Y:S02]  /*1ff0*/  IMAD.MOV R11, RZ, RZ, -R11 ;  /* 0x000000ffff0b7224 */ /* 0x000fe400078e0a0b */
[----:B------:R-:W-:Y:S01]  /*2000*/  @!P3 IMAD.MOV R5, RZ, RZ, -R5 ;  /* 0x000000ffff05b224 */ /* 0x000fe200078e0a05 */
[----:B------:R-:W-:Y:S01]  /*2010*/  ISETP.GE.AND P3, PT, R12, RZ, PT ;  /* 0x000000ff0c00720c */ /* 0x000fe20003f66270 */
[----:B------:R-:W-:Y:S02]  /*2020*/  VIADD R3, R8, 0x158 ;  /* 0x0000015808037836 */ /* 0x000fe40000000000 */
[----:B------:R-:W-:Y:S01]  /*2030*/  IMAD R17, R2, R11, R17 ;  /* 0x0000000b02117224 */ /* 0x000fe200078e0211 */
[----:B------:R0:W-:Y:S01]  /*2040*/  STL [R1+0x24], R5 ;  /* 0x0000240501007387 */ /* 0x0001e20000100800 */
[----:B------:R-:W-:Y:S01]  /*2050*/  IMAD.HI.U32 R13, R0, R18, RZ ;  /* 0x00000012000d7227 */ /* 0x000fe200078e00ff */
[----:B------:R-:W-:-:S03]  /*2060*/  IABS R14, R3 ;  /* 0x00000003000e7213 */ /* 0x000fc60000000000 */
[--C-:B------:R-:W-:Y:S02]  /*2070*/  @!P6 IMAD.IADD R19, R19, 0x1, -R2.reuse ;  /* 0x000000011313e824 */ /* 0x100fe400078e0a02 */
[----:B------:R-:W-:Y:S01]  /*2080*/  @!P5 IMAD.IADD R6, R6, 0x1, -R2 ;  /* 0x000000010606d824 */ /* 0x000fe200078e0a02 */
[C---:B------:R-:W-:Y:S01]  /*2090*/  ISETP.GT.U32.AND P5, PT, R2.reuse, R17, PT ;  /* 0x000000110200720c */ /* 0x040fe20003fa4070 */
[----:B------:R-:W-:Y:S01]  /*20a0*/  IMAD.MOV R13, RZ, RZ, -R13 ;  /* 0x000000ffff0d7224 */ /* 0x000fe200078e0a0d */
[----:B------:R-:W-:Y:S01]  /*20b0*/  ISETP.GT.U32.AND P6, PT, R2, R19, PT ;  /* 0x000000130200720c */ /* 0x000fe20003fc4070 */
[----:B0-----:R-:W-:Y:S02]  /*20c0*/  IMAD.MOV.U32 R5, RZ, RZ, R10 ;  /* 0x000000ffff057224 */ /* 0x001fe400078e000a */
[----:B------:R-:W-:-:S04]  /*20d0*/  IMAD.HI.U32 R10, R0, R14, RZ ;  /* 0x0000000e000a7227 */ /* 0x000fc800078e00ff */
[----:B------:R-:W-:Y:S01]  /*20e0*/  @!P4 IMAD.MOV R5, RZ, RZ, -R5 ;  /* 0x000000ffff05c224 */ /* 0x000fe200078e0a05 */
[----:B------:R-:W-:Y:S01]  /*20f0*/  ISETP.GE.AND P4, PT, R4, RZ, PT ;  /* 0x000000ff0400720c */ /* 0x000fe20003f86270 */
[----:B------:R-:W-:Y:S02]  /*2100*/  @!P2 IMAD.IADD R9, R9, 0x1, -R2 ;  /* 0x000000010909a824 */ /* 0x000fe400078e0a02 */
[----:B------:R-:W-:Y:S01]  /*2110*/  IMAD R18, R2, R13, R18 ;  /* 0x0000000d02127224 */ /* 0x000fe200078e0212 */
[----:B------:R0:W-:Y:S01]  /*2120*/  STL [R1+0x54], R5 ;  /* 0x0000540501007387 */ /* 0x0001e20000100800 */
[----:B------:R-:W-:Y:S02]  /*2130*/  VIADD R4, R8, 0x148 ;  /* 0x0000014808047836 */ /* 0x000fe40000000000 */
[----:B------:R-:W-:Y:S01]  /*2140*/  IMAD.MOV R10, RZ, RZ, -R10 ;  /* 0x000000ffff0a7224 */ /* 0x000fe200078e0a0a */
[----:B------:R-:W-:Y:S01]  /*2150*/  ISETP.GT.U32.AND P2, PT, R2, R18, PT ;  /* 0x000000120200720c */ /* 0x000fe20003f44070 */
[----:B------:R-:W-:-:S02]  /*2160*/  @!P5 IMAD.IADD R17, R17, 0x1, -R2 ;  /* 0x000000011111d824 */ /* 0x000fc400078e0a02 */
[C---:B------:R-:W-:Y:S02]  /*2170*/  IMAD R14, R2.reuse, R10, R14 ;  /* 0x0000000a020e7224 */ /* 0x040fe400078e020e */
[--C-:B------:R-:W-:Y:S01]  /*2180*/  @!P6 IMAD.IADD R19, R19, 0x1, -R2.reuse ;  /* 0x000000011313e824 */ /* 0x100fe200078e0a02 */
[----:B------:R-:W-:Y:S01]  /*2190*/  ISETP.GT.U32.AND P5, PT, R2, R17, PT ;  /* 0x000000110200720c */ /* 0x000fe20003fa4070 */
[----:B0-----:R-:W-:Y:S01]  /*21a0*/  IMAD.MOV.U32 R5, RZ, RZ, R9 ;  /* 0x000000ffff057224 */ /* 0x001fe200078e0009 */
[----:B------:R-:W-:Y:S01]  /*21b0*/  IABS R9, R4 ;  /* 0x0000000400097213 */ /* 0x000fe20000000000 */
[----:B------:R-:W-:Y:S01]  /*21c0*/  VIADD R11, R8, 0x138 ;  /* 0x00000138080b7836 */ /* 0x000fe20000000000 */
[----:B------:R-:W-:Y:S01]  /*21d0*/  ISETP.GT.U32.AND P6, PT, R2, R14, PT ;  /* 0x0000000e0200720c */ /* 0x000fe20003fc4070 */
[----:B------:R-:W-:Y:S02]  /*21e0*/  @!P0 IMAD.MOV R5, RZ, RZ, -R5 ;  /* 0x000000ffff058224 */ /* 0x000fe400078e0a05 */
[----:B------:R-:W-:Y:S01]  /*21f0*/  IMAD.MOV.U32 R10, RZ, RZ, R9 ;  /* 0x000000ffff0a7224 */ /* 0x000fe200078e0009 */
[----:B------:R-:W-:Y:S01]  /*2200*/  IABS R12, R11 ;  /* 0x0000000b000c7213 */ /* 0x000fe20000000000 */
[----:B------:R-:W-:Y:S01]  /*2210*/  @!P2 IMAD.IADD R18, R18, 0x1, -R2 ;  /* 0x000000011212a824 */ /* 0x000fe200078e0a02 */
[----:B------:R0:W-:Y:S01]  /*2220*/  STL [R1+0x78], R5 ;  /* 0x0000780501007387 */ /* 0x0001e20000100800 */
[----:B------:R-:W-:Y:S01]  /*2230*/  ISETP.GE.AND P2, PT, R7, RZ, PT ;  /* 0x000000ff0700720c */ /* 0x000fe20003f46270 */
[----:B------:R-:W-:-:S02]  /*2240*/  VIADD R7, R8, 0x128 ;  /* 0x0000012808077836 */ /* 0x000fc40000000000 */
[----:B------:R-:W-:Y:S01]  /*2250*/  ISETP.GT.U32.AND P0, PT, R2, R18, PT ;  /* 0x000000120200720c */ /* 0x000fe20003f04070 */
[--C-:B------:R-:W-:Y:S02]  /*2260*/  @!P5 IMAD.IADD R17, R17, 0x1, -R2.reuse ;  /* 0x000000011111d824 */ /* 0x100fe400078e0a02 */
[----:B------:R-:W-:Y:S01]  /*2270*/  @!P6 IMAD.IADD R14, R14, 0x1, -R2 ;  /* 0x000000010e0ee824 */ /* 0x000fe200078e0a02 */
[----:B------:R-:W-:Y:S01]  /*2280*/  IABS R16, R7 ;  /* 0x0000000700107213 */ /* 0x000fe20000000000 */
[----:B------:R-:W-:Y:S02]  /*2290*/  VIADD R9, R8, 0x108 ;  /* 0x0000010808097836 */ /* 0x000fe40000000000 */
[----:B0-----:R-:W-:Y:S01]  /*22a0*/  IMAD.MOV.U32 R5, RZ, RZ, R6 ;  /* 0x000000ffff057224 */ /* 0x001fe200078e0006 */
[----:B------:R-:W-:Y:S01]  /*22b0*/  ISETP.GT.U32.AND P6, PT, R2, R14, PT ;  /* 0x0000000e0200720c */ /* 0x000fe20003fc4070 */
[----:B------:R-:W-:Y:S01]  /*22c0*/  IMAD.HI.U32 R6, R0, R10, RZ ;  /* 0x0000000a00067227 */ /* 0x000fe200078e00ff */
[----:B------:R-:W-:-:S03]  /*22d0*/  IABS R15, R9 ;  /* 0x00000009000f7213 */ /* 0x000fc60000000000 */
[----:B------:R-:W-:Y:S02]  /*22e0*/  IMAD.MOV R6, RZ, RZ, -R6 ;  /* 0x000000ffff067224 */ /* 0x000fe400078e0a06 */
[----:B------:R-:W-:Y:S01]  /*22f0*/  @!P1 IMAD.MOV R5, RZ, RZ, -R5 ;  /* 0x000000ffff059224 */ /* 0x000fe200078e0a05 */
[----:B------:R-:W-:Y:S01]  /*2300*/  ISETP.GE.AND P1, PT, R3, RZ, PT ;  /* 0x000000ff0300720c */ /* 0x000fe20003f26270 */
[----:B------:R-:W-:Y:S02]  /*2310*/  IMAD R10, R2, R6, R10 ;  /* 0x00000006020a7224 */ /* 0x000fe400078e020a */
[----:B------:R-:W-:Y:S01]  /*2320*/  IMAD.HI.U32 R6, R0, R12, RZ ;  /* 0x0000000c00067227 */ /* 0x000fe200078e00ff */
[----:B------:R0:W-:Y:S02]  /*2330*/  STL [R1+0x7c], R5 ;  /* 0x00007c0501007387 */ /* 0x0001e40000100800 */
[----:B------:R-:W-:Y:S01]  /*2340*/  ISETP.GT.U32.AND P5, PT, R2, R10, PT ;  /* 0x0000000a0200720c */ /* 0x000fe20003fa4070 */
[----:B------:R-:W-:-:S02]  /*2350*/  VIADD R3, R8, 0x118 ;  /* 0x0000011808037836 */ /* 0x000fc40000000000 */
[----:B------:R-:W-:Y:S02]  /*2360*/  IMAD.MOV R6, RZ, RZ, -R6 ;  /* 0x000000ffff067224 */ /* 0x000fe400078e0a06 */
[----:B------:R-:W-:Y:S01]  /*2370*/  @!P0 IMAD.IADD R18, R18, 0x1, -R2 ;  /* 0x0000000112128824 */ /* 0x000fe200078e0a02 */
[----:B------:R-:W-:Y:S01]  /*2380*/  ISETP.GE.AND P0, PT, R4, RZ, PT ;  /* 0x000000ff0400720c */ /* 0x000fe20003f06270 */
[----:B------:R-:W-:Y:S01]  /*2390*/  IMAD R12, R2, R6, R12 ;  /* 0x00000006020c7224 */ /* 0x000fe200078e020c */
[----:B------:R-:W-:Y:S01]  /*23a0*/  IABS R4, R3 ;  /* 0x0000000300047213 */ /* 0x000fe20000000000 */
[----:B------:R-:W-:-:S04]  /*23b0*/  IMAD.HI.U32 R21, R0, R16, RZ ;  /* 0x0000001000157227 */ /* 0x000fc800078e00ff */
[----:B------:R-:W-:Y:S01]  /*23c0*/  @!P5 IMAD.IADD R10, R10, 0x1, -R2 ;  /* 0x000000010a0ad824 */ /* 0x000fe200078e0a02 */
[----:B------:R-:W-:Y:S01]  /*23d0*/  ISETP.GE.AND P5, PT, R11, RZ, PT ;  /* 0x000000ff0b00720c */ /* 0x000fe20003fa6270 */
[----:B0-----:R-:W-:Y:S02]  /*23e0*/  IMAD.MOV.U32 R5, RZ, RZ, R18 ;  /* 0x000000ffff057224 */ /* 0x001fe400078e0012 */
[----:B------:R-:W-:Y:S01]  /*23f0*/  @!P6 IMAD.IADD R14, R14, 0x1, -R2 ;  /* 0x000000010e0ee824 */ /* 0x000fe200078e0a02 */
[----:B------:R-:W-:Y:S01]  /*2400*/  ISETP.GT.U32.AND P6, PT, R2, R12, PT ;  /* 0x0000000c0200720c */ /* 0x000fe20003fc4070 */
[----:B------:R-:W-:-:S04]  /*2410*/  IMAD.HI.U32 R20, R0, R4, RZ ;  /* 0x0000000400147227 */ /* 0x000fc800078e00ff */
[----:B------:R-:W-:Y:S02]  /*2420*/  IMAD.MOV R21, RZ, RZ, -R21 ;  /* 0x000000ffff157224 */ /* 0x000fe400078e0a15 */
[----:B------:R-:W-:Y:S01]  /*2430*/  @!P3 IMAD.MOV R19, RZ, RZ, -R19 ;  /* 0x000000ffff13b224 */ /* 0x000fe200078e0a13 */
[----:B------:R-:W-:Y:S01]  /*2440*/  ISETP.GT.U32.AND P3, PT, R2, R10, PT ;  /* 0x0000000a0200720c */ /* 0x000fe20003f64070 */
[----:B------:R-:W-:Y:S02]  /*2450*/  @!P4 IMAD.MOV R5, RZ, RZ, -R5 ;  /* 0x000000ffff05c224 */ /* 0x000fe400078e0a05 */
[----:B------:R-:W-:Y:S01]  /*2460*/  IMAD.HI.U32 R11, R0, R15, RZ ;  /* 0x0000000f000b7227 */ /* 0x000fe200078e00ff */
[----:B------:R-:W-:Y:S03]  /*2470*/  STL [R1+0x58], R19 ;  /* 0x0000581301007387 */ /* 0x000fe60000100800 */
[----:B------:R-:W-:Y:S01]  /*2480*/  IMAD.MOV R20, RZ, RZ, -R20 ;  /* 0x000000ffff147224 */ /* 0x000fe200078e0a14 */
[----:B------:R0:W-:Y:S01]  /*2490*/  STL [R1+0x70], R5 ;  /* 0x0000700501007387 */ /* 0x0001e20000100800 */
[----:B------:R-:W-:-:S02]  /*24a0*/  IMAD R16, R2, R21, R16 ;  /* 0x0000001502107224 */ /* 0x000fc400078e0210 */
[----:B------:R-:W-:Y:S02]  /*24b0*/  IMAD.MOV R11, RZ, RZ, -R11 ;  /* 0x000000ffff0b7224 */ /* 0x000fe400078e0a0b */
[C---:B------:R-:W-:Y:S01]  /*24c0*/  IMAD R4, R2.reuse, R20, R4 ;  /* 0x0000001402047224 */ /* 0x040fe200078e0204 */
[C---:B------:R-:W-:Y:S01]  /*24d0*/  ISETP.GT.U32.AND P4, PT, R2.reuse, R16, PT ;  /* 0x000000100200720c */ /* 0x040fe20003f84070 */
[----:B------:R-:W-:Y:S02]  /*24e0*/  IMAD R15, R2, R11, R15 ;  /* 0x0000000b020f7224 */ /* 0x000fe400078e020f */
[----:B------:R-:W-:Y:S02]  /*24f0*/  @!P6 IMAD.IADD R12, R12, 0x1, -R2 ;  /* 0x000000010c0ce824 */ /* 0x000fe400078e0a02 */
[----:B0-----:R-:W-:Y:S02]  /*2500*/  IMAD.MOV.U32 R5, RZ, RZ, R14 ;  /* 0x000000ffff057224 */ /* 0x001fe400078e000e */
[--C-:B------:R-:W-:Y:S01]  /*2510*/  @!P3 IMAD.IADD R10, R10, 0x1, -R2.reuse ;  /* 0x000000010a0ab824 */ /* 0x100fe200078e0a02 */
[C---:B------:R-:W-:Y:S01]  /*2520*/  ISETP.GT.U32.AND P3, PT, R2.reuse, R15, PT ;  /* 0x0000000f0200720c */ /* 0x040fe20003f64070 */
[----:B------:R-:W-:Y:S01]  /*2530*/  @!P1 IMAD.MOV R5, RZ, RZ, -R5 ;  /* 0x000000ffff059224 */ /* 0x000fe200078e0a05 */
[C---:B------:R-:W-:Y:S01]  /*2540*/  ISETP.GT.U32.AND P1, PT, R2.reuse, R4, PT ;  /* 0x000000040200720c */ /* 0x040fe20003f24070 */
[----:B------:R-:W-:Y:S01]  /*2550*/  @!P2 IMAD.MOV R17, RZ, RZ, -R17 ;  /* 0x000000ffff11a224 */ /* 0x000fe200078e0a11 */
[----:B------:R-:W-:Y:S01]  /*2560*/  ISETP.GT.U32.AND P6, PT, R2, R12, PT ;  /* 0x0000000c0200720c */ /* 0x000fe20003fc4070 */
[C---:B------:R-:W-:Y:S01]  /*2570*/  VIADD R6, R8.reuse, 0xf8 ;  /* 0x000000f808067836 */ /* 0x040fe20000000000 */
[----:B------:R-:W-:Y:S01]  /*2580*/  ISETP.GE.AND P2, PT, R7, RZ, PT ;  /* 0x000000ff0700720c */ /* 0x000fe20003f46270 */
[----:B------:R-:W-:Y:S01]  /*2590*/  VIADD R7, R8, 0xe8 ;  /* 0x000000e808077836 */ /* 0x000fe20000000000 */
[----:B------:R-:W-:Y:S01]  /*25a0*/  STL [R1+0xbc], R17 ;  /* 0x0000bc1101007387 */ /* 0x000fe20000100800 */
[----:B------:R-:W-:Y:S01]  /*25b0*/  @!P4 IMAD.IADD R16, R16, 0x1, -R2 ;  /* 0x000000011010c824 */ /* 0x000fe200078e0a02 */
[----:B------:R-:W-:-:S02]  /*25c0*/  IABS R13, R6 ;  /* 0x00000006000d7213 */ /* 0x000fc40000000000 */
[----:B------:R-:W-:Y:S01]  /*25d0*/  IABS R11, R7 ;  /* 0x00000007000b7213 */ /* 0x000fe20000000000 */
[----:B------:R0:W-:Y:S01]  /*25e0*/  STL [R1+0xc0], R5 ;  /* 0x0000c00501007387 */ /* 0x0001e20000100800 */
[----:B------:R-:W-:Y:S01]  /*25f0*/  ISETP.GE.AND P4, PT, R9, RZ, PT ;  /* 0x000000ff0900720c */ /* 0x000fe20003f86270 */
[----:B------:R-:W-:Y:S01]  /*2600*/  @!P1 IMAD.IADD R4, R4, 0x1, -R2 ;  /* 0x0000000104049824 */ /* 0x000fe200078e0a02 */
[----:B------:R-:W-:Y:S01]  /*2610*/  ISETP.GT.U32.AND P1, PT, R2, R16, PT ;  /* 0x000000100200720c */ /* 0x000fe20003f24070 */
[----:B------:R-:W-:-:S04]  /*2620*/  IMAD.HI.U32 R14, R0, R13, RZ ;  /* 0x0000000d000e7227 */ /* 0x000fc800078e00ff */
[----:B------:R-:W-:Y:S02]  /*2630*/  @!P3 IMAD.IADD R15, R15, 0x1, -R2 ;  /* 0x000000010f0fb824 */ /* 0x000fe400078e0a02 */
[----:B0-----:R-:W-:Y:S02]  /*2640*/  IMAD.MOV.U32 R5, RZ, RZ, R10 ;  /* 0x000000ffff057224 */ /* 0x001fe400078e000a */
[----:B------:R-:W-:Y:S01]  /*2650*/  IMAD.MOV.U32 R9, RZ, RZ, R11 ;  /* 0x000000ffff097224 */ /* 0x000fe200078e000b */
[----:B------:R-:W-:Y:S01]  /*2660*/  ISETP.GT.U32.AND P3, PT, R2, R15, PT ;  /* 0x0000000f0200720c */ /* 0x000fe20003f64070 */
[----:B------:R-:W-:Y:S01]  /*2670*/  @!P6 IMAD.IADD R12, R12, 0x1, -R2 ;  /* 0x000000010c0ce824 */ /* 0x000fe200078e0a02 */
[----:B------:R-:W-:Y:S01]  /*2680*/  ISETP.GE.AND P6, PT, R3, RZ, PT ;  /* 0x000000ff0300720c */ /* 0x000fe20003fc6270 */
[----:B------:R-:W-:Y:S02]  /*2690*/  IMAD.MOV R14, RZ, RZ, -R14 ;  /* 0x000000ffff0e7224 */ /* 0x000fe400078e0a0e */
[----:B------:R-:W-:-:S02]  /*26a0*/  VIADD R3, R8, 0xd8 ;  /* 0x000000d808037836 */ /* 0x000fc40000000000 */
[----:B------:R-:W-:Y:S01]  /*26b0*/  @!P0 IMAD.MOV R5, RZ, RZ, -R5 ;  /* 0x000000ffff058224 */ /* 0x000fe200078e0a05 */
[----:B------:R-:W-:Y:S01]  /*26c0*/  ISETP.GT.U32.AND P0, PT, R2, R4, PT ;  /* 0x000000040200720c */ /* 0x000fe20003f04070 */
[----:B------:R-:W-:-:S03]  /*26d0*/  IMAD.HI.U32 R11, R0, R9, RZ ;  /* 0x00000009000b7227 */ /* 0x000fc600078e00ff */
[----:B------:R0:W-:Y:S01]  /*26e0*/  STL [R1+0x10c], R5 ;  /* 0x00010c0501007387 */ /* 0x0001e20000100800 */
[----:B------:R-:W-:Y:S01]  /*26f0*/  IMAD R13, R2, R14, R13 ;  /* 0x0000000e020d7224 */ /* 0x000fe200078e020d */
[----:B------:R-:W-:Y:S01]  /*2700*/  IABS R14, R3 ;  /* 0x00000003000e7213 */ /* 0x000fe20000000000 */
[----:B------:R-:W-:Y:S02]  /*2710*/  IMAD.MOV R11, RZ, RZ, -R11 ;  /* 0x000000ffff0b7224 */ /* 0x000fe400078e0a0b */
[----:B------:R-:W-:Y:S01]  /*2720*/  @!P1 IMAD.IADD R16, R16, 0x1, -R2 ;  /* 0x0000000110109824 */ /* 0x000fe200078e0a02 */
[----:B------:R-:W-:Y:S01]  /*2730*/  ISETP.GE.AND P1, PT, R6, RZ, PT ;  /* 0x000000ff0600720c */ /* 0x000fe20003f26270 */
[----:B------:R-:W-:Y:S02]  /*2740*/  IMAD R6, R2, R11, R9 ;  /* 0x0000000b02067224 */ /* 0x000fe400078e0209 */
[----:B------:R-:W-:-:S04]  /*2750*/  IMAD.HI.U32 R11, R0, R14, RZ ;  /* 0x0000000e000b7227 */ /* 0x000fc800078e00ff */
[----:B0-----:R-:W-:Y:S02]  /*2760*/  IMAD.MOV.U32 R5, RZ, RZ, R12 ;  /* 0x000000ffff057224 */ /* 0x001fe400078e000c */
[----:B------:R-:W-:Y:S02]  /*2770*/  VIADD R10, R8, 0xc8 ;  /* 0x000000c8080a7836 */ /* 0x000fe40000000000 */
[----:B------:R-:W-:Y:S01]  /*2780*/  @!P5 IMAD.MOV R5, RZ, RZ, -R5 ;  /* 0x000000ffff05d224 */ /* 0x000fe200078e0a05 */
[----:B------:R-:W-:Y:S01]  /*2790*/  ISETP.GT.U32.AND P5, PT, R2, R13, PT ;  /* 0x0000000d0200720c */ /* 0x000fe20003fa4070 */
[--C-:B------:R-:W-:Y:S01]  /*27a0*/  @!P0 IMAD.IADD R4, R4, 0x1, -R2.reuse ;  /* 0x0000000104048824 */ /* 0x100fe200078e0a02 */
[----:B------:R-:W-:Y:S01]  /*27b0*/  IABS R9, R10 ;  /* 0x0000000a00097213 */ /* 0x000fe20000000000 */
[----:B------:R-:W-:Y:S01]  /*27c0*/  @!P3 IMAD.IADD R15, R15, 0x1, -R2 ;  /* 0x000000010f0fb824 */ /* 0x000fe200078e0a02 */
[----:B------:R-:W-:Y:S01]  /*27d0*/  ISETP.GT.U32.AND P3, PT, R2, R6, PT ;  /* 0x000000060200720c */ /* 0x000fe20003f64070 */
[----:B------:R-:W-:Y:S01]  /*27e0*/  IMAD.MOV R11, RZ, RZ, -R11 ;  /* 0x000000ffff0b7224 */ /* 0x000fe200078e0a0b */
[----:B------:R0:W-:Y:S01]  /*27f0*/  STL [R1+0x114], R5 ;  /* 0x0001140501007387 */ /* 0x0001e20000100800 */
[----:B------:R-:W-:Y:S01]  /*2800*/  IMAD.HI.U32 R17, R0, R9, RZ ;  /* 0x0000000900117227 */ /* 0x000fe200078e00ff */
[----:B------:R-:W-:-:S03]  /*2810*/  ISETP.GE.AND P0, PT, R7, RZ, PT ;  /* 0x000000ff0700720c */ /* 0x000fc60003f06270 */
[----:B------:R-:W-:Y:S02]  /*2820*/  IMAD R14, R2, R11, R14 ;  /* 0x0000000b020e7224 */ /* 0x000fe400078e020e */
[----:B------:R-:W-:Y:S01]  /*2830*/  @!P5 IMAD.IADD R13, R13, 0x1, -R2 ;  /* 0x000000010d0dd824 */ /* 0x000fe200078e0a02 */
[----:B------:R-:W-:Y:S01]  /*2840*/  ISETP.GE.AND P5, PT, R3, RZ, PT ;  /* 0x000000ff0300720c */ /* 0x000fe20003fa6270 */
[----:B------:R-:W-:Y:S02]  /*2850*/  IMAD.MOV R17, RZ, RZ, -R17 ;  /* 0x000000ffff117224 */ /* 0x000fe400078e0a11 */
[----:B0-----:R-:W-:Y:S02]  /*2860*/  IMAD.MOV.U32 R5, RZ, RZ, R16 ;  /* 0x000000ffff057224 */ /* 0x001fe400078e0010 */
[----:B------:R-:W-:Y:S02]  /*2870*/  IMAD.MOV.U32 R16, RZ, RZ, R4 ;  /* 0x000000ffff107224 */ /* 0x000fe400078e0004 */
[----:B------:R-:W-:-:S02]  /*2880*/  @!P2 IMAD.MOV R5, RZ, RZ, -R5 ;  /* 0x000000ffff05a224 */ /* 0x000fc400078e0a05 */
[----:B------:R-:W-:Y:S01]  /*2890*/  @!P6 IMAD.MOV R16, RZ, RZ, -R16 ;  /* 0x000000ffff10e224 */ /* 0x000fe200078e0a10 */
[----:B------:R-:W-:Y:S01]  /*28a0*/  ISETP.GT.U32.AND P6, PT, R2, R14, PT ;  /* 0x0000000e0200720c */ /* 0x000fe20003fc4070 */
[----:B------:R-:W-:Y:S01]  /*28b0*/  VIADD R7, R8, 0xb8 ;  /* 0x000000b808077836 */ /* 0x000fe20000000000 */
[----:B------:R0:W-:Y:S01]  /*28c0*/  STL [R1+0x110], R5 ;  /* 0x0001100501007387 */ /* 0x0001e20000100800 */
[----:B------:R-:W-:Y:S01]  /*28d0*/  @!P3 IMAD.IADD R6, R6, 0x1, -R2 ;  /* 0x000000010606b824 */ /* 0x000fe200078e0a02 */
[C---:B------:R-:W-:Y:S01]  /*28e0*/  ISETP.GT.U32.AND P3, PT, R2.reuse, R13, PT ;  /* 0x0000000d0200720c */ /* 0x040fe20003f64070 */
[----:B------:R-:W-:Y:S01]  /*28f0*/  IMAD R9, R2, R17, R9 ;  /* 0x0000001102097224 */ /* 0x000fe200078e0209 */
[----:B------:R-:W-:Y:S01]  /*2900*/  IABS R12, R7 ;  /* 0x00000007000c7213 */ /* 0x000fe20000000000 */
[----:B------:R-:W-:Y:S01]  /*2910*/  VIADD R3, R8, 0xa8 ;  /* 0x000000a808037836 */ /* 0x000fe20000000000 */
[----:B------:R-:W-:Y:S01]  /*2920*/  ISETP.GT.U32.AND P2, PT, R2, R6, PT ;  /* 0x000000060200720c */ /* 0x000fe20003f44070 */
[----:B------:R1:W-:Y:S02]  /*2930*/  STL [R1+0xe8], R16 ;  /* 0x0000e81001007387 */ /* 0x0003e40000100800 */
[----:B------:R-:W-:Y:S01]  /*2940*/  IMAD.HI.U32 R4, R0, R12, RZ ;  /* 0x0000000c00047227 */ /* 0x000fe200078e00ff */
[----:B------:R-:W-:-:S03]  /*2950*/  IABS R11, R3 ;  /* 0x00000003000b7213 */ /* 0x000fc60000000000 */
[----:B0-----:R-:W-:Y:S02]  /*2960*/  IMAD.MOV.U32 R5, RZ, RZ, R15 ;  /* 0x000000ffff057224 */ /* 0x001fe400078e000f */
[----:B------:R-:W-:Y:S02]  /*2970*/  @!P6 IMAD.IADD R14, R14, 0x1, -R2 ;  /* 0x000000010e0ee824 */ /* 0x000fe400078e0a02 */
[----:B------:R-:W-:Y:S01]  /*2980*/  @!P4 IMAD.MOV R5, RZ, RZ, -R5 ;  /* 0x000000ffff05c224 */ /* 0x000fe200078e0a05 */
[----:B------:R-:W-:Y:S01]  /*2990*/  ISETP.GT.U32.AND P4, PT, R2, R9, PT ;  /* 0x000000090200720c */ /* 0x000fe20003f84070 */
[----:B------:R-:W-:Y:S01]  /*29a0*/  IMAD.HI.U32 R15, R0, R11, RZ ;  /* 0x0000000b000f7227 */ /* 0x000fe200078e00ff */
[----:B------:R-:W-:Y:S02]  /*29b0*/  ISETP.GT.U32.AND P6, PT, R2, R14, PT ;  /* 0x0000000e0200720c */ /* 0x000fe40003fc4070 */
[----:B------:R0:W-:Y:S01]  /*29c0*/  STL [R1+0xec], R5 ;  /* 0x0000ec0501007387 */ /* 0x0001e20000100800 */
[----:B------:R-:W-:-:S02]  /*29d0*/  IMAD.MOV R4, RZ, RZ, -R4 ;  /* 0x000000ffff047224 */ /* 0x000fc400078e0a04 */
[----:B------:R-:W-:Y:S01]  /*29e0*/  @!P3 IMAD.IADD R13, R13, 0x1, -R2 ;  /* 0x000000010d0db824 */ /* 0x000fe200078e0a02 */
[----:B------:R-:W-:Y:S01]  /*29f0*/  ISETP.GE.AND P3, PT, R10, RZ, PT ;  /* 0x000000ff0a00720c */ /* 0x000fe20003f66270 */
[----:B------:R-:W-:Y:S02]  /*2a00*/  IMAD.MOV R10, RZ, RZ, -R15 ;  /* 0x000000ffff0a7224 */ /* 0x000fe400078e0a0f */
[C---:B------:R-:W-:Y:S02]  /*2a10*/  IMAD R12, R2.reuse, R4, R12 ;  /* 0x00000004020c7224 */ /* 0x040fe400078e020c */
[----:B-1----:R-:W-:Y:S02]  /*2a20*/  IMAD.MOV.U32 R16, RZ, RZ, R13 ;  /* 0x000000ffff107224 */ /* 0x002fe400078e000d */
[----:B------:R-:W-:Y:S02]  /*2a30*/  @!P4 IMAD.IADD R9, R9, 0x1, -R2 ;  /* 0x000000010909c824 */ /* 0x000fe400078e0a02 */
[----:B------:R-:W-:-:S02]  /*2a40*/  IMAD R11, R2, R10, R11 ;  /* 0x0000000a020b7224 */ /* 0x000fc400078e020b */
[----:B------:R-:W-:Y:S01]  /*2a50*/  @!P1 IMAD.MOV R16, RZ, RZ, -R16 ;  /* 0x000000ffff109224 */ /* 0x000fe200078e0a10 */
[----:B------:R-:W-:Y:S01]  /*2a60*/  ISETP.GT.U32.AND P1, PT, R2, R12, PT ;  /* 0x0000000c0200720c */ /* 0x000fe20003f24070 */
[--C-:B------:R-:W-:Y:S01]  /*2a70*/  @!P2 IMAD.IADD R6, R6, 0x1, -R2.reuse ;  /* 0x000000010606a824 */ /* 0x100fe200078e0a02 */
[----:B------:R-:W-:Y:S01]  /*2a80*/  ISETP.GT.U32.AND P4, PT, R2, R9, PT ;  /* 0x000000090200720c */ /* 0x000fe20003f84070 */
[----:B------:R-:W-:Y:S01]  /*2a90*/  @!P6 IMAD.IADD R14, R14, 0x1, -R2 ;  /* 0x000000010e0ee824 */ /* 0x000fe200078e0a02 */
[----:B------:R-:W-:Y:S01]  /*2aa0*/  ISETP.GT.U32.AND P6, PT, R2, R11, PT ;  /* 0x0000000b0200720c */ /* 0x000fe20003fc4070 */
[C---:B------:R-:W-:Y:S01]  /*2ab0*/  VIADD R4, R8.reuse, 0x98 ;  /* 0x0000009808047836 */ /* 0x040fe20000000000 */
[----:B------:R-:W-:Y:S01]  /*2ac0*/  ISETP.GE.AND P2, PT, R7, RZ, PT ;  /* 0x000000ff0700720c */ /* 0x000fe20003f46270 */
[----:B0-----:R-:W-:Y:S01]  /*2ad0*/  IMAD.MOV.U32 R5, RZ, RZ, R6 ;  /* 0x000000ffff057224 */ /* 0x001fe200078e0006 */
[----:B------:R0:W-:Y:S01]  /*2ae0*/  STL [R1+0x104], R16 ;  /* 0x0001041001007387 */ /* 0x0001e20000100800 */
[C---:B------:R-:W-:Y:S01]  /*2af0*/  VIADD R7, R8.reuse, 0x88 ;  /* 0x0000008808077836 */ /* 0x040fe20000000000 */
[----:B------:R-:W-:Y:S01]  /*2b00*/  IABS R10, R4 ;  /* 0x00000004000a7213 */ /* 0x000fe20000000000 */
[----:B------:R-:W-:Y:S01]  /*2b10*/  @!P0 IMAD.MOV R5, RZ, RZ, -R5 ;  /* 0x000000ffff058224 */ /* 0x000fe200078e0a05 */
[----:B------:R-:W-:Y:S01]  /*2b20*/  ISETP.GE.AND P0, PT, R3, RZ, PT ;  /* 0x000000ff0300720c */ /* 0x000fe20003f06270 */
[----:B------:R-:W-:Y:S01]  /*2b30*/  VIADD R3, R8, 0x78 ;  /* 0x0000007808037836 */ /* 0x000fe20000000000 */
[----:B------:R-:W-:Y:S01]  /*2b40*/  IABS R15, R7 ;  /* 0x00000007000f7213 */ /* 0x000fe20000000000 */
[----:B------:R-:W-:Y:S01]  /*2b50*/  @!P1 IMAD.IADD R12, R12, 0x1, -R2 ;  /* 0x000000010c0c9824 */ /* 0x000fe200078e0a02 */
[----:B------:R1:W-:Y:S01]  /*2b60*/  STL [R1+0x108], R5 ;  /* 0x0001080501007387 */ /* 0x0003e20000100800 */
[----:B------:R-:W-:-:S03]  /*2b70*/  IMAD.HI.U32 R13, R0, R10, RZ ;  /* 0x0000000a000d7227 */ /* 0x000fc600078e00ff */
[----:B------:R-:W-:Y:S01]  /*2b80*/  ISETP.GT.U32.AND P1, PT, R2, R12, PT ;  /* 0x0000000c0200720c */ /* 0x000fe20003f24070 */
[--C-:B------:R-:W-:Y:S01]  /*2b90*/  @!P4 IMAD.IADD R9, R9, 0x1, -R2.reuse ;  /* 0x000000010909c824 */ /* 0x100fe200078e0a02 */
[----:B------:R-:W-:Y:S01]  /*2ba0*/  ISETP.GE.AND P4, PT, R4, RZ, PT ;  /* 0x000000ff0400720c */ /* 0x000fe20003f86270 */
[----:B------:R-:W-:Y:S01]  /*2bb0*/  @!P6 IMAD.IADD R11, R11, 0x1, -R2 ;  /* 0x000000010b0be824 */ /* 0x000fe200078e0a02 */
[----:B------:R-:W-:Y:S01]  /*2bc0*/  IABS R4, R3 ;  /* 0x0000000300047213 */ /* 0x000fe20000000000 */
[----:B------:R-:W-:-:S03]  /*2bd0*/  IMAD.HI.U32 R6, R0, R15, RZ ;  /* 0x0000000f00067227 */ /* 0x000fc600078e00ff */
[C---:B------:R-:W-:Y:S01]  /*2be0*/  ISETP.GT.U32.AND P6, PT, R2.reuse, R11, PT ;  /* 0x0000000b0200720c */ /* 0x040fe20003fc4070 */
[----:B------:R-:W-:Y:S02]  /*2bf0*/  IMAD.MOV R13, RZ, RZ, -R13 ;  /* 0x000000ffff0d7224 */ /* 0x000fe400078e0a0d */
[----:B0-----:R-:W-:Y:S02]  /*2c00*/  IMAD.MOV.U32 R16, RZ, RZ, R14 ;  /* 0x000000ffff107224 */ /* 0x001fe400078e000e */
[----:B------:R-:W-:Y:S02]  /*2c10*/  IMAD.MOV R6, RZ, RZ, -R6 ;  /* 0x000000ffff067224 */ /* 0x000fe400078e0a06 */
[----:B------:R-:W-:Y:S02]  /*2c20*/  IMAD R10, R2, R13, R10 ;  /* 0x0000000d020a7224 */ /* 0x000fe400078e020a */
[----:B------:R-:W-:-:S04]  /*2c30*/  IMAD.HI.U32 R14, R0, R4, RZ ;  /* 0x00000004000e7227 */ /* 0x000fc800078e00ff */
[C---:B------:R-:W-:Y:S02]  /*2c40*/  IMAD R15, R2.reuse, R6, R15 ;  /* 0x00000006020f7224 */ /* 0x040fe400078e020f */
[----:B------:R-:W-:Y:S01]  /*2c50*/  @!P5 IMAD.MOV R16, RZ, RZ, -R16 ;  /* 0x000000ffff10d224 */ /* 0x000fe200078e0a10 */
[----:B------:R-:W-:Y:S01]  /*2c60*/  ISETP.GT.U32.AND P5, PT, R2, R10, PT ;  /* 0x0000000a0200720c */ /* 0x000fe20003fa4070 */
[----:B------:R-:W-:Y:S02]  /*2c70*/  IMAD.MOV R14, RZ, RZ, -R14 ;  /* 0x000000ffff0e7224 */ /* 0x000fe400078e0a0e */
[----:B------:R-:W-:Y:S01]  /*2c80*/  @!P1 IMAD.IADD R12, R12, 0x1, -R2 ;  /* 0x000000010c0c9824 */ /* 0x000fe200078e0a02 */
[C---:B------:R-:W-:Y:S01]  /*2c90*/  ISETP.GT.U32.AND P1, PT, R2.reuse, R15, PT ;  /* 0x0000000f0200720c */ /* 0x040fe20003f24070 */
[----:B------:R-:W-:Y:S01]  /*2ca0*/  IMAD R4, R2, R14, R4 ;  /* 0x0000000e02047224 */ /* 0x000fe200078e0204 */
[----:B------:R0:W-:Y:S01]  /*2cb0*/  STL [R1+0xfc], R16 ;  /* 0x0000fc1001007387 */ /* 0x0001e20000100800 */
[----:B------:R-:W-:-:S02]  /*2cc0*/  VIADD R13, R8, 0x68 ;  /* 0x00000068080d7836 */ /* 0x000fc40000000000 */
[----:B-1----:R-:W-:Y:S02]  /*2cd0*/  IMAD.MOV.U32 R5, RZ, RZ, R9 ;  /* 0x000000ffff057224 */ /* 0x002fe400078e0009 */
[--C-:B------:R-:W-:Y:S01]  /*2ce0*/  @!P6 IMAD.IADD R11, R11, 0x1, -R2.reuse ;  /* 0x000000010b0be824 */ /* 0x100fe200078e0a02 */
[----:B------:R-:W-:Y:S01]  /*2cf0*/  ISETP.GT.U32.AND P6, PT, R2, R4, PT ;  /* 0x000000040200720c */ /* 0x000fe20003fc4070 */
[----:B------:R-:W-:Y:S01]  /*2d00*/  @!P3 IMAD.MOV R5, RZ, RZ, -R5 ;  /* 0x000000ffff05b224 */ /* 0x000fe200078e0a05 */
[----:B------:R-:W-:Y:S01]  /*2d10*/  IABS R6, R13 ;  /* 0x0000000d00067213 */ /* 0x000fe20000000000 */
[----:B------:R-:W-:Y:S01]  /*2d20*/  @!P5 IMAD.IADD R10, R10, 0x1, -R2 ;  /* 0x000000010a0ad824 */ /* 0x000fe200078e0a02 */
[----:B------:R-:W-:Y:S01]  /*2d30*/  ISETP.GE.AND P3, PT, R7, RZ, PT ;  /* 0x000000ff0700720c */ /* 0x000fe20003f66270 */
[----:B------:R-:W-:Y:S01]  /*2d40*/  VIADD R7, R8, 0x58 ;  /* 0x0000005808077836 */ /* 0x000fe20000000000 */
[----:B------:R1:W-:Y:S01]  /*2d50*/  STL [R1+0x100], R5 ;  /* 0x0001000501007387 */ /* 0x0003e20000100800 */
[----:B0-----:R-:W-:Y:S01]  /*2d60*/  IMAD.HI.U32 R16, R0, R6, RZ ;  /* 0x0000000600107227 */ /* 0x001fe200078e00ff */
[----:B------:R-:W-:-:S02]  /*2d70*/  ISETP.GT.U32.AND P5, PT, R2, R10, PT ;  /* 0x0000000a0200720c */ /* 0x000fc40003fa4070 */
[----:B------:R-:W-:Y:S01]  /*2d80*/  IABS R14, R7 ;  /* 0x00000007000e7213 */ /* 0x000fe20000000000 */
[----:B------:R-:W-:Y:S01]  /*2d90*/  @!P1 IMAD.IADD R15, R15, 0x1, -R2 ;  /* 0x000000010f0f9824 */ /* 0x000fe200078e0a02 */
[----:B------:R-:W-:Y:S01]  /*2da0*/  ISETP.GE.AND P1, PT, R3, RZ, PT ;  /* 0x000000ff0300720c */ /* 0x000fe20003f26270 */
[----:B------:R-:W-:Y:S02]  /*2db0*/  IMAD.MOV R16, RZ, RZ, -R16 ;  /* 0x000000ffff107224 */ /* 0x000fe400078e0a10 */
[----:B------:R-:W-:Y:S01]  /*2dc0*/  @!P6 IMAD.IADD R4, R4, 0x1, -R2 ;  /* 0x000000010404e824 */ /* 0x000fe200078e0a02 */
[C---:B------:R-:W-:Y:S01]  /*2dd0*/  ISETP.GT.U32.AND P6, PT, R2.reuse, R15, PT ;  /* 0x0000000f0200720c */ /* 0x040fe20003fc4070 */
[----:B------:R-:W-:Y:S02]  /*2de0*/  IMAD R6, R2, R16, R6 ;  /* 0x0000001002067224 */ /* 0x000fe400078e0206 */
[----:B------:R-:W-:-:S04]  /*2df0*/  IMAD.HI.U32 R16, R0, R14, RZ ;  /* 0x0000000e00107227 */ /* 0x000fc800078e00ff */
[----:B------:R-:W-:Y:S02]  /*2e00*/  VIADD R9, R8, 0x48 ;  /* 0x0000004808097836 */ /* 0x000fe40000000000 */
[----:B------:R-:W-:Y:S02]  /*2e10*/  IMAD.MOV R16, RZ, RZ, -R16 ;  /* 0x000000ffff107224 */ /* 0x000fe400078e0a10 */
[----:B-1----:R-:W-:Y:S01]  /*2e20*/  IMAD.MOV.U32 R5, RZ, RZ, R12 ;  /* 0x000000ffff057224 */ /* 0x002fe200078e000c */
[----:B------:R-:W-:Y:S01]  /*2e30*/  IABS R17, R9 ;  /* 0x0000000900117213 */ /* 0x000fe20000000000 */
[----:B------:R-:W-:Y:S01]  /*2e40*/  @!P0 IMAD.MOV R11, RZ, RZ, -R11 ;  /* 0x000000ffff0b8224 */ /* 0x000fe200078e0a0b */
[----:B------:R-:W-:Y:S01]  /*2e50*/  ISETP.GE.AND P0, PT, R13, RZ, PT ;  /* 0x000000ff0d00720c */ /* 0x000fe20003f06270 */
[----:B------:R-:W-:Y:S01]  /*2e60*/  @!P5 IMAD.IADD R10, R10, 0x1, -R2 ;  /* 0x000000010a0ad824 */ /* 0x000fe200078e0a02 */
[C---:B------:R-:W-:Y:S01]  /*2e70*/  ISETP.GT.U32.AND P5, PT, R2.reuse, R6, PT ;  /* 0x000000060200720c */ /* 0x040fe20003fa4070 */
[----:B------:R-:W-:-:S02]  /*2e80*/  IMAD R13, R2, R16, R14 ;  /* 0x00000010020d7224 */ /* 0x000fc400078e020e */
[----:B------:R-:W-:Y:S01]  /*2e90*/  @!P2 IMAD.MOV R5, RZ, RZ, -R5 ;  /* 0x000000ffff05a224 */ /* 0x000fe200078e0a05 */
[C---:B------:R-:W-:Y:S01]  /*2ea0*/  ISETP.GT.U32.AND P2, PT, R2.reuse, R4, PT ;  /* 0x000000040200720c */ /* 0x040fe20003f44070 */
[----:B------:R-:W-:Y:S01]  /*2eb0*/  @!P6 IMAD.IADD R15, R15, 0x1, -R2 ;  /* 0x000000010f0fe824 */ /* 0x000fe200078e0a02 */
[----:B------:R-:W-:Y:S01]  /*2ec0*/  ISETP.GT.U32.AND P6, PT, R2, R13, PT ;  /* 0x0000000d0200720c */ /* 0x000fe20003fc4070 */
[----:B------:R-:W-:Y:S01]  /*2ed0*/  IMAD.MOV.U32 R3, RZ, RZ, R17 ;  /* 0x000000ffff037224 */ /* 0x000fe200078e0011 */
[----:B------:R0:W-:Y:S01]  /*2ee0*/  STL [R1+0xf0], R5 ;  /* 0x0000f00501007387 */ /* 0x0001e20000100800 */
[----:B------:R-:W-:Y:S02]  /*2ef0*/  IMAD.MOV.U32 R20, RZ, RZ, R15 ;  /* 0x000000ffff147224 */ /* 0x000fe400078e000f */
[----:B------:R-:W-:Y:S01]  /*2f00*/  IMAD.HI.U32 R12, R0, R3, RZ ;  /* 0x00000003000c7227 */ /* 0x000fe200078e00ff */
[----:B------:R1:W-:Y:S03]  /*2f10*/  STL [R1+0xf8], R11 ;  /* 0x0000f80b01007387 */ /* 0x0003e60000100800 */
[----:B------:R-:W-:-:S02]  /*2f20*/  IMAD.MOV R12, RZ, RZ, -R12 ;  /* 0x000000ffff0c7224 */ /* 0x000fc400078e0a0c */
[----:B------:R-:W-:Y:S02]  /*2f30*/  @!P5 IMAD.IADD R6, R6, 0x1, -R2 ;  /* 0x000000010606d824 */ /* 0x000fe400078e0a02 */
[----:B0-----:R-:W-:Y:S02]  /*2f40*/  IMAD.MOV.U32 R5, RZ, RZ, R10 ;  /* 0x000000ffff057224 */ /* 0x001fe400078e000a */
[C---:B------:R-:W-:Y:S01]  /*2f50*/  IMAD R3, R2.reuse, R12, R3 ;  /* 0x0000000c02037224 */ /* 0x040fe200078e0203 */
[----:B------:R-:W-:Y:S01]  /*2f60*/  ISETP.GT.U32.AND P5, PT, R2, R6, PT ;  /* 0x000000060200720c */ /* 0x000fe20003fa4070 */
[----:B------:R-:W-:Y:S01]  /*2f70*/  @!P4 IMAD.MOV R5, RZ, RZ, -R5 ;  /* 0x000000ffff05c224 */ /* 0x000fe200078e0a05 */
[----:B------:R-:W-:Y:S01]  /*2f80*/  ISETP.GE.AND P4, PT, R7, RZ, PT ;  /* 0x000000ff0700720c */ /* 0x000fe20003f86270 */
[----:B------:R-:W-:Y:S02]  /*2f90*/  VIADD R7, R8, 0x38 ;  /* 0x0000003808077836 */ /* 0x000fe40000000000 */
[--C-:B------:R-:W-:Y:S01]  /*2fa0*/  @!P6 IMAD.IADD R13, R13, 0x1, -R2.reuse ;  /* 0x000000010d0de824 */ /* 0x100fe200078e0a02 */
[----:B------:R-:W-:Y:S01]  /*2fb0*/  STL [R1+0xf4], R5 ;  /* 0x0000f40501007387 */ /* 0x000fe20000100800 */
[----:B------:R-:W-:Y:S01]  /*2fc0*/  @!P2 IMAD.IADD R4, R4, 0x1, -R2 ;  /* 0x000000010404a824 */ /* 0x000fe200078e0a02 */
[----:B------:R-:W-:Y:S01]  /*2fd0*/  IABS R12, R7 ;  /* 0x00000007000c7213 */ /* 0x000fe20000000000 */
[----:B-1----:R-:W-:Y:S01]  /*2fe0*/  VIADD R11, R8, 0x18 ;  /* 0x00000018080b7836 */ /* 0x002fe20000000000 */
[----:B------:R-:W-:Y:S01]  /*2ff0*/  ISETP.GT.U32.AND P6, PT, R2, R13, PT ;  /* 0x0000000d0200720c */ /* 0x000fe20003fc4070 */
[----:B------:R-:W-:Y:S01]  /*3000*/  @!P3 IMAD.MOV R20, RZ, RZ, -R20 ;  /* 0x000000ffff14b224 */ /* 0x000fe200078e0a14 */
[----:B------:R-:W-:Y:S01]  /*3010*/  ISETP.GE.AND P2, PT, R9, RZ, PT ;  /* 0x000000ff0900720c */ /* 0x000fe20003f46270 */
[----:B------:R-:W-:Y:S01]  /*3020*/  IMAD.HI.U32 R16, R0, R12, RZ ;  /* 0x0000000c00107227 */ /* 0x000fe200078e00ff */
[----:B------:R-:W-:Y:S01]  /*3030*/  IABS R14, R11 ;  /* 0x0000000b000e7213 */ /* 0x000fe20000000000 */
[----:B------:R-:W-:Y:S02]  /*3040*/  STL [R1+0xbf8], R29 ;  /* 0x000bf81d01007387 */ /* 0x000fe40000100800 */
[----:B------:R-:W-:-:S02]  /*3050*/  IMAD.MOV R16, RZ, RZ, -R16 ;  /* 0x000000ffff107224 */ /* 0x000fc400078e0a10 */
[C---:B------:R-:W-:Y:S01]  /*3060*/  VIADD R9, R8.reuse, 0x28 ;  /* 0x0000002808097836 */ /* 0x040fe20000000000 */
[----:B------:R0:W-:Y:S01]  /*3070*/  STL [R1+0xd8], R20 ;  /* 0x0000d81401007387 */ /* 0x0001e20000100800 */
[----:B------:R-:W-:Y:S02]  /*3080*/  VIADD R8, R8, 0x8 ;  /* 0x0000000808087836 */ /* 0x000fe40000000000 */
[----:B------:R-:W-:Y:S01]  /*3090*/  @!P5 IMAD.IADD R6, R6, 0x1, -R2 ;  /* 0x000000010606d824 */ /* 0x000fe200078e0a02 */
[C---:B------:R-:W-:Y:S01]  /*30a0*/  ISETP.GT.U32.AND P5, PT, R2.reuse, R3, PT ;  /* 0x000000030200720c */ /* 0x040fe20003fa4070 */
[----:B------:R-:W-:Y:S01]  /*30b0*/  IMAD R12, R2, R16, R12 ;  /* 0x00000010020c7224 */ /* 0x000fe200078e020c */
[----:B------:R-:W-:Y:S01]  /*30c0*/  IABS R10, R8 ;  /* 0x00000008000a7213 */ /* 0x000fe20000000000 */
[----:B------:R-:W-:Y:S01]  /*30d0*/  @!P6 IMAD.IADD R13, R13, 0x1, -R2 ;  /* 0x000000010d0de824 */ /* 0x000fe200078e0a02 */
[----:B------:R-:W-:Y:S01]  /*30e0*/  IABS R17, R9 ;  /* 0x0000000900117213 */ /* 0x000fe20000000000 */
[----:B------:R-:W-:Y:S01]  /*30f0*/  IMAD.HI.U32 R19, R0, R14, RZ ;  /* 0x0000000e00137227 */ /* 0x000fe200078e00ff */
[----:B------:R-:W-:-:S02]  /*3100*/  ISETP.GT.U32.AND P6, PT, R2, R12, PT ;  /* 0x0000000c0200720c */ /* 0x000fc40003fc4070 */
[----:B0-----:R-:W-:Y:S01]  /*3110*/  LOP3.LUT R20, R25, 0x160, RZ, 0xfc, !PT ;  /* 0x0000016019147812 */ /* 0x001fe200078efcff */
[----:B------:R-:W-:-:S04]  /*3120*/  IMAD.HI.U32 R18, R0, R10, RZ ;  /* 0x0000000a00127227 */ /* 0x000fc800078e00ff */
[----:B------:R-:W-:Y:S02]  /*3130*/  IMAD.MOV R18, RZ, RZ, -R18 ;  /* 0x000000ffff127224 */ /* 0x000fe400078e0a12 */
[----:B------:R-:W-:-:S04]  /*3140*/  IMAD.HI.U32 R16, R0, R17, RZ ;  /* 0x0000001100107227 */ /* 0x000fc800078e00ff */
[----:B------:R-:W-:Y:S02]  /*3150*/  IMAD.MOV R19, RZ, RZ, -R19 ;  /* 0x000000ffff137224 */ /* 0x000fe400078e0a13 */
[----:B------:R-:W-:Y:S01]  /*3160*/  @!P5 IMAD.IADD R3, R3, 0x1, -R2 ;  /* 0x000000010303d824 */ /* 0x000fe200078e0a02 */
[----:B------:R-:W-:Y:S01]  /*3170*/  ISETP.GE.AND P5, PT, R7, RZ, PT ;  /* 0x000000ff0700720c */ /* 0x000fe20003fa6270 */
[----:B------:R-:W-:Y:S01]  /*3180*/  IMAD.MOV.U32 R5, RZ, RZ, R4 ;  /* 0x000000ffff057224 */ /* 0x000fe200078e0004 */
[----:B------:R-:W-:Y:S01]  /*3190*/  LOP3.LUT R7, R25, 0x1f0, RZ, 0xfc, !PT ;  /* 0x000001f019077812 */ /* 0x000fe200078efcff */
[C---:B------:R-:W-:Y:S02]  /*31a0*/  IMAD R10, R2.reuse, R18, R10 ;  /* 0x00000012020a7224 */ /* 0x040fe400078e020a */
[----:B------:R-:W-:Y:S01]  /*31b0*/  IMAD.MOV R16, RZ, RZ, -R16 ;  /* 0x000000ffff107224 */ /* 0x000fe200078e0a10 */
[----:B------:R-:W-:Y:S01]  /*31c0*/  IABS R15, R7 ;  /* 0x00000007000f7213 */ /* 0x000fe20000000000 */
[----:B------:R-:W-:-:S02]  /*31d0*/  IMAD R14, R2, R19, R14 ;  /* 0x00000013020e7224 */ /* 0x000fc400078e020e */
[----:B------:R-:W-:Y:S01]  /*31e0*/  @!P6 IMAD.IADD R12, R12, 0x1, -R2 ;  /* 0x000000010c0ce824 */ /* 0x000fe200078e0a02 */
[C---:B------:R-:W-:Y:S01]  /*31f0*/  ISETP.GT.U32.AND P6, PT, R2.reuse, R3, PT ;  /* 0x000000030200720c */ /* 0x040fe20003fc4070 */
[----:B------:R-:W-:Y:S02]  /*3200*/  IMAD.MOV.U32 R18, RZ, RZ, R6 ;  /* 0x000000ffff127224 */ /* 0x000fe400078e0006 */
[----:B------:R-:W-:Y:S01]  /*3210*/  @!P1 IMAD.MOV R5, RZ, RZ, -R5 ;  /* 0x000000ffff059224 */ /* 0x000fe200078e0a05 */
[C---:B------:R-:W-:Y:S01]  /*3220*/  ISETP.GT.U32.AND P1, PT, R2.reuse, R12, PT ;  /* 0x0000000c0200720c */ /* 0x040fe20003f24070 */
[C---:B------:R-:W-:Y:S01]  /*3230*/  IMAD R16, R2.reuse, R16, R17 ;  /* 0x0000001002107224 */ /* 0x040fe200078e0211 */
[----:B------:R-:W-:Y:S01]  /*3240*/  LOP3.LUT R17, R25, 0x1e0, RZ, 0xfc, !PT ;  /* 0x000001e019117812 */ /* 0x000fe200078efcff */
[----:B------:R-:W-:Y:S01]  /*3250*/  @!P0 IMAD.MOV R18, RZ, RZ, -R18 ;  /* 0x000000ffff128224 */ /* 0x000fe200078e0a12 */
[C---:B------:R-:W-:Y:S01]  /*3260*/  ISETP.GT.U32.AND P0, PT, R2.reuse, R14, PT ;  /* 0x0000000e0200720c */ /* 0x040fe20003f04070 */
[----:B------:R0:W-:Y:S01]  /*3270*/  STL [R1+0xe0], R5 ;  /* 0x0000e00501007387 */ /* 0x0001e20000100800 */
[----:B------:R-:W-:Y:S01]  /*3280*/  ISETP.GT.U32.AND P3, PT, R2, R16, PT ;  /* 0x000000100200720c */ /* 0x000fe20003f64070 */
[----:B------:R-:W-:Y:S01]  /*3290*/  IMAD.HI.U32 R6, R0, R15, RZ ;  /* 0x0000000f00067227 */ /* 0x000fe200078e00ff */
[----:B------:R-:W-:Y:S01]  /*32a0*/  IABS R4, R17 ;  /* 0x0000001100047213 */ /* 0x000fe20000000000 */
[----:B------:R-:W-:Y:S02]  /*32b0*/  STL [R1+0xdc], R18 ;  /* 0x0000dc1201007387 */ /* 0x000fe40000100800 */
[----:B------:R-:W-:Y:S01]  /*32c0*/  @!P6 IMAD.IADD R3, R3, 0x1, -R2 ;  /* 0x000000010303e824 */ /* 0x000fe200078e0a02 */
[----:B------:R-:W-:Y:S01]  /*32d0*/  ISETP.GT.U32.AND P6, PT, R2, R10, PT ;  /* 0x0000000a0200720c */ /* 0x000fe20003fc4070 */
[----:B------:R-:W-:-:S02]  /*32e0*/  IMAD.MOV R6, RZ, RZ, -R6 ;  /* 0x000000ffff067224 */ /* 0x000fc400078e0a06 */
[----:B0-----:R-:W-:Y:S02]  /*32f0*/  IMAD.MOV.U32 R5, RZ, RZ, R13 ;  /* 0x000000ffff057224 */ /* 0x001fe400078e000d */
[--C-:B------:R-:W-:Y:S02]  /*3300*/  @!P0 IMAD.IADD R14, R14, 0x1, -R2.reuse ;  /* 0x000000010e0e8824 */ /* 0x100fe400078e0a02 */
[----:B------:R-:W-:Y:S01]  /*3310*/  @!P4 IMAD.MOV R5, RZ, RZ, -R5 ;  /* 0x000000ffff05c224 */ /* 0x000fe200078e0a05 */
[----:B------:R-:W-:Y:S01]  /*3320*/  ISETP.GE.AND P4, PT, R9, RZ, PT ;  /* 0x000000ff0900720c */ /* 0x000fe20003f86270 */
[--C-:B------:R-:W-:Y:S01]  /*3330*/  @!P3 IMAD.IADD R16, R16, 0x1, -R2.reuse ;  /* 0x000000011010b824 */ /* 0x100fe200078e0a02 */
[----:B------:R-:W-:Y:S01]  /*3340*/  ISETP.GE.AND P3, PT, R8, RZ, PT ;  /* 0x000000ff0800720c */ /* 0x000fe20003f66270 */
[----:B------:R-:W-:Y:S01]  /*3350*/  @!P1 IMAD.IADD R12, R12, 0x1, -R2 ;  /* 0x000000010c0c9824 */ /* 0x000fe200078e0a02 */
[----:B------:R0:W-:Y:S01]  /*3360*/  STL [R1+0xe4], R5 ;  /* 0x0000e40501007387 */ /* 0x0001e20000100800 */
[----:B------:R-:W-:Y:S01]  /*3370*/  IMAD.HI.U32 R8, R0, R4, RZ ;  /* 0x0000000400087227 */ /* 0x000fe200078e00ff */
[----:B------:R-:W-:-:S02]  /*3380*/  ISETP.GT.U32.AND P0, PT, R2, R16, PT ;  /* 0x000000100200720c */ /* 0x000fc40003f04070 */
[----:B------:R-:W-:Y:S01]  /*3390*/  ISETP.GE.AND P1, PT, R11, RZ, PT ;  /* 0x000000ff0b00720c */ /* 0x000fe20003f26270 */
[----:B------:R-:W-:Y:S02]  /*33a0*/  IMAD R15, R2, R6, R15 ;  /* 0x00000006020f7224 */ /* 0x000fe400078e020f */
[----:B------:R-:W-:Y:S02]  /*33b0*/  IMAD.MOV R8, RZ, RZ, -R8 ;  /* 0x000000ffff087224 */ /* 0x000fe400078e0a08 */
[----:B------:R-:W-:Y:S02]  /*33c0*/  @!P6 IMAD.IADD R10, R10, 0x1, -R2 ;  /* 0x000000010a0ae824 */ /* 0x000fe400078e0a02 */
[----:B0-----:R-:W-:Y:S01]  /*33d0*/  IMAD.MOV.U32 R5, RZ, RZ, R3 ;  /* 0x000000ffff057224 */ /* 0x001fe200078e0003 */
[C---:B------:R-:W-:Y:S01]  /*33e0*/  LOP3.LUT R3, R25.reuse, 0x1d0, RZ, 0xfc, !PT ;  /* 0x000001d019037812 */ /* 0x040fe200078efcff */
[C---:B------:R-:W-:Y:S01]  /*33f0*/  IMAD R6, R2.reuse, R8, R4 ;  /* 0x0000000802067224 */ /* 0x040fe200078e0204 */
[----:B------:R-:W-:Y:S01]  /*3400*/  LOP3.LUT R8, R25, 0x1c0, RZ, 0xfc, !PT ;  /* 0x000001c019087812 */ /* 0x000fe200078efcff */
[----:B------:R-:W-:Y:S01]  /*3410*/  @!P2 IMAD.MOV R5, RZ, RZ, -R5 ;  /* 0x000000ffff05a224 */ /* 0x000fe200078e0a05 */
[----:B------:R-:W-:Y:S01]  /*3420*/  ISETP.GT.U32.AND P2, PT, R2, R14, PT ;  /* 0x0000000e0200720c */ /* 0x000fe20003f44070 */
[----:B------:R-:W-:Y:S01]  /*3430*/  @!P0 IMAD.IADD R16, R16, 0x1, -R2 ;  /* 0x0000000110108824 */ /* 0x000fe200078e0a02 */
[----:B------:R-:W-:-:S02]  /*3440*/  IABS R4, R3 ;  /* 0x0000000300047213 */ /* 0x000fc40000000000 */
[----:B------:R0:W-:Y:S01]  /*3450*/  STL [R1+0xd0], R5 ;  /* 0x0000d00501007387 */ /* 0x0001e20000100800 */
[----:B------:R-:W-:Y:S02]  /*3460*/  IABS R9, R8 ;  /* 0x0000000800097213 */ /* 0x000fe40000000000 */
[----:B------:R-:W-:Y:S01]  /*3470*/  ISETP.GT.U32.AND P6, PT, R2, R10, PT ;  /* 0x0000000a0200720c */ /* 0x000fe20003fc4070 */
[----:B------:R-:W-:Y:S01]  /*3480*/  IMAD.HI.U32 R13, R0, R4, RZ ;  /* 0x00000004000d7227 */ /* 0x000fe200078e00ff */
[----:B------:R-:W-:Y:S02]  /*3490*/  ISETP.GE.AND P0, PT, R7, RZ, PT ;  /* 0x000000ff0700720c */ /* 0x000fe40003f06270 */
[----:B------:R-:W-:Y:S01]  /*34a0*/  LOP3.LUT R7, R25, 0x1b0, RZ, 0xfc, !PT ;  /* 0x000001b019077812 */ /* 0x000fe200078efcff */
[----:B------:R-:W-:Y:S02]  /*34b0*/  IMAD.MOV R13, RZ, RZ, -R13 ;  /* 0x000000ffff0d7224 */ /* 0x000fe400078e0a0d */
[----:B0-----:R-:W-:Y:S01]  /*34c0*/  IMAD.MOV.U32 R5, RZ, RZ, R12 ;  /* 0x000000ffff057224 */ /* 0x001fe200078e000c */
[----:B------:R-:W-:Y:S01]  /*34d0*/  IABS R11, R7 ;  /* 0x00000007000b7213 */ /* 0x000fe20000000000 */
[----:B------:R-:W-:Y:S01]  /*34e0*/  @!P2 IMAD.IADD R14, R14, 0x1, -R2 ;  /* 0x000000010e0ea824 */ /* 0x000fe200078e0a02 */
[C---:B------:R-:W-:Y:S01]  /*34f0*/  ISETP.GT.U32.AND P2, PT, R2.reuse, R6, PT ;  /* 0x000000060200720c */ /* 0x040fe20003f44070 */
[----:B------:R-:W-:Y:S01]  /*3500*/  @!P5 IMAD.MOV R5, RZ, RZ, -R5 ;  /* 0x000000ffff05d224 */ /* 0x000fe200078e0a05 */
[----:B------:R-:W-:Y:S01]  /*3510*/  ISETP.GT.U32.AND P5, PT, R2, R15, PT ;  /* 0x0000000f0200720c */ /* 0x000fe20003fa4070 */
[----:B------:R-:W-:-:S03]  /*3520*/  IMAD.HI.U32 R12, R0, R9, RZ ;  /* 0x00000009000c7227 */ /* 0x000fc600078e00ff */
[----:B------:R0:W-:Y:S01]  /*3530*/  STL [R1+0xd4], R5 ;  /* 0x0000d40501007387 */ /* 0x0001e20000100800 */
[----:B------:R-:W-:Y:S02]  /*3540*/  IMAD R4, R2, R13, R4 ;  /* 0x0000000d02047224 */ /* 0x000fe400078e0204 */
[--C-:B------:R-:W-:Y:S01]  /*3550*/  @!P6 IMAD.IADD R10, R10, 0x1, -R2.reuse ;  /* 0x000000010a0ae824 */ /* 0x100fe200078e0a02 */
[----:B------:R-:W-:Y:S02]  /*3560*/  ISETP.GE.AND P6, PT, R17, RZ, PT ;  /* 0x000000ff1100720c */ /* 0x000fe40003fc6270 */
[----:B------:R-:W-:Y:S01]  /*3570*/  LOP3.LUT R17, R25, 0x140, RZ, 0xfc, !PT ;  /* 0x0000014019117812 */ /* 0x000fe200078efcff */
[--C-:B------:R-:W-:Y:S02]  /*3580*/  @!P2 IMAD.IADD R6, R6, 0x1, -R2.reuse ;  /* 0x000000010606a824 */ /* 0x100fe400078e0a02 */
[----:B------:R-:W-:Y:S01]  /*3590*/  @!P5 IMAD.IADD R15, R15, 0x1, -R2 ;  /* 0x000000010f0fd824 */ /* 0x000fe200078e0a02 */
[----:B------:R-:W-:Y:S01]  /*35a0*/  ISETP.GE.AND P5, PT, R3, RZ, PT ;  /* 0x000000ff0300720c */ /* 0x000fe20003fa6270 */
[----:B0-----:R-:W-:-:S02]  /*35b0*/  IMAD.MOV.U32 R5, RZ, RZ, R16 ;  /* 0x000000ffff057224 */ /* 0x001fc400078e0010 */
[----:B------:R-:W-:Y:S01]  /*35c0*/  IMAD.MOV R3, RZ, RZ, -R12 ;  /* 0x000000ffff037224 */ /* 0x000fe200078e0a0c */
[C---:B------:R-:W-:Y:S01]  /*35d0*/  ISETP.GT.U32.AND P2, PT, R2.reuse, R15, PT ;  /* 0x0000000f0200720c */ /* 0x040fe20003f44070 */
[----:B------:R-:W-:Y:S01]  /*35e0*/  @!P4 IMAD.MOV R5, RZ, RZ, -R5 ;  /* 0x000000ffff05c224 */ /* 0x000fe200078e0a05 */
[C---:B------:R-:W-:Y:S01]  /*35f0*/  ISETP.GT.U32.AND P4, PT, R2.reuse, R6, PT ;  /* 0x000000060200720c */ /* 0x040fe20003f84070 */
[----:B------:R-:W-:Y:S01]  /*3600*/  IMAD R3, R2, R3, R9 ;  /* 0x0000000302037224 */ /* 0x000fe200078e0209 */
[----:B------:R-:W-:Y:S01]  /*3610*/  IABS R12, R17 ;  /* 0x00000011000c7213 */ /* 0x000fe20000000000 */
[----:B------:R-:W-:Y:S01]  /*3620*/  IMAD.MOV.U32 R29, RZ, RZ, R10 ;  /* 0x000000ffff1d7224 */ /* 0x000fe200078e000a */
[----:B------:R0:W-:Y:S01]  /*3630*/  STL [R1+0xcc], R5 ;  /* 0x0000cc0501007387 */ /* 0x0001e20000100800 */
[----:B------:R-:W-:-:S04]  /*3640*/  IMAD.HI.U32 R9, R0, R11, RZ ;  /* 0x0000000b00097227 */ /* 0x000fc800078e00ff */
[----:B------:R-:W-:Y:S01]  /*3650*/  @!P3 IMAD.MOV R29, RZ, RZ, -R29 ;  /* 0x000000ffff1db224 */ /* 0x000fe200078e0a1d */
[----:B------:R-:W-:Y:S01]  /*3660*/  ISETP.GE.AND P3, PT, R8, RZ, PT ;  /* 0x000000ff0800720c */ /* 0x000fe20003f66270 */
[----:B------:R-:W-:Y:S01]  /*3670*/  @!P2 IMAD.IADD R15, R15, 0x1, -R2 ;  /* 0x000000010f0fa824 */ /* 0x000fe200078e0a02 */
[----:B------:R-:W-:Y:S01]  /*3680*/  ISETP.GT.U32.AND P2, PT, R2, R3, PT ;  /* 0x000000030200720c */ /* 0x000fe20003f44070 */
[----:B------:R-:W-:Y:S01]  /*3690*/  IMAD.MOV R9, RZ, RZ, -R9 ;  /* 0x000000ffff097224 */ /* 0x000fe200078e0a09 */
[----:B------:R1:W-:Y:S01]  /*36a0*/  STL [R1+0xc9c], R29 ;  /* 0x000c9c1d01007387 */ /* 0x0003e20000100800 */
[----:B0-----:R-:W-:Y:S01]  /*36b0*/  IMAD.MOV.U32 R5, RZ, RZ, R14 ;  /* 0x000000ffff057224 */ /* 0x001fe200078e000e */
[----:B------:R-:W-:Y:S01]  /*36c0*/  LOP3.LUT R8, R25, 0x180, RZ, 0xfc, !PT ;  /* 0x0000018019087812 */ /* 0x000fe200078efcff */
[----:B------:R-:W-:Y:S01]  /*36d0*/  @!P4 IMAD.IADD R6, R6, 0x1, -R2 ;  /* 0x000000010606c824 */ /* 0x000fe200078e0a02 */
[----:B------:R-:W-:Y:S01]  /*36e0*/  ISETP.GE.AND P4, PT, R7, RZ, PT ;  /* 0x000000ff0700720c */ /* 0x000fe20003f86270 */
[----:B------:R-:W-:Y:S01]  /*36f0*/  @!P1 IMAD.MOV R5, RZ, RZ, -R5 ;  /* 0x000000ffff059224 */ /* 0x000fe200078e0a05 */
[C---:B------:R-:W-:Y:S01]  /*3700*/  ISETP.GT.U32.AND P1, PT, R2.reuse, R4, PT ;  /* 0x000000040200720c */ /* 0x040fe20003f24070 */
[----:B------:R-:W-:Y:S01]  /*3710*/  IMAD R14, R2, R9, R11 ;  /* 0x00000009020e7224 */ /* 0x000fe200078e020b */
[----:B------:R-:W-:-:S02]  /*3720*/  LOP3.LUT R7, R25, 0x1a0, RZ, 0xfc, !PT ;  /* 0x000001a019077812 */ /* 0x000fc400078efcff */
[----:B------:R0:W-:Y:S01]  /*3730*/  STL [R1+0xc8], R5 ;  /* 0x0000c80501007387 */ /* 0x0001e20000100800 */
[----:B------:R-:W-:Y:S01]  /*3740*/  @!P2 IMAD.IADD R3, R3, 0x1, -R2 ;  /* 0x000000010303a824 */ /* 0x000fe200078e0a02 */
[----:B------:R-:W-:Y:S01]  /*3750*/  LOP3.LUT R9, R25, 0x190, RZ, 0xfc, !PT ;  /* 0x0000019019097812 */ /* 0x000fe200078efcff */
[----:B-1----:R-:W-:Y:S01]  /*3760*/  IMAD.MOV.U32 R29, RZ, RZ, R6 ;  /* 0x000000ffff1d7224 */ /* 0x002fe200078e0006 */
[----:B------:R-:W-:Y:S02]  /*3770*/  IABS R18, R8 ;  /* 0x0000000800127213 */ /* 0x000fe40000000000 */
[C---:B------:R-:W-:Y:S01]  /*3780*/  ISETP.GT.U32.AND P2, PT, R2.reuse, R3, PT ;  /* 0x000000030200720c */ /* 0x040fe20003f44070 */
[----:B------:R-:W-:Y:S01]  /*3790*/  @!P6 IMAD.MOV R29, RZ, RZ, -R29 ;  /* 0x000000ffff1de224 */ /* 0x000fe200078e0a1d */
[----:B------:R-:W-:Y:S01]  /*37a0*/  ISETP.GT.U32.AND P6, PT, R2, R14, PT ;  /* 0x0000000e0200720c */ /* 0x000fe20003fc4070 */
[----:B------:R-:W-:Y:S01]  /*37b0*/  @!P1 IMAD.IADD R4, R4, 0x1, -R2 ;  /* 0x0000000104049824 */ /* 0x000fe200078e0a02 */
[----:B------:R-:W-:Y:S01]  /*37c0*/  IABS R19, R9 ;  /* 0x0000000900137213 */ /* 0x000fe20000000000 */
[----:B0-----:R-:W-:Y:S01]  /*37d0*/  IMAD.MOV.U32 R5, RZ, RZ, R15 ;  /* 0x000000ffff057224 */ /* 0x001fe200078e000f */
[----:B------:R-:W-:Y:S01]  /*37e0*/  IABS R15, R7 ;  /* 0x00000007000f7213 */ /* 0x000fe20000000000 */
[----:B------:R-:W-:Y:S01]  /*37f0*/  IMAD.HI.U32 R6, R0, R18, RZ ;  /* 0x0000001200067227 */ /* 0x000fe200078e00ff */
[----:B------:R-:W-:-:S03]  /*3800*/  ISETP.GE.AND P1, PT, R7, RZ, PT ;  /* 0x000000ff0700720c */ /* 0x000fc60003f26270 */
[----:B------:R-:W-:Y:S01]  /*3810*/  @!P0 IMAD.MOV R5, RZ, RZ, -R5 ;  /* 0x000000ffff058224 */ /* 0x000fe200078e0a05 */
[----:B------:R-:W-:Y:S01]  /*3820*/  ISETP.GT.U32.AND P0, PT, R2, R4, PT ;  /* 0x000000040200720c */ /* 0x000fe20003f04070 */
[----:B------:R-:W-:-:S03]  /*3830*/  IMAD.HI.U32 R10, R0, R15, RZ ;  /* 0x0000000f000a7227 */ /* 0x000fc600078e00ff */
[----:B------:R0:W-:Y:S01]  /*3840*/  STL [R1+0x3c], R5 ;  /* 0x00003c0501007387 */ /* 0x0001e20000100800 */
[--C-:B------:R-:W-:Y:S01]  /*3850*/  @!P2 IMAD.IADD R3, R3, 0x1, -R2.reuse ;  /* 0x000000010303a824 */ /* 0x100fe200078e0a02 */
[----:B------:R-:W-:Y:S01]  /*3860*/  ISETP.GE.AND P2, PT, R8, RZ, PT ;  /* 0x000000ff0800720c */ /* 0x000fe20003f46270 */
[--C-:B------:R-:W-:Y:S01]  /*3870*/  @!P6 IMAD.IADD R14, R14, 0x1, -R2.reuse ;  /* 0x000000010e0ee824 */ /* 0x100fe200078e0a02 */
[----:B------:R1:W-:Y:S01]  /*3880*/  STL [R1+0xcd8], R29 ;  /* 0x000cd81d01007387 */ /* 0x0003e20000100800 */
[----:B------:R-:W-:Y:S01]  /*3890*/  IMAD.HI.U32 R7, R0, R19, RZ ;  /* 0x0000001300077227 */ /* 0x000fe200078e00ff */
[----:B------:R-:W-:Y:S02]  /*38a0*/  LOP3.LUT R8, R25, 0x150, RZ, 0xfc, !PT ;  /* 0x0000015019087812 */ /* 0x000fe400078efcff */
[----:B------:R-:W-:Y:S01]  /*38b0*/  ISETP.GT.U32.AND P6, PT, R2, R14, PT ;  /* 0x0000000e0200720c */ /* 0x000fe20003fc4070 */
[----:B------:R-:W-:Y:S01]  /*38c0*/  @!P0 IMAD.IADD R4, R4, 0x1, -R2 ;  /* 0x0000000104048824 */ /* 0x000fe200078e0a02 */
[----:B------:R-:W-:Y:S01]  /*38d0*/  ISETP.GE.AND P0, PT, R9, RZ, PT ;  /* 0x000000ff0900720c */ /* 0x000fe20003f06270 */
[----:B------:R-:W-:Y:S01]  /*38e0*/  IMAD.MOV R9, RZ, RZ, -R10 ;  /* 0x000000ffff097224 */ /* 0x000fe200078e0a0a */
[----:B------:R-:W-:Y:S01]  /*38f0*/  IABS R10, R20 ;  /* 0x00000014000a7213 */ /* 0x000fe20000000000 */
[----:B0-----:R-:W-:Y:S01]  /*3900*/  IMAD.MOV.U32 R5, RZ, RZ, R3 ;  /* 0x000000ffff057224 */ /* 0x001fe200078e0003 */
[C---:B------:R-:W-:Y:S01]  /*3910*/  LOP3.LUT R3, R25.reuse, 0x130, RZ, 0xfc, !PT ;  /* 0x0000013019037812 */ /* 0x040fe200078efcff */
[C---:B------:R-:W-:Y:S01]  /*3920*/  IMAD R15, R2.reuse, R9, R15 ;  /* 0x00000009020f7224 */ /* 0x040fe200078e020f */
[C---:B------:R-:W-:Y:S01]  /*3930*/  LOP3.LUT R9, R25.reuse, 0x170, RZ, 0xfc, !PT ;  /* 0x0000017019097812 */ /* 0x040fe200078efcff */
[----:B------:R-:W-:Y:S01]  /*3940*/  @!P3 IMAD.MOV R5, RZ, RZ, -R5 ;  /* 0x000000ffff05b224 */ /* 0x000fe200078e0a05 */
[----:B------:R-:W-:Y:S01]  /*3950*/  IABS R13, R3 ;  /* 0x00000003000d7213 */ /* 0x000fe20000000000 */
[----:B------:R-:W-:Y:S01]  /*3960*/  IMAD.MOV R7, RZ, RZ, -R7 ;  /* 0x000000ffff077224 */ /* 0x000fe200078e0a07 */
[C---:B------:R-:W-:Y:S01]  /*3970*/  ISETP.GT.U32.AND P3, PT, R2.reuse, R15, PT ;  /* 0x0000000f0200720c */ /* 0x040fe20003f64070 */
[----:B------:R-:W-:Y:S01]  /*3980*/  IMAD.MOV.U32 R11, RZ, RZ, R4 ;  /* 0x000000ffff0b7224 */ /* 0x000fe200078e0004 */
[----:B-1----:R-:W-:Y:S01]  /*3990*/  LOP3.LUT R29, R25, 0x10, RZ, 0xfc, !PT ;  /* 0x00000010191d7812 */ /* 0x002fe200078efcff */
[----:B------:R-:W-:-:S02]  /*39a0*/  IMAD R19, R2, R7, R19 ;  /* 0x0000000702137224 */ /* 0x000fc400078e0213 */
[----:B------:R-:W-:Y:S02]  /*39b0*/  @!P6 IMAD.IADD R14, R14, 0x1, -R2 ;  /* 0x000000010e0ee824 */ /* 0x000fe400078e0a02 */
[----:B------:R-:W-:Y:S01]  /*39c0*/  @!P5 IMAD.MOV R11, RZ, RZ, -R11 ;  /* 0x000000ffff0bd224 */ /* 0x000fe200078e0a0b */
[C---:B------:R-:W-:Y:S01]  /*39d0*/  ISETP.GT.U32.AND P6, PT, R2.reuse, R19, PT ;  /* 0x000000130200720c */ /* 0x040fe20003fc4070 */
[----:B------:R-:W-:Y:S01]  /*39e0*/  IMAD.MOV R6, RZ, RZ, -R6 ;  /* 0x000000ffff067224 */ /* 0x000fe200078e0a06 */
[----:B------:R-:W-:Y:S02]  /*39f0*/  ISETP.GE.AND P5, PT, R9, RZ, PT ;  /* 0x000000ff0900720c */ /* 0x000fe40003fa6270 */
[----:B------:R-:W-:Y:S01]  /*3a00*/  IABS R9, R9 ;  /* 0x0000000900097213 */ /* 0x000fe20000000000 */
[----:B------:R-:W-:Y:S01]  /*3a10*/  @!P3 IMAD.IADD R15, R15, 0x1, -R2 ;  /* 0x000000010f0fb824 */ /* 0x000fe200078e0a02 */
[----:B------:R0:W-:Y:S01]  /*3a20*/  STL [R1+0x28], R11 ;  /* 0x0000280b01007387 */ /* 0x0001e20000100800 */
[----:B------:R-:W-:-:S02]  /*3a30*/  IMAD R18, R2, R6, R18 ;  /* 0x0000000602127224 */ /* 0x000fc400078e0212 */
[----:B------:R-:W-:Y:S01]  /*3a40*/  IMAD.HI.U32 R7, R0, R9, RZ ;  /* 0x0000000900077227 */ /* 0x000fe200078e00ff */
[----:B------:R-:W-:Y:S01]  /*3a50*/  ISETP.GT.U32.AND P3, PT, R2, R15, PT ;  /* 0x0000000f0200720c */ /* 0x000fe20003f64070 */
[----:B------:R1:W-:Y:S02]  /*3a60*/  STL [R1+0x20], R5 ;  /* 0x0000200501007387 */ /* 0x0003e40000100800 */
[----:B------:R-:W-:Y:S02]  /*3a70*/  @!P6 IMAD.IADD R19, R19, 0x1, -R2 ;  /* 0x000000011313e824 */ /* 0x000fe400078e0a02 */
[----:B------:R-:W-:Y:S01]  /*3a80*/  IMAD.MOV R7, RZ, RZ, -R7 ;  /* 0x000000ffff077224 */ /* 0x000fe200078e0a07 */
[----:B0-----:R-:W-:Y:S01]  /*3a90*/  IABS R11, R8 ;  /* 0x00000008000b7213 */ /* 0x001fe20000000000 */
[----:B------:R-:W-:Y:S01]  /*3aa0*/  IMAD.HI.U32 R6, R0, R10, RZ ;  /* 0x0000000a00067227 */ /* 0x000fe200078e00ff */
[----:B------:R-:W-:-:S03]  /*3ab0*/  ISETP.GT.U32.AND P6, PT, R2, R19, PT ;  /* 0x000000130200720c */ /* 0x000fc60003fc4070 */
[----:B-1----:R-:W-:Y:S02]  /*3ac0*/  IMAD.MOV.U32 R5, RZ, RZ, R14 ;  /* 0x000000ffff057224 */ /* 0x002fe400078e000e */
[C---:B------:R-:W-:Y:S02]  /*3ad0*/  IMAD R9, R2.reuse, R7, R9 ;  /* 0x0000000702097224 */ /* 0x040fe400078e0209 */
[----:B------:R-:W-:Y:S01]  /*3ae0*/  @!P4 IMAD.MOV R5, RZ, RZ, -R5 ;  /* 0x000000ffff05c224 */ /* 0x000fe200078e0a05 */
[C---:B------:R-:W-:Y:S01]  /*3af0*/  ISETP.GT.U32.AND P4, PT, R2.reuse, R18, PT ;  /* 0x000000120200720c */ /* 0x040fe20003f84070 */
[----:B------:R-:W-:Y:S01]  /*3b00*/  @!P3 IMAD.IADD R15, R15, 0x1, -R2 ;  /* 0x000000010f0fb824 */ /* 0x000fe200078e0a02 */
[----:B------:R-:W-:Y:S01]  /*3b10*/  ISETP.GT.U32.AND P3, PT, R2, R9, PT ;  /* 0x000000090200720c */ /* 0x000fe20003f64070 */
[----:B------:R-:W-:Y:S01]  /*3b20*/  IMAD.HI.U32 R4, R0, R11, RZ ;  /* 0x0000000b00047227 */ /* 0x000fe200078e00ff */
[----:B------:R0:W-:Y:S03]  /*3b30*/  STL [R1+0xc], R5 ;  /* 0x00000c0501007387 */ /* 0x0001e60000100800 */
[----:B------:R-:W-:-:S02]  /*3b40*/  IMAD.MOV R6, RZ, RZ, -R6 ;  /* 0x000000ffff067224 */ /* 0x000fc400078e0a06 */
[----:B------:R-:W-:Y:S02]  /*3b50*/  IMAD.MOV R4, RZ, RZ, -R4 ;  /* 0x000000ffff047224 */ /* 0x000fe400078e0a04 */
[C---:B------:R-:W-:Y:S02]  /*3b60*/  IMAD R10, R2.reuse, R6, R10 ;  /* 0x00000006020a7224 */ /* 0x040fe400078e020a */
[C---:B------:R-:W-:Y:S01]  /*3b70*/  IMAD R11, R2.reuse, R4, R11 ;  /* 0x00000004020b7224 */ /* 0x040fe200078e020b */
[----:B------:R-:W-:Y:S01]  /*3b80*/  LOP3.LUT R4, R25, 0x120, RZ, 0xfc, !PT ;  /* 0x0000012019047812 */ /* 0x000fe200078efcff */
[--C-:B------:R-:W-:Y:S01]  /*3b90*/  @!P6 IMAD.IADD R19, R19, 0x1, -R2.reuse ;  /* 0x000000011313e824 */ /* 0x100fe200078e0a02 */
[----:B------:R-:W-:Y:S01]  /*3ba0*/  ISETP.GT.U32.AND P6, PT, R2, R10, PT ;  /* 0x0000000a0200720c */ /* 0x000fe20003fc4070 */
[--C-:B------:R-:W-:Y:S01]  /*3bb0*/  @!P4 IMAD.IADD R18, R18, 0x1, -R2.reuse ;  /* 0x000000011212c824 */ /* 0x100fe200078e0a02 */
[----:B------:R-:W-:Y:S01]  /*3bc0*/  ISETP.GT.U32.AND P4, PT, R2, R11, PT ;  /* 0x0000000b0200720c */ /* 0x000fe20003f84070 */
[----:B------:R-:W-:Y:S01]  /*3bd0*/  @!P3 IMAD.IADD R9, R9, 0x1, -R2 ;  /* 0x000000010909b824 */ /* 0x000fe200078e0a02 */
[----:B------:R-:W-:Y:S01]  /*3be0*/  IABS R14, R4 ;  /* 0x00000004000e7213 */ /* 0x000fe20000000000 */
[----:B------:R-:W-:Y:S01]  /*3bf0*/  IMAD.HI.U32 R7, R0, R12, RZ ;  /* 0x0000000c00077227 */ /* 0x000fe200078e00ff */
[----:B------:R-:W-:-:S03]  /*3c00*/  ISETP.GT.U32.AND P3, PT, R2, R18, PT ;  /* 0x000000120200720c */ /* 0x000fc60003f64070 */
[----:B------:R-:W-:Y:S02]  /*3c10*/  IMAD.MOV R7, RZ, RZ, -R7 ;  /* 0x000000ffff077224 */ /* 0x000fe400078e0a07 */
[----:B------:R-:W-:-:S04]  /*3c20*/  IMAD.HI.U32 R6, R0, R13, RZ ;  /* 0x0000000d00067227 */ /* 0x000fc800078e00ff */
[----:B------:R-:W-:Y:S01]  /*3c30*/  IMAD R12, R2, R7, R12 ;  /* 0x00000007020c7224 */ /* 0x000fe200078e020c */
[----:B------:R-:W-:Y:S01]  /*3c40*/  LOP3.LUT R7, R25, 0x100, RZ, 0xfc, !PT ;  /* 0x0000010019077812 */ /* 0x000fe200078efcff */
[----:B------:R-:W-:Y:S01]  /*3c50*/  @!P6 IMAD.IADD R10, R10, 0x1, -R2 ;  /* 0x000000010a0ae824 */ /* 0x000fe200078e0a02 */
[C---:B------:R-:W-:Y:S01]  /*3c60*/  ISETP.GT.U32.AND P6, PT, R2.reuse, R9, PT ;  /* 0x000000090200720c */ /* 0x040fe20003fc4070 */
[----:B------:R-:W-:Y:S01]  /*3c70*/  IMAD.MOV R6, RZ, RZ, -R6 ;  /* 0x000000ffff067224 */ /* 0x000fe200078e0a06 */
[----:B------:R-:W-:Y:S01]  /*3c80*/  IABS R16, R7 ;  /* 0x0000000700107213 */ /* 0x000fe20000000000 */
[----:B0-----:R-:W-:Y:S02]  /*3c90*/  IMAD.MOV.U32 R5, RZ, RZ, R15 ;  /* 0x000000ffff057224 */ /* 0x001fe400078e000f */
[--C-:B------:R-:W-:Y:S01]  /*3ca0*/  @!P4 IMAD.IADD R11, R11, 0x1, -R2.reuse ;  /* 0x000000010b0bc824 */ /* 0x100fe200078e0a02 */
[----:B------:R-:W-:Y:S01]  /*3cb0*/  ISETP.GT.U32.AND P4, PT, R2, R10, PT ;  /* 0x0000000a0200720c */ /* 0x000fe20003f84070 */
[----:B------:R-:W-:Y:S01]  /*3cc0*/  @!P3 IMAD.IADD R18, R18, 0x1, -R2 ;  /* 0x000000011212b824 */ /* 0x000fe200078e0a02 */
[C---:B------:R-:W-:Y:S01]  /*3cd0*/  ISETP.GT.U32.AND P3, PT, R2.reuse, R12, PT ;  /* 0x0000000c0200720c */ /* 0x040fe20003f64070 */
[----:B------:R-:W-:Y:S01]  /*3ce0*/  IMAD R13, R2, R6, R13 ;  /* 0x00000006020d7224 */ /* 0x000fe200078e020d */
[----:B------:R-:W-:Y:S01]  /*3cf0*/  LOP3.LUT R6, R25, 0x110, RZ, 0xfc, !PT ;  /* 0x0000011019067812 */ /* 0x000fe200078efcff */
[----:B------:R-:W-:-:S03]  /*3d00*/  IMAD.HI.U32 R21, R0, R14, RZ ;  /* 0x0000000e00157227 */ /* 0x000fc600078e00ff */
[----:B------:R-:W-:Y:S01]  /*3d10*/  IABS R15, R6 ;  /* 0x00000006000f7213 */ /* 0x000fe20000000000 */
[----:B------:R-:W-:Y:S01]  /*3d20*/  @!P1 IMAD.MOV R5, RZ, RZ, -R5 ;  /* 0x000000ffff059224 */ /* 0x000fe200078e0a05 */
[C---:B------:R-:W-:Y:S01]  /*3d30*/  ISETP.GT.U32.AND P1, PT, R2.reuse, R11, PT ;  /* 0x0000000b0200720c */ /* 0x040fe20003f24070 */
[----:B------:R-:W-:Y:S02]  /*3d40*/  IMAD.MOV R21, RZ, RZ, -R21 ;  /* 0x000000ffff157224 */ /* 0x000fe400078e0a15 */
[----:B------:R-:W-:Y:S01]  /*3d50*/  @!P6 IMAD.IADD R9, R9, 0x1, -R2 ;  /* 0x000000010909e824 */ /* 0x000fe200078e0a02 */
[C---:B------:R-:W-:Y:S01]  /*3d60*/  ISETP.GT.U32.AND P6, PT, R2.reuse, R13, PT ;  /* 0x0000000d0200720c */ /* 0x040fe20003fc4070 */
[----:B------:R-:W-:Y:S01]  /*3d70*/  IMAD R14, R2, R21, R14 ;  /* 0x00000015020e7224 */ /* 0x000fe200078e020e */
[----:B------:R0:W-:Y:S01]  /*3d80*/  STL [R1+0x8], R5 ;  /* 0x0000080501007387 */ /* 0x0001e20000100800 */
[----:B------:R-:W-:-:S04]  /*3d90*/  IMAD.HI.U32 R21, R0, R15, RZ ;  /* 0x0000000f00157227 */ /* 0x000fc800078e00ff */
[--C-:B------:R-:W-:Y:S01]  /*3da0*/  @!P4 IMAD.IADD R10, R10, 0x1, -R2.reuse ;  /* 0x000000010a0ac824 */ /* 0x100fe200078e0a02 */
[----:B------:R-:W-:Y:S01]  /*3db0*/  ISETP.GE.AND P4, PT, R20, RZ, PT ;  /* 0x000000ff1400720c */ /* 0x000fe20003f86270 */
[----:B------:R-:W-:Y:S01]  /*3dc0*/  @!P3 IMAD.IADD R12, R12, 0x1, -R2 ;  /* 0x000000010c0cb824 */ /* 0x000fe200078e0a02 */
[----:B------:R-:W-:Y:S01]  /*3dd0*/  ISETP.GE.AND P3, PT, R8, RZ, PT ;  /* 0x000000ff0800720c */ /* 0x000fe20003f66270 */
[----:B------:R-:W-:Y:S01]  /*3de0*/  IMAD.HI.U32 R20, R0, R16, RZ ;  /* 0x0000001000147227 */ /* 0x000fe200078e00ff */
[----:B------:R-:W-:-:S03]  /*3df0*/  LOP3.LUT R8, R25, 0xf0, RZ, 0xfc, !PT ;  /* 0x000000f019087812 */ /* 0x000fc600078efcff */
[----:B------:R-:W-:Y:S02]  /*3e00*/  IMAD.MOV R21, RZ, RZ, -R21 ;  /* 0x000000ffff157224 */ /* 0x000fe400078e0a15 */
[----:B------:R-:W-:Y:S01]  /*3e10*/  @!P1 IMAD.IADD R11, R11, 0x1, -R2 ;  /* 0x000000010b0b9824 */ /* 0x000fe200078e0a02 */
[C---:B------:R-:W-:Y:S01]  /*3e20*/  ISETP.GT.U32.AND P1, PT, R2.reuse, R14, PT ;  /* 0x0000000e0200720c */ /* 0x040fe20003f24070 */
[----:B------:R-:W-:Y:S02]  /*3e30*/  IMAD.MOV R20, RZ, RZ, -R20 ;  /* 0x000000ffff147224 */ /* 0x000fe400078e0a14 */
[C---:B------:R-:W-:Y:S01]  /*3e40*/  IMAD R15, R2.reuse, R21, R15 ;  /* 0x00000015020f7224 */ /* 0x040fe200078e020f */
[C---:B------:R-:W-:Y:S01]  /*3e50*/  LOP3.LUT R21, R25.reuse, 0xc0, RZ, 0xfc, !PT ;  /* 0x000000c019157812 */ /* 0x040fe200078efcff */
[----:B0-----:R-:W-:Y:S01]  /*3e60*/  IMAD.MOV.U32 R5, RZ, RZ, R18 ;  /* 0x000000ffff057224 */ /* 0x001fe200078e0012 */
[C---:B------:R-:W-:Y:S01]  /*3e70*/  LOP3.LUT R18, R25.reuse, 0xe0, RZ, 0xfc, !PT ;  /* 0x000000e019127812 */ /* 0x040fe200078efcff */
[C---:B------:R-:W-:Y:S01]  /*3e80*/  IMAD R16, R2.reuse, R20, R16 ;  /* 0x0000001402107224 */ /* 0x040fe200078e0210 */
[----:B------:R-:W-:Y:S01]  /*3e90*/  LOP3.LUT R20, R25, 0x90, RZ, 0xfc, !PT ;  /* 0x0000009019147812 */ /* 0x000fe200078efcff */
[----:B------:R-:W-:Y:S01]  /*3ea0*/  @!P2 IMAD.MOV R5, RZ, RZ, -R5 ;  /* 0x000000ffff05a224 */ /* 0x000fe200078e0a05 */
[C---:B------:R-:W-:Y:S01]  /*3eb0*/  ISETP.GT.U32.AND P2, PT, R2.reuse, R15, PT ;  /* 0x0000000f0200720c */ /* 0x040fe20003f44070 */
[--C-:B------:R-:W-:Y:S01]  /*3ec0*/  @!P6 IMAD.IADD R13, R13, 0x1, -R2.reuse ;  /* 0x000000010d0de824 */ /* 0x100fe200078e0a02 */
[----:B------:R-:W-:Y:S01]  /*3ed0*/  ISETP.GE.AND P6, PT, R17, RZ, PT ;  /* 0x000000ff1100720c */ /* 0x000fe20003fc6270 */
[----:B------:R-:W-:Y:S01]  /*3ee0*/  @!P3 IMAD.MOV R11, RZ, RZ, -R11 ;  /* 0x000000ffff0bb224 */ /* 0x000fe200078e0a0b */
[----:B------:R-:W-:Y:S01]  /*3ef0*/  ISETP.GT.U32.AND P3, PT, R2, R16, PT ;  /* 0x000000100200720c */ /* 0x000fe20003f64070 */
[----:B------:R-:W-:Y:S01]  /*3f00*/  @!P1 IMAD.IADD R14, R14, 0x1, -R2 ;  /* 0x000000010e0e9824 */ /* 0x000fe200078e0a02 */
[C---:B------:R-:W-:Y:S01]  /*3f10*/  ISETP.GT.U32.AND P1, PT, R2.reuse, R13, PT ;  /* 0x0000000d0200720c */ /* 0x040fe20003f24070 */
[----:B------:R-:W-:Y:S01]  /*3f20*/  @!P4 IMAD.MOV R10, RZ, RZ, -R10 ;  /* 0x000000ffff0ac224 */ /* 0x000fe200078e0a0a */
[----:B------:R-:W-:Y:S01]  /*3f30*/  IABS R17, R8 ;  /* 0x0000000800117213 */ /* 0x000fe20000000000 */
[----:B------:R-:W-:Y:S01]  /*3f40*/  @!P0 IMAD.MOV R19, RZ, RZ, -R19 ;  /* 0x000000ffff138224 */ /* 0x000fe200078e0a13 */
[----:B------:R-:W-:Y:S01]  /*3f50*/  ISETP.GE.AND P4, PT, R3, RZ, PT ;  /* 0x000000ff0300720c */ /* 0x000fe20003f86270 */
[----:B------:R-:W-:Y:S01]  /*3f60*/  @!P5 IMAD.MOV R9, RZ, RZ, -R9 ;  /* 0x000000ffff09d224 */ /* 0x000fe200078e0a09 */
[C---:B------:R-:W-:Y:S01]  /*3f70*/  ISETP.GT.U32.AND P0, PT, R2.reuse, R12, PT ;  /* 0x0000000c0200720c */ /* 0x040fe20003f04070 */
[----:B------:R-:W-:Y:S01]  /*3f80*/  @!P2 IMAD.IADD R15, R15, 0x1, -R2 ;  /* 0x000000010f0fa824 */ /* 0x000fe200078e0a02 */
[----:B------:R-:W-:Y:S01]  /*3f90*/  ISETP.GT.U32.AND P5, PT, R2, R14, PT ;  /* 0x0000000e0200720c */ /* 0x000fe20003fa4070 */
[----:B------:R-:W-:Y:S01]  /*3fa0*/  IMAD.HI.U32 R3, R0, R17, RZ ;  /* 0x0000001100037227 */ /* 0x000fe200078e00ff */
[----:B------:R0:W-:Y:S01]  /*3fb0*/  STL [R1+0x4], R19 ;  /* 0x0000041301007387 */ /* 0x0001e20000100800 */
[----:B------:R-:W-:-:S02]  /*3fc0*/  ISETP.GE.AND P2, PT, R8, RZ, PT ;  /* 0x000000ff0800720c */ /* 0x000fc40003f46270 */
[--C-:B------:R-:W-:Y:S01]  /*3fd0*/  @!P3 IMAD.IADD R16, R16, 0x1, -R2.reuse ;  /* 0x000000011010b824 */ /* 0x100fe200078e0a02 */
[----:B------:R-:W-:Y:S01]  /*3fe0*/  ISETP.GT.U32.AND P3, PT, R2, R15, PT ;  /* 0x0000000f0200720c */ /* 0x000fe20003f64070 */
[--C-:B------:R-:W-:Y:S01]  /*3ff0*/  @!P1 IMAD.IADD R13, R13, 0x1, -R2.reuse ;  /* 0x000000010d0d9824 */ /* 0x100fe200078e0a02 */
[----:B------:R-:W-:Y:S01]  /*4000*/  ISETP.GE.AND P1, PT, R6, RZ, PT ;  /* 0x000000ff0600720c */ /* 0x000fe20003f26270 */
[----:B------:R-:W-:Y:S01]  /*4010*/  IMAD.MOV R3, RZ, RZ, -R3 ;  /* 0x000000ffff037224 */ /* 0x000fe200078e0a03 */
[----:B------:R1:W-:Y:S01]  /*4020*/  STL [R1], R5 ;  /* 0x0000000501007387 */ /* 0x0003e20000100800 */
[--C-:B------:R-:W-:Y:S01]  /*4030*/  @!P0 IMAD.IADD R12, R12, 0x1, -R2.reuse ;  /* 0x000000010c0c8824 */ /* 0x100fe200078e0a02 */
[----:B------:R-:W-:Y:S01]  /*4040*/  ISETP.GE.AND P0, PT, R4, RZ, PT ;  /* 0x000000ff0400720c */ /* 0x000fe20003f06270 */
[----:B------:R-:W-:Y:S01]  /*4050*/  IMAD R17, R2, R3, R17 ;  /* 0x0000000302117224 */ /* 0x000fe200078e0211 */
[----:B0-----:R-:W-:Y:S01]  /*4060*/  LOP3.LUT R19, R25, 0xd0, RZ, 0xfc, !PT ;  /* 0x000000d019137812 */ /* 0x001fe200078efcff */
[----:B------:R-:W-:Y:S01]  /*4070*/  @!P4 IMAD.MOV R13, RZ, RZ, -R13 ;  /* 0x000000ffff0dc224 */ /* 0x000fe200078e0a0d */
[----:B------:R-:W-:Y:S01]  /*4080*/  ISETP.GE.AND P4, PT, R18, RZ, PT ;  /* 0x000000ff1200720c */ /* 0x000fe20003f86270 */
[--C-:B------:R-:W-:Y:S01]  /*4090*/  @!P5 IMAD.IADD R14, R14, 0x1, -R2.reuse ;  /* 0x000000010e0ed824 */ /* 0x100fe200078e0a02 */
[----:B------:R-:W-:Y:S01]  /*40a0*/  IABS R18, R18 ;  /* 0x0000001200127213 */ /* 0x000fe20000000000 */
[----:B------:R-:W-:Y:S01]  /*40b0*/  @!P3 IMAD.IADD R15, R15, 0x1, -R2 ;  /* 0x000000010f0fb824 */ /* 0x000fe200078e0a02 */
[----:B------:R-:W-:Y:S01]  /*40c0*/  ISETP.GE.AND P5, PT, R7, RZ, PT ;  /* 0x000000ff0700720c */ /* 0x000fe20003fa6270 */
[----:B------:R-:W-:Y:S01]  /*40d0*/  @!P6 IMAD.MOV R12, RZ, RZ, -R12 ;  /* 0x000000ffff0ce224 */ /* 0x000fe200078e0a0c */
[C---:B------:R-:W-:Y:S01]  /*40e0*/  ISETP.GT.U32.AND P6, PT, R2.reuse, R16, PT ;  /* 0x000000100200720c */ /* 0x040fe20003fc4070 */
[----:B------:R-:W-:Y:S01]  /*40f0*/  @!P1 IMAD.MOV R15, RZ, RZ, -R15 ;  /* 0x000000ffff0f9224 */ /* 0x000fe200078e0a0f */
[----:B------:R-:W-:Y:S01]  /*4100*/  ISETP.GT.U32.AND P1, PT, R2, R17, PT ;  /* 0x000000110200720c */ /* 0x000fe20003f24070 */
[C---:B------:R-:W-:Y:S01]  /*4110*/  IMAD.HI.U32 R8, R0.reuse, R18, RZ ;  /* 0x0000001200087227 */ /* 0x040fe200078e00ff */
[----:B------:R-:W-:Y:S01]  /*4120*/  ISETP.GE.AND P3, PT, R21, RZ, PT ;  /* 0x000000ff1500720c */ /* 0x000fe20003f66270 */
[----:B------:R-:W-:Y:S01]  /*4130*/  STL [R1+0xca8], R9 ;  /* 0x000ca80901007387 */ /* 0x000fe20000100800 */
[----:B------:R-:W-:Y:S01]  /*4140*/  IABS R21, R21 ;  /* 0x0000001500157213 */ /* 0x000fe20000000000 */
[----:B------:R-:W-:Y:S01]  /*4150*/  @!P0 IMAD.MOV R14, RZ, RZ, -R14 ;  /* 0x000000ffff0e8224 */ /* 0x000fe200078e0a0e */
[----:B------:R-:W-:Y:S01]  /*4160*/  ISETP.GE.AND P0, PT, R19, RZ, PT ;  /* 0x000000ff1300720c */ /* 0x000fe20003f06270 */
[----:B------:R-:W-:Y:S01]  /*4170*/  IMAD.MOV R8, RZ, RZ, -R8 ;  /* 0x000000ffff087224 */ /* 0x000fe200078e0a08 */
[----:B------:R-:W-:Y:S01]  /*4180*/  IABS R19, R19 ;  /* 0x0000001300137213 */ /* 0x000fe20000000000 */
[----:B------:R-:W-:Y:S01]  /*4190*/  IMAD.HI.U32 R6, R0, R21, RZ ;  /* 0x0000001500067227 */ /* 0x000fe200078e00ff */
[----:B------:R0:W-:Y:S01]  /*41a0*/  STL [R1+0xca4], R10 ;  /* 0x000ca40a01007387 */ /* 0x0001e20000100800 */
[----:B-1----:R-:W-:-:S02]  /*41b0*/  LOP3.LUT R5, R25, 0x80, RZ, 0xfc, !PT ;  /* 0x0000008019057812 */ /* 0x002fc400078efcff */
[----:B------:R-:W-:Y:S01]  /*41c0*/  @!P1 IMAD.IADD R17, R17, 0x1, -R2 ;  /* 0x0000000111119824 */ /* 0x000fe200078e0a02 */
[----:B------:R1:W-:Y:S01]  /*41d0*/  STL [R1+0xcac], R11 ;  /* 0x000cac0b01007387 */ /* 0x0003e20000100800 */
[----:B------:R-:W-:Y:S01]  /*41e0*/  IMAD R18, R2, R8, R18 ;  /* 0x0000000802127224 */ /* 0x000fe200078e0212 */
[----:B------:R-:W-:Y:S01]  /*41f0*/  IABS R24, R20 ;  /* 0x0000001400187213 */ /* 0x000fe20000000000 */
[----:B------:R-:W-:Y:S01]  /*4200*/  IMAD.HI.U32 R7, R0, R19, RZ ;  /* 0x0000001300077227 */ /* 0x000fe200078e00ff */
[----:B------:R-:W-:Y:S01]  /*4210*/  ISETP.GT.U32.AND P1, PT, R2, R17, PT ;  /* 0x000000110200720c */ /* 0x000fe20003f24070 */
[----:B------:R-:W-:Y:S01]  /*4220*/  STL [R1+0xca0], R12 ;  /* 0x000ca00c01007387 */ /* 0x000fe20000100800 */
[----:B------:R-:W-:Y:S01]  /*4230*/  IABS R20, R5 ;  /* 0x0000000500147213 */ /* 0x000fe20000000000 */
[----:B------:R-:W-:Y:S01]  /*4240*/  IMAD.MOV R7, RZ, RZ, -R7 ;  /* 0x000000ffff077224 */ /* 0x000fe200078e0a07 */
[----:B0-----:R-:W-:Y:S01]  /*4250*/  LOP3.LUT R10, R25, 0x30, RZ, 0xfc, !PT ;  /* 0x00000030190a7812 */ /* 0x001fe200078efcff */
[----:B------:R-:W-:Y:S01]  /*4260*/  @!P6 IMAD.IADD R16, R16, 0x1, -R2 ;  /* 0x000000011010e824 */ /* 0x000fe200078e0a02 */
[----:B------:R-:W-:Y:S01]  /*4270*/  ISETP.GE.AND P6, PT, R22, RZ, PT ;  /* 0x000000ff1600720c */ /* 0x000fe20003fc6270 */
[C---:B------:R-:W-:Y:S01]  /*4280*/  IMAD R19, R2.reuse, R7, R19 ;  /* 0x0000000702137224 */ /* 0x040fe200078e0213 */
[----:B------:R-:W-:Y:S01]  /*4290*/  IABS R22, R22 ;  /* 0x0000001600167213 */ /* 0x000fe20000000000 */
[----:B------:R-:W-:Y:S01]  /*42a0*/  @!P5 IMAD.MOV R16, RZ, RZ, -R16 ;  /* 0x000000ffff10d224 */ /* 0x000fe200078e0a10 */
[----:B------:R-:W-:Y:S01]  /*42b0*/  ISETP.GE.AND P5, PT, R23, RZ, PT ;  /* 0x000000ff1700720c */ /* 0x000fe20003fa6270 */
[----:B------:R-:W-:Y:S01]  /*42c0*/  IMAD.MOV R6, RZ, RZ, -R6 ;  /* 0x000000ffff067224 */ /* 0x000fe200078e0a06 */
[----:B------:R-:W-:Y:S01]  /*42d0*/  IABS R23, R23 ;  /* 0x0000001700177213 */ /* 0x000fe20000000000 */
[----:B------:R-:W-:Y:S01]  /*42e0*/  @!P1 IMAD.IADD R17, R17, 0x1, -R2 ;  /* 0x0000000111119824 */ /* 0x000fe200078e0a02 */
[C---:B------:R-:W-:Y:S01]  /*42f0*/  ISETP.GT.U32.AND P1, PT, R2.reuse, R18, PT ;  /* 0x000000120200720c */ /* 0x040fe20003f24070 */
[C---:B------:R-:W-:Y:S01]  /*4300*/  IMAD R21, R2.reuse, R6, R21 ;  /* 0x0000000602157224 */ /* 0x040fe200078e0215 */
[----:B------:R-:W-:Y:S01]  /*4310*/  STL [R1+0xcb0], R13 ;  /* 0x000cb00d01007387 */ /* 0x000fe20000100800 */
[----:B------:R-:W-:Y:S01]  /*4320*/  @!P2 IMAD.MOV R17, RZ, RZ, -R17 ;  /* 0x000000ffff11a224 */ /* 0x000fe200078e0a11 */
[----:B------:R-:W-:Y:S01]  /*4330*/  ISETP.GT.U32.AND P2, PT, R2, R19, PT ;  /* 0x000000130200720c */ /* 0x000fe20003f44070 */
[----:B------:R-:W-:Y:S01]  /*4340*/  IMAD.HI.U32 R3, R0, R23, RZ ;  /* 0x0000001700037227 */ /* 0x000fe200078e00ff */
[----:B------:R0:W-:Y:S01]  /*4350*/  STL [R1+0xcb4], R14 ;  /* 0x000cb40e01007387 */ /* 0x0001e20000100800 */
[----:B-1----:R-:W-:-:S02]  /*4360*/  LOP3.LUT R11, R25, 0x40, RZ, 0xfc, !PT ;  /* 0x00000040190b7812 */ /* 0x002fc400078efcff */
[----:B------:R-:W-:Y:S01]  /*4370*/  IMAD.HI.U32 R4, R0, R22, RZ ;  /* 0x0000001600047227 */ /* 0x000fe200078e00ff */
[----:B------:R1:W-:Y:S01]  /*4380*/  STL [R1+0xcb8], R15 ;  /* 0x000cb80f01007387 */ /* 0x0003e20000100800 */
[C---:B------:R-:W-:Y:S02]  /*4390*/  LOP3.LUT R9, R25.reuse, 0x20, RZ, 0xfc, !PT ;  /* 0x0000002019097812 */ /* 0x040fe400078efcff */
[--C-:B------:R-:W-:Y:S01]  /*43a0*/  @!P1 IMAD.IADD R18, R18, 0x1, -R2.reuse ;  /* 0x0000000112129824 */ /* 0x100fe200078e0a02 */
[----:B------:R4:W-:Y:S01]  /*43b0*/  STL [R1+0xcbc], R16 ;  /* 0x000cbc1001007387 */ /* 0x0009e20000100800 */
[----:B------:R-:W-:Y:S01]  /*43c0*/  IMAD.MOV R3, RZ, RZ, -R3 ;  /* 0x000000ffff037224 */ /* 0x000fe200078e0a03 */
[----:B0-----:R-:W-:Y:S01]  /*43d0*/  LOP3.LUT R14, R25, 0x50, RZ, 0xfc, !PT ;  /* 0x00000050190e7812 */ /* 0x001fe200078efcff */
[----:B------:R-:W-:Y:S01]  /*43e0*/  @!P2 IMAD.IADD R19, R19, 0x1, -R2 ;  /* 0x000000011313a824 */ /* 0x000fe200078e0a02 */
[C---:B------:R-:W-:Y:S01]  /*43f0*/  ISETP.GT.U32.AND P1, PT, R2.reuse, R18, PT ;  /* 0x000000120200720c */ /* 0x040fe20003f24070 */
[----:B------:R-:W-:Y:S01]  /*4400*/  IMAD.MOV R4, RZ, RZ, -R4 ;  /* 0x000000ffff047224 */ /* 0x000fe200078e0a04 */
[C---:B-1----:R-:W-:Y:S01]  /*4410*/  LOP3.LUT R15, R25.reuse, 0x60, RZ, 0xfc, !PT ;  /* 0x00000060190f7812 */ /* 0x042fe200078efcff */
[C---:B------:R-:W-:Y:S01]  /*4420*/  IMAD R23, R2.reuse, R3, R23 ;  /* 0x0000000302177224 */ /* 0x040fe200078e0217 */
[----:B------:R-:W-:Y:S01]  /*4430*/  ISETP.GT.U32.AND P2, PT, R2, R19, PT ;  /* 0x000000130200720c */ /* 0x000fe20003f44070 */
[----:B------:R-:W-:Y:S01]  /*4440*/  IMAD.HI.U32 R3, R0, R20, RZ ;  /* 0x0000001400037227 */ /* 0x000fe200078e00ff */
[----:B----4-:R-:W-:Y:S01]  /*4450*/  LOP3.LUT R16, R25, 0x70, RZ, 0xfc, !PT ;  /* 0x0000007019107812 */ /* 0x010fe200078efcff */
[----:B------:R0:W-:Y:S01]  /*4460*/  STL [R1+0xcc0], R17 ;  /* 0x000cc01101007387 */ /* 0x0001e20000100800 */
[----:B------:R-:W-:Y:S01]  /*4470*/  IABS R27, R15 ;  /* 0x0000000f001b7213 */ /* 0x000fe20000000000 */
[----:B------:R-:W-:Y:S01]  /*4480*/  IMAD R22, R2, R4, R22 ;  /* 0x0000000402167224 */ /* 0x000fe200078e0216 */
[----:B------:R-:W-:Y:S01]  /*4490*/  IABS R28, R16 ;  /* 0x00000010001c7213 */ /* 0x000fe20000000000 */
[----:B------:R-:W-:Y:S01]  /*44a0*/  IMAD.MOV R3, RZ, RZ, -R3 ;  /* 0x000000ffff037224 */ /* 0x000fe200078e0a03 */
[----:B------:R-:W-:Y:S01]  /*44b0*/  IABS R6, R14 ;  /* 0x0000000e00067213 */ /* 0x000fe20000000000 */
[----:B------:R-:W-:Y:S01]  /*44c0*/  @!P1 IMAD.IADD R18, R18, 0x1, -R2 ;  /* 0x0000000112129824 */ /* 0x000fe200078e0a02 */
[----:B------:R-:W-:Y:S01]  /*44d0*/  ISETP.GT.U32.AND P1, PT, R2, R21, PT ;  /* 0x000000150200720c */ /* 0x000fe20003f24070 */
[----:B------:R-:W-:-:S04]  /*44e0*/  IMAD.HI.U32 R8, R0, R27, RZ ;  /* 0x0000001b00087227 */ /* 0x000fc800078e00ff */
[----:B------:R-:W-:Y:S01]  /*44f0*/  @!P2 IMAD.IADD R19, R19, 0x1, -R2 ;  /* 0x000000011313a824 */ /* 0x000fe200078e0a02 */
[----:B------:R-:W-:Y:S01]  /*4500*/  ISETP.GT.U32.AND P2, PT, R2, R22, PT ;  /* 0x000000160200720c */ /* 0x000fe20003f44070 */
[----:B------:R-:W-:-:S04]  /*4510*/  IMAD.HI.U32 R7, R0, R28, RZ ;  /* 0x0000001c00077227 */ /* 0x000fc800078e00ff */
[----:B------:R-:W-:Y:S02]  /*4520*/  IMAD R20, R2, R3, R20 ;  /* 0x0000000302147224 */ /* 0x000fe400078e0214 */
[----:B------:R-:W-:-:S04]  /*4530*/  IMAD.HI.U32 R4, R0, R24, RZ ;  /* 0x0000001800047227 */ /* 0x000fc800078e00ff */
[----:B------:R-:W-:-:S04]  /*4540*/  IMAD.HI.U32 R26, R0, R6, RZ ;  /* 0x00000006001a7227 */ /* 0x000fc800078e00ff */
[----:B------:R-:W-:Y:S01]  /*4550*/  IMAD.MOV R3, RZ, RZ, -R8 ;  /* 0x000000ffff037224 */ /* 0x000fe200078e0a08 */
[----:B------:R-:W-:Y:S01]  /*4560*/  IABS R8, R11 ;  /* 0x0000000b00087213 */ /* 0x000fe20000000000 */
[----:B------:R-:W-:Y:S01]  /*4570*/  @!P1 IMAD.IADD R21, R21, 0x1, -R2 ;  /* 0x0000000115159824 */ /* 0x000fe200078e0a02 */
[C---:B------:R-:W-:Y:S01]  /*4580*/  ISETP.GT.U32.AND P1, PT, R2.reuse, R23, PT ;  /* 0x000000170200720c */ /* 0x040fe20003f24070 */
[----:B------:R-:W-:Y:S02]  /*4590*/  IMAD.MOV R7, RZ, RZ, -R7 ;  /* 0x000000ffff077224 */ /* 0x000fe400078e0a07 */
[----:B------:R-:W-:Y:S02]  /*45a0*/  IMAD.MOV R4, RZ, RZ, -R4 ;  /* 0x000000ffff047224 */ /* 0x000fe400078e0a04 */
[----:B------:R-:W-:Y:S02]  /*45b0*/  IMAD.MOV R26, RZ, RZ, -R26 ;  /* 0x000000ffff1a7224 */ /* 0x000fe400078e0a1a */
[C---:B------:R-:W-:Y:S01]  /*45c0*/  IMAD R27, R2.reuse, R3, R27 ;  /* 0x00000003021b7224 */ /* 0x040fe200078e021b */
[----:B------:R-:W-:Y:S01]  /*45d0*/  IABS R3, R25 ;  /* 0x0000001900037213 */ /* 0x000fe20000000000 */
[C---:B------:R-:W-:Y:S01]  /*45e0*/  IMAD R28, R2.reuse, R7, R28 ;  /* 0x00000007021c7224 */ /* 0x040fe200078e021c */
[----:B------:R-:W-:Y:S01]  /*45f0*/  IABS R7, R10 ;  /* 0x0000000a00077213 */ /* 0x000fe20000000000 */
[C---:B------:R-:W-:Y:S01]  /*4600*/  IMAD R24, R2.reuse, R4, R24 ;  /* 0x0000000402187224 */ /* 0x040fe200078e0218 */
[----:B------:R-:W-:Y:S01]  /*4610*/  IABS R4, R29 ;  /* 0x0000001d00047213 */ /* 0x000fe20000000000 */
[C---:B------:R-:W-:Y:S01]  /*4620*/  IMAD R26, R2.reuse, R26, R6 ;  /* 0x0000001a021a7224 */ /* 0x040fe200078e0206 */
[----:B------:R-:W-:Y:S01]  /*4630*/  IABS R6, R9 ;  /* 0x0000000900067213 */ /* 0x000fe20000000000 */
[----:B------:R-:W-:Y:S01]  /*4640*/  @!P4 IMAD.MOV R18, RZ, RZ, -R18 ;  /* 0x000000ffff12c224 */ /* 0x000fe200078e0a12 */
[----:B------:R-:W-:Y:S01]  /*4650*/  ISETP.GT.U32.AND P4, PT, R2, R21, PT ;  /* 0x000000150200720c */ /* 0x000fe20003f84070 */
[----:B0-----:R-:W-:-:S02]  /*4660*/  IMAD.MOV.U32 R17, RZ, RZ, R3 ;  /* 0x000000ffff117224 */ /* 0x001fc400078e0003 */
[----:B------:R-:W-:Y:S01]  /*4670*/  @!P2 IMAD.IADD R22, R22, 0x1, -R2 ;  /* 0x000000011616a824 */ /* 0x000fe200078e0a02 */
[----:B------:R0:W-:Y:S01]  /*4680*/  STL [R1+0xcc4], R18 ;  /* 0x000cc41201007387 */ /* 0x0001e20000100800 */
[----:B------:R-:W-:-:S03]  /*4690*/  IMAD.HI.U32 R3, R0, R8, RZ ;  /* 0x0000000800037227 */ /* 0x000fc600078e00ff */
[----:B------:R-:W-:Y:S01]  /*46a0*/  ISETP.GT.U32.AND P2, PT, R2, R22, PT ;  /* 0x000000160200720c */ /* 0x000fe20003f44070 */
[----:B------:R-:W-:-:S04]  /*46b0*/  IMAD.HI.U32 R5, R0, R7, RZ ;  /* 0x0000000700057227 */ /* 0x000fc800078e00ff */
[----:B------:R-:W-:-:S04]  /*46c0*/  IMAD.HI.U32 R13, R0, R4, RZ ;  /* 0x00000004000d7227 */ /* 0x000fc800078e00ff */
[----:B0-----:R-:W-:-:S04]  /*46d0*/  IMAD.HI.U32 R18, R0, R6, RZ ;  /* 0x0000000600127227 */ /* 0x001fc800078e00ff */
[----:B------:R-:W-:-:S04]  /*46e0*/  IMAD.HI.U32 R12, R0, R17, RZ ;  /* 0x00000011000c7227 */ /* 0x000fc800078e00ff */
[--C-:B------:R-:W-:Y:S02]  /*46f0*/  @!P1 IMAD.IADD R23, R23, 0x1, -R2.reuse ;  /* 0x0000000117179824 */ /* 0x100fe400078e0a02 */
[----:B------:R-:W-:Y:S02]  /*4700*/  IMAD.MOV R0, RZ, RZ, -R3 ;  /* 0x000000ffff007224 */ /* 0x000fe400078e0a03 */
[----:B------:R-:W-:Y:S01]  /*4710*/  IMAD.MOV R3, RZ, RZ, -R5 ;  /* 0x000000ffff037224 */ /* 0x000fe200078e0a05 */
[----:B------:R-:W-:Y:S01]  /*4720*/  ISETP.GT.U32.AND P1, PT, R2, R23, PT ;  /* 0x000000170200720c */ /* 0x000fe20003f24070 */
[----:B------:R-:W-:Y:S01]  /*4730*/  @!P2 IMAD.IADD R22, R22, 0x1, -R2 ;  /* 0x000000011616a824 */ /* 0x000fe200078e0a02 */
[----:B------:R-:W4:Y:S01]  /*4740*/  LDL.LU R5, [R1+0xce0] ;  /* 0x000ce00001057983 */ /* 0x000f220000300800 */
[C---:B------:R-:W-:Y:S01]  /*4750*/  IMAD R7, R2.reuse, R3, R7 ;  /* 0x0000000302077224 */ /* 0x040fe200078e0207 */
[----:B------:R-:W-:Y:S01]  /*4760*/  ISETP.GT.U32.AND P2, PT, R2, R20, PT ;  /* 0x000000140200720c */ /* 0x000fe20003f44070 */
[----:B------:R-:W-:-:S02]  /*4770*/  IMAD.MOV R3, RZ, RZ, -R13 ;  /* 0x000000ffff037224 */ /* 0x000fc400078e0a0d */
[----:B------:R-:W-:Y:S02]  /*4780*/  IMAD.MOV R13, RZ, RZ, -R12 ;  /* 0x000000ffff0d7224 */ /* 0x000fe400078e0a0c */
[----:B------:R-:W0:Y:S01]  /*4790*/  S2R R12, SR_TID.X ;  /* 0x00000000000c7919 */ /* 0x000e220000002100 */
[C---:B------:R-:W-:Y:S02]  /*47a0*/  IMAD R3, R2.reuse, R3, R4 ;  /* 0x0000000302037224 */ /* 0x040fe400078e0204 */
[C---:B------:R-:W-:Y:S02]  /*47b0*/  IMAD R4, R2.reuse, R13, R17 ;  /* 0x0000000d02047224 */ /* 0x040fe400078e0211 */
[----:B------:R-:W1:Y:S01]  /*47c0*/  S2R R13, SR_TID.X ;  /* 0x00000000000d7919 */ /* 0x000e620000002100 */
[--C-:B------:R-:W-:Y:S01]  /*47d0*/  @!P4 IMAD.IADD R21, R21, 0x1, -R2.reuse ;  /* 0x000000011515c824 */ /* 0x100fe200078e0a02 */
[C---:B------:R-:W-:Y:S01]  /*47e0*/  ISETP.GT.U32.AND P4, PT, R2.reuse, R24, PT ;  /* 0x000000180200720c */ /* 0x040fe20003f84070 */
[--C-:B------:R-:W-:Y:S01]  /*47f0*/  @!P1 IMAD.IADD R23, R23, 0x1, -R2.reuse ;  /* 0x0000000117179824 */ /* 0x100fe200078e0a02 */
[----:B------:R-:W-:Y:S01]  /*4800*/  ISETP.GT.U32.AND P1, PT, R2, R28, PT ;  /* 0x0000001c0200720c */ /* 0x000fe20003f24070 */
[----:B------:R-:W-:Y:S01]  /*4810*/  @!P2 IMAD.IADD R20, R20, 0x1, -R2 ;  /* 0x000000011414a824 */ /* 0x000fe200078e0a02 */
[----:B------:R-:W-:Y:S01]  /*4820*/  ISETP.GT.U32.AND P2, PT, R2, R27, PT ;  /* 0x0000001b0200720c */ /* 0x000fe20003f44070 */
[----:B------:R-:W-:-:S02]  /*4830*/  @!P0 IMAD.MOV R19, RZ, RZ, -R19 ;  /* 0x000000ffff138224 */ /* 0x000fc400078e0a13 */
[----:B------:R-:W-:Y:S01]  /*4840*/  @!P3 IMAD.MOV R21, RZ, RZ, -R21 ;  /* 0x000000ffff15b224 */ /* 0x000fe200078e0a15 */
[C---:B------:R-:W-:Y:S01]  /*4850*/  ISETP.GT.U32.AND P3, PT, R2.reuse, R20, PT ;  /* 0x000000140200720c */ /* 0x040fe20003f64070 */
[----:B------:R-:W-:Y:S02]  /*4860*/  IMAD R8, R2, R0, R8 ;  /* 0x0000000002087224 */ /* 0x000fe400078e0208 */
[----:B------:R-:W-:Y:S02]  /*4870*/  IMAD.MOV R0, RZ, RZ, -R18 ;  /* 0x000000ffff007224 */ /* 0x000fe400078e0a12 */
[--C-:B------:R-:W-:Y:S02]  /*4880*/  @!P4 IMAD.IADD R24, R24, 0x1, -R2.reuse ;  /* 0x000000011818c824 */ /* 0x100fe400078e0a02 */
[--C-:B------:R-:W-:Y:S01]  /*4890*/  @!P1 IMAD.IADD R28, R28, 0x1, -R2.reuse ;  /* 0x000000011c1c9824 */ /* 0x100fe200078e0a02 */
[C---:B------:R-:W-:Y:S01]  /*48a0*/  ISETP.GT.U32.AND P1, PT, R2.reuse, R26, PT ;  /* 0x0000001a0200720c */ /* 0x040fe20003f24070 */
[----:B------:R-:W-:Y:S01]  /*48b0*/  @!P2 IMAD.IADD R27, R27, 0x1, -R2 ;  /* 0x000000011b1ba824 */ /* 0x000fe200078e0a02 */
[C---:B------:R-:W-:Y:S01]  /*48c0*/  ISETP.GT.U32.AND P0, PT, R2.reuse, R24, PT ;  /* 0x000000180200720c */ /* 0x040fe20003f04070 */
[C---:B------:R-:W-:Y:S01]  /*48d0*/  IMAD R6, R2.reuse, R0, R6 ;  /* 0x0000000002067224 */ /* 0x040fe200078e0206 */
[C---:B------:R-:W-:Y:S01]  /*48e0*/  ISETP.GT.U32.AND P2, PT, R2.reuse, R28, PT ;  /* 0x0000001c0200720c */ /* 0x040fe20003f44070 */
[----:B------:R-:W-:Y:S01]  /*48f0*/  @!P6 IMAD.MOV R22, RZ, RZ, -R22 ;  /* 0x000000ffff16e224 */ /* 0x000fe200078e0a16 */
[C---:B------:R-:W-:Y:S01]  /*4900*/  ISETP.GT.U32.AND P6, PT, R2.reuse, R27, PT ;  /* 0x0000001b0200720c */ /* 0x040fe20003fc4070 */
[----:B------:R-:W-:Y:S01]  /*4910*/  @!P5 IMAD.MOV R23, RZ, RZ, -R23 ;  /* 0x000000ffff17d224 */ /* 0x000fe200078e0a17 */
[----:B------:R-:W-:Y:S01]  /*4920*/  ISETP.GT.U32.AND P5, PT, R2, R8, PT ;  /* 0x000000080200720c */ /* 0x000fe20003fa4070 */
[----:B------:R-:W-:Y:S01]  /*4930*/  @!P3 IMAD.IADD R20, R20, 0x1, -R2 ;  /* 0x000000011414b824 */ /* 0x000fe200078e0a02 */
[----:B0-----:R-:W-:-:S02]  /*4940*/  LOP3.LUT R12, R12, 0x100, RZ, 0xc0, !PT ;  /* 0x000001000c0c7812 */ /* 0x001fc400078ec0ff */
[----:B------:R-:W-:Y:S01]  /*4950*/  ISETP.GT.U32.AND P3, PT, R2, R6, PT ;  /* 0x000000060200720c */ /* 0x000fe20003f64070 */
[--C-:B------:R-:W-:Y:S01]  /*4960*/  @!P1 IMAD.IADD R26, R26, 0x1, -R2.reuse ;  /* 0x000000011a1a9824 */ /* 0x100fe200078e0a02 */
[----:B------:R-:W-:Y:S01]  /*4970*/  ISETP.NE.U32.AND P4, PT, R12, RZ, PT ;  /* 0x000000ff0c00720c */ /* 0x000fe20003f85070 */
[----:B------:R-:W-:Y:S01]  /*4980*/  @!P0 IMAD.IADD R24, R24, 0x1, -R2 ;  /* 0x0000000118188824 */ /* 0x000fe200078e0a02 */
[----:B------:R-:W-:Y:S01]  /*4990*/  SHF.R.U32.HI R18, RZ, 0x4, R12 ;  /* 0x00000004ff127819 */ /* 0x000fe2000001160c */
[C---:B-1----:R-:W-:Y:S01]  /*49a0*/  IMAD.SHL.U32 R12, R13.reuse, 0x10, RZ ;  /* 0x000000100d0c7824 */ /* 0x042fe200078e00ff */
[C---:B------:R-:W-:Y:S01]  /*49b0*/  LOP3.LUT R0, R13.reuse, 0x3, RZ, 0xc0, !PT ;  /* 0x000000030d007812 */ /* 0x040fe200078ec0ff */
[----:B------:R-:W-:Y:S01]  /*49c0*/  IMAD.SHL.U32 R17, R13, 0x40, RZ ;  /* 0x000000400d117824 */ /* 0x000fe200078e00ff */
[----:B------:R-:W-:Y:S01]  /*49d0*/  ISETP.GT.U32.AND P1, PT, R2, R26, PT ;  /* 0x0000001a0200720c */ /* 0x000fe20003f24070 */
[--C-:B------:R-:W-:Y:S01]  /*49e0*/  @!P2 IMAD.IADD R28, R28, 0x1, -R2.reuse ;  /* 0x000000011c1ca824 */ /* 0x100fe200078e0a02 */
[----:B------:R0:W-:Y:S01]  /*49f0*/  STL [R1+0xb54], R12 ;  /* 0x000b540c01007387 */ /* 0x0001e20000100800 */
[----:B------:R-:W-:Y:S01]  /*4a00*/  ISETP.GT.U32.AND P0, PT, R2, R7, PT ;  /* 0x000000070200720c */ /* 0x000fe20003f04070 */
[----:B------:R-:W-:Y:S01]  /*4a10*/  IMAD R0, R0, 0x420, RZ ;  /* 0x0000042000007824 */ /* 0x000fe200078e02ff */
[----:B------:R-:W-:Y:S01]  /*4a20*/  LOP3.LUT R17, R17, 0x1c0, RZ, 0xc0, !PT ;  /* 0x000001c011117812 */ /* 0x000fe200078ec0ff */
[----:B------:R1:W-:Y:S01]  /*4a30*/  STL [R1+0xcc8], R19 ;  /* 0x000cc81301007387 */ /* 0x0003e20000100800 */
[C---:B------:R-:W-:Y:S01]  /*4a40*/  ISETP.GT.U32.AND P2, PT, R2.reuse, R4, PT ;  /* 0x000000040200720c */ /* 0x040fe20003f44070 */
[--C-:B------:R-:W-:Y:S01]  /*4a50*/  @!P6 IMAD.IADD R27, R27, 0x1, -R2.reuse ;  /* 0x000000011b1be824 */ /* 0x100fe200078e0a02 */
[----:B------:R-:W-:Y:S01]  /*4a60*/  ISETP.GT.U32.AND P6, PT, R2, R3, PT ;  /* 0x000000030200720c */ /* 0x000fe20003fc4070 */
[--C-:B------:R-:W-:Y:S01]  /*4a70*/  @!P5 IMAD.IADD R8, R8, 0x1, -R2.reuse ;  /* 0x000000010808d824 */ /* 0x100fe200078e0a02 */
[----:B------:R-:W-:Y:S01]  /*4a80*/  STL [R1+0xccc], R21 ;  /* 0x000ccc1501007387 */ /* 0x000fe20000100800 */
[----:B0-----:R-:W-:Y:S01]  /*4a90*/  LOP3.LUT R12, R12, 0xe00, RZ, 0xc0, !PT ;  /* 0x00000e000c0c7812 */ /* 0x001fe200078ec0ff */
[----:B------:R-:W-:-:S02]  /*4aa0*/  @!P1 IMAD.IADD R26, R26, 0x1, -R2 ;  /* 0x000000011a1a9824 */ /* 0x000fc400078e0a02 */
[--C-:B------:R-:W-:Y:S01]  /*4ab0*/  @!P3 IMAD.IADD R6, R6, 0x1, -R2.reuse ;  /* 0x000000010606b824 */ /* 0x100fe200078e0a02 */
[----:B-1----:R-:W-:Y:S01]  /*4ac0*/  SHF.R.U32.HI R19, RZ, 0x2, R13 ;  /* 0x00000002ff137819 */ /* 0x002fe2000001160d */
[--C-:B------:R-:W-:Y:S01]  /*4ad0*/  @!P0 IMAD.IADD R7, R7, 0x1, -R2.reuse ;  /* 0x0000000107078824 */ /* 0x100fe200078e0a02 */
[----:B------:R-:W-:Y:S01]  /*4ae0*/  IADD3 R12, PT, PT, R12, UR5, R17 ;  /* 0x000000050c0c7c10 */ /* 0x000fe2000fffe011 */
[----:B------:R-:W-:Y:S01]  /*4af0*/  STL [R1+0xcd0], R22 ;  /* 0x000cd01601007387 */ /* 0x000fe20000100800 */
[----:B------:R-:W-:Y:S01]  /*4b00*/  SGXT.U32 R19, R19, 0x3 ;  /* 0x000000031313781a */ /* 0x000fe20000000000 */
[--C-:B------:R-:W-:Y:S01]  /*4b10*/  @!P2 IMAD.IADD R4, R4, 0x1, -R2.reuse ;  /* 0x000000010404a824 */ /* 0x100fe200078e0a02 */
[----:B------:R-:W-:Y:S01]  /*4b20*/  LOP3.LUT R17, R25, 0x80, RZ, 0xfc, !PT ;  /* 0x0000008019117812 */ /* 0x000fe200078efcff */
[----:B------:R-:W-:Y:S01]  /*4b30*/  STL [R1+0xcd4], R23 ;  /* 0x000cd41701007387 */ /* 0x000fe20000100800 */
[----:B------:R-:W-:Y:S01]  /*4b40*/  LOP3.LUT R0, R18, R0, R19, 0xfe, !PT ;  /* 0x0000000012007212 */ /* 0x000fe200078efe13 */
[----:B------:R-:W-:Y:S01]  /*4b50*/  @!P6 IMAD.IADD R3, R3, 0x1, -R2 ;  /* 0x000000010303e824 */ /* 0x000fe200078e0a02 */
[----:B------:R-:W-:-:S02]  /*4b60*/  LOP3.LUT R18, R25, 0x90, RZ, 0xfc, !PT ;  /* 0x0000009019127812 */ /* 0x000fc400078efcff */
[----:B------:R-:W-:Y:S01]  /*4b70*/  ISETP.GE.AND P5, PT, R17, RZ, PT ;  /* 0x000000ff1100720c */ /* 0x000fe20003fa6270 */
[----:B------:R0:W-:Y:S01]  /*4b80*/  STL [R1+0xbfc], R0 ;  /* 0x000bfc0001007387 */ /* 0x0001e20000100800 */
[----:B------:R-:W-:Y:S02]  /*4b90*/  ISETP.GE.AND P1, PT, R18, RZ, PT ;  /* 0x000000ff1200720c */ /* 0x000fe40003f26270 */
[----:B------:R-:W-:Y:S02]  /*4ba0*/  ISETP.GE.AND P0, PT, R16, RZ, PT ;  /* 0x000000ff1000720c */ /* 0x000fe40003f06270 */
[----:B------:R-:W-:Y:S02]  /*4bb0*/  ISETP.GE.AND P3, PT, R15, RZ, PT ;  /* 0x000000ff0f00720c */ /* 0x000fe40003f66270 */
[----:B------:R-:W-:Y:S02]  /*4bc0*/  ISETP.GT.U32.AND P6, PT, R2, R4, PT ;  /* 0x000000040200720c */ /* 0x000fe40003fc4070 */
[----:B------:R-:W-:Y:S01]  /*4bd0*/  ISETP.GE.AND P2, PT, R14, RZ, PT ;  /* 0x000000ff0e00720c */ /* 0x000fe20003f46270 */
[----:B0-----:R-:W-:-:S02]  /*4be0*/  IMAD.SHL.U32 R0, R13, 0x8, RZ ;  /* 0x000000080d007824 */ /* 0x001fc400078e00ff */
[----:B------:R-:W-:Y:S02]  /*4bf0*/  IMAD.SHL.U32 R13, R13, 0x2, RZ ;  /* 0x000000020d0d7824 */ /* 0x000fe400078e00ff */
[----:B------:R-:W-:Y:S01]  /*4c00*/  @!P1 IMAD.MOV R24, RZ, RZ, -R24 ;  /* 0x000000ffff189224 */ /* 0x000fe200078e0a18 */
[----:B------:R0:W-:Y:S01]  /*4c10*/  STL [R1+0xb50], R0 ;  /* 0x000b500001007387 */ /* 0x0001e20000100800 */
[----:B------:R-:W-:Y:S01]  /*4c20*/  @!P5 IMAD.MOV R20, RZ, RZ, -R20 ;  /* 0x000000ffff14d224 */ /* 0x000fe200078e0a14 */
[C---:B------:R-:W-:Y:S01]  /*4c30*/  ISETP.GT.U32.AND P1, PT, R2.reuse, R8, PT ;  /* 0x000000080200720c */ /* 0x040fe20003f24070 */
[----:B------:R-:W-:Y:S01]  /*4c40*/  @!P0 IMAD.MOV R28, RZ, RZ, -R28 ;  /* 0x000000ffff1c8224 */ /* 0x000fe200078e0a1c */
[C---:B------:R-:W-:Y:S01]  /*4c50*/  ISETP.GT.U32.AND P5, PT, R2.reuse, R7, PT ;  /* 0x000000070200720c */ /* 0x040fe20003fa4070 */
[----:B------:R-:W-:Y:S01]  /*4c60*/  @!P3 IMAD.MOV R27, RZ, RZ, -R27 ;  /* 0x000000ffff1bb224 */ /* 0x000fe200078e0a1b */
[C---:B------:R-:W-:Y:S01]  /*4c70*/  ISETP.GT.U32.AND P0, PT, R2.reuse, R6, PT ;  /* 0x000000060200720c */ /* 0x040fe20003f04070 */
[----:B------:R1:W-:Y:S01]  /*4c80*/  STL [R1+0xcdc], R24 ;  /* 0x000cdc1801007387 */ /* 0x0003e20000100800 */
[----:B------:R-:W-:Y:S01]  /*4c90*/  ISETP.GT.U32.AND P3, PT, R2, R3, PT ;  /* 0x000000030200720c */ /* 0x000fe20003f64070 */
[----:B------:R-:W-:Y:S01]  /*4ca0*/  @!P6 IMAD.IADD R4, R4, 0x1, -R2 ;  /* 0x000000010404e824 */ /* 0x000fe200078e0a02 */
[----:B0-----:R-:W-:Y:S01]  /*4cb0*/  LOP3.LUT R0, R0, 0x30, R13, 0x48, !PT ;  /* 0x0000003000007812 */ /* 0x001fe200078e480d */
[----:B------:R-:W-:Y:S01]  /*4cc0*/  @!P2 IMAD.MOV R26, RZ, RZ, -R26 ;  /* 0x000000ffff1aa224 */ /* 0x000fe200078e0a1a */
[----:B------:R-:W-:-:S02]  /*4cd0*/  ISETP.GE.AND P6, PT, R29, RZ, PT ;  /* 0x000000ff1d00720c */ /* 0x000fc40003fc6270 */
[----:B------:R-:W-:Y:S01]  /*4ce0*/  ISETP.GE.AND P2, PT, R25, RZ, PT ;  /* 0x000000ff1900720c */ /* 0x000fe20003f46270 */
[----:B------:R-:W-:Y:S02]  /*4cf0*/  IMAD.IADD R0, R0, 0x1, R12 ;  /* 0x0000000100007824 */ /* 0x000fe400078e020c */
[--C-:B------:R-:W-:Y:S01]  /*4d00*/  @!P1 IMAD.IADD R8, R8, 0x1, -R2.reuse ;  /* 0x0000000108089824 */ /* 0x100fe200078e0a02 */
[----:B------:R-:W-:Y:S01]  /*4d10*/  ISETP.GE.AND P1, PT, R11, RZ, PT ;  /* 0x000000ff0b00720c */ /* 0x000fe20003f26270 */
[--C-:B------:R-:W-:Y:S01]  /*4d20*/  @!P5 IMAD.IADD R7, R7, 0x1, -R2.reuse ;  /* 0x000000010707d824 */ /* 0x100fe200078e0a02 */
[----:B------:R0:W-:Y:S01]  /*4d30*/  STL [R1+0x4d0], R0 ;  /* 0x0004d00001007387 */ /* 0x0001e20000100800 */
[--C-:B------:R-:W-:Y:S01]  /*4d40*/  @!P0 IMAD.IADD R6, R6, 0x1, -R2.reuse ;  /* 0x0000000106068824 */ /* 0x100fe200078e0a02 */
[----:B------:R-:W-:Y:S01]  /*4d50*/  ISETP.GE.AND P0, PT, R9, RZ, PT ;  /* 0x000000ff0900720c */ /* 0x000fe20003f06270 */
[----:B------:R-:W-:Y:S01]  /*4d60*/  @!P3 IMAD.IADD R3, R3, 0x1, -R2 ;  /* 0x000000010303b824 */ /* 0x000fe200078e0a02 */
[----:B-1----:R-:W2:Y:S01]  /*4d70*/  LDL.LU R24, [R1+0x3c] ;  /* 0x00003c0001187983 */ /* 0x002ea20000300800 */
[----:B------:R-:W-:-:S03]  /*4d80*/  ISETP.GE.AND P5, PT, R10, RZ, PT ;  /* 0x000000ff0a00720c */ /* 0x000fc60003fa6270 */
[----:B------:R-:W3:Y:S04]  /*4d90*/  LDL.LU R29, [R1+0x38] ;  /* 0x00003800011d7983 */ /* 0x000ee80000300800 */
        /* <DEDUP_REMOVED lines=12> */
[----:B------:R-:W3:Y:S04]  /*4e60*/  LDL.LU R9, [R1] ;  /* 0x0000000001097983 */ /* 0x000ee80000300800 */
[----:B0-----:R-:W3:Y:S04]  /*4e70*/  LDL.LU R0, [R1+0x70] ;  /* 0x0000700001007983 */ /* 0x001ee80000300800 */
[----:B------:R-:W3:Y:S04]  /*4e80*/  LDL.LU R10, [R1+0xbc] ;  /* 0x0000bc00010a7983 */ /* 0x000ee80000300800 */
[----:B------:R-:W3:Y:S04]  /*4e90*/  LDL.LU R25, [R1+0xc0] ;  /* 0x0000c00001197983 */ /* 0x000ee80000300800 */
[----:B------:R-:W3:Y:S01]  /*4ea0*/  LDL.LU R12, [R1+0x10c] ;  /* 0x00010c00010c7983 */ /* 0x000ee20000300800 */
[----:B----4-:R-:W-:-:S02]  /*4eb0*/  ISETP.NE.AND P3, PT, R5, RZ, PT ;  /* 0x000000ff0500720c */ /* 0x010fc40003f65270 */
[----:B------:R-:W-:-:S04]  /*4ec0*/  LOP3.LUT R5, RZ, R5, RZ, 0x33, !PT ;  /* 0x00000005ff057212 */ /* 0x000fc800078e33ff */
[C---:B--2---:R-:W-:Y:S02]  /*4ed0*/  SEL R24, R5.reuse, R24, !P3 ;  /* 0x0000001805187207 */ /* 0x044fe40005800000 */
[C---:B---3--:R-:W-:Y:S02]  /*4ee0*/  SEL R29, R5.reuse, R29, !P3 ;  /* 0x0000001d051d7207 */ /* 0x048fe40005800000 */
[----:B------:R-:W-:-:S05]  /*4ef0*/  SEL R2, R5, R2, !P3 ;  /* 0x0000000205027207 */ /* 0x000fca0005800000 */
[----:B------:R0:W-:Y:S04]  /*4f00*/  STL [R1+0xa4], R2 ;  /* 0x0000a40201007387 */ /* 0x0001e80000100800 */
[----:B0-----:R-:W2:Y:S04]  /*4f10*/  LDL.LU R2, [R1+0x114] ;  /* 0x0001140001027983 */ /* 0x001ea80000300800 */
[----:B------:R0:W-:Y:S04]  /*4f20*/  STL [R1+0xa0], R24 ;  /* 0x0000a01801007387 */ /* 0x0001e80000100800 */
[----:B0-----:R-:W3:Y:S04]  /*4f30*/  LDL.LU R24, [R1+0xcdc] ;  /* 0x000cdc0001187983 */ /* 0x001ee80000300800 */
[----:B------:R0:W-:Y:S04]  /*4f40*/  STL [R1+0x9c], R29 ;  /* 0x00009c1d01007387 */ /* 0x0001e80000100800 */
[----:B0-----:R-:W4:Y:S01]  /*4f50*/  LDL.LU R29, [R1+0xcd8] ;  /* 0x000cd800011d7983 */ /* 0x001f220000300800 */
[----:B------:R-:W-:-:S02]  /*4f60*/  SEL R23, R5, R23, !P3 ;  /* 0x0000001705177207 */ /* 0x000fc40005800000 */
[C---:B------:R-:W-:Y:S02]  /*4f70*/  SEL R22, R5.reuse, R22, !P3 ;  /* 0x0000001605167207 */ /* 0x040fe40005800000 */
[C---:B------:R-:W-:Y:S02]  /*4f80*/  SEL R21, R5.reuse, R21, !P3 ;  /* 0x0000001505157207 */ /* 0x040fe40005800000 */
[C---:B------:R-:W-:Y:S02]  /*4f90*/  SEL R19, R5.reuse, R19, !P3 ;  /* 0x0000001305137207 */ /* 0x040fe40005800000 */
[C---:B------:R-:W-:Y:S02]  /*4fa0*/  SEL R18, R5.reuse, R18, !P3 ;  /* 0x0000001205127207 */ /* 0x040fe40005800000 */
[C---:B------:R-:W-:Y:S02]  /*4fb0*/  SEL R17, R5.reuse, R17, !P3 ;  /* 0x0000001105117207 */ /* 0x040fe40005800000 */
[----:B------:R-:W-:-:S02]  /*4fc0*/  SEL R16, R5, R16, !P3 ;  /* 0x0000001005107207 */ /* 0x000fc40005800000 */
[C---:B------:R-:W-:Y:S02]  /*4fd0*/  SEL R15, R5.reuse, R15, !P3 ;  /* 0x0000000f050f7207 */ /* 0x040fe40005800000 */
[C---:B------:R-:W-:Y:S02]  /*4fe0*/  SEL R14, R5.reuse, R14, !P3 ;  /* 0x0000000e050e7207 */ /* 0x040fe40005800000 */
[C---:B------:R-:W-:Y:S02]  /*4ff0*/  SEL R13, R5.reuse, R13, !P3 ;  /* 0x0000000d050d7207 */ /* 0x040fe40005800000 */
[C---:B------:R-:W-:Y:S02]  /*5000*/  SEL R11, R5.reuse, R11, !P3 ;  /* 0x0000000b050b7207 */ /* 0x040fe40005800000 */
[C---:B------:R-:W-:Y:S02]  /*5010*/  SEL R9, R5.reuse, R9, !P3 ;  /* 0x0000000905097207 */ /* 0x040fe40005800000 */
[----:B----4-:R-:W-:-:S05]  /*5020*/  SEL R29, R5, R29, !P3 ;  /* 0x0000001d051d7207 */ /* 0x010fca0005800000 */
[----:B------:R0:W-:Y:S04]  /*5030*/  STL [R1+0x94], R29 ;  /* 0x0000941d01007387 */ /* 0x0001e80000100800 */
[----:B0-----:R-:W4:Y:S04]  /*5040*/  LDL.LU R29, [R1+0x110] ;  /* 0x00011000011d7983 */ /* 0x001f280000300800 */
[----:B------:R0:W-:Y:S04]  /*5050*/  STL [R1+0x90], R23 ;  /* 0x0000901701007387 */ /* 0x0001e80000100800 */
[----:B0-----:R-:W2:Y:S04]  /*5060*/  LDL.LU R23, [R1+0xcd4] ;  /* 0x000cd40001177983 */ /* 0x001ea80000300800 */
        /* <DEDUP_REMOVED lines=21> */
[----:B0-----:R-:W2:Y:S01]  /*51c0*/  LDL.LU R9, [R1+0xca8] ;  /* 0x000ca80001097983 */ /* 0x001ea20000300800 */
[----:B------:R-:W-:-:S02]  /*51d0*/  SEL R0, R5, R0, !P3 ;  /* 0x0000000005007207 */ /* 0x000fc40005800000 */
[----:B------:R-:W-:-:S03]  /*51e0*/  SEL R10, R5, R10, !P3 ;  /* 0x0000000a050a7207 */ /* 0x000fc60005800000 */
[----:B------:R2:W-:Y:S02]  /*51f0*/  STL [R1+0x78], R0 ;  /* 0x0000780001007387 */ /* 0x0005e40000100800 */
[C---:B--2---:R-:W-:Y:S02]  /*5200*/  SEL R0, R5.reuse, R9, !P3 ;  /* 0x0000000905007207 */ /* 0x044fe40005800000 */
[----:B------:R-:W2:Y:S04]  /*5210*/  LDL.LU R9, [R1+0xe8] ;  /* 0x0000e80001097983 */ /* 0x000ea80000300800 */
[----:B------:R0:W-:Y:S04]  /*5220*/  STL [R1+0x70], R0 ;  /* 0x0000700001007387 */ /* 0x0001e80000100800 */
[----:B0-----:R-:W2:Y:S04]  /*5230*/  LDL.LU R0, [R1+0xf0] ;  /* 0x0000f00001007983 */ /* 0x001ea80000300800 */
[----:B------:R0:W-:Y:S04]  /*5240*/  STL [R1+0x6c], R10 ;  /* 0x00006c0a01007387 */ /* 0x0001e80000100800 */
[----:B0-----:R-:W2:Y:S01]  /*5250*/  LDL.LU R10, [R1+0xca4] ;  /* 0x000ca400010a7983 */ /* 0x001ea20000300800 */
[----:B------:R-:W-:-:S02]  /*5260*/  SEL R25, R5, R25, !P3 ;  /* 0x0000001905197207 */ /* 0x000fc40005800000 */
[C---:B------:R-:W-:Y:S02]  /*5270*/  SEL R12, R5.reuse, R12, !P3 ;  /* 0x0000000c050c7207 */ /* 0x040fe40005800000 */
[----:B--2---:R-:W-:-:S05]  /*5280*/  SEL R10, R5, R10, !P3 ;  /* 0x0000000a050a7207 */ /* 0x004fca0005800000 */
[----:B------:R0:W-:Y:S04]  /*5290*/  STL [R1+0x68], R10 ;  /* 0x0000680a01007387 */ /* 0x0001e80000100800 */
[----:B0-----:R-:W2:Y:S04]  /*52a0*/  LDL.LU R10, [R1+0xec] ;  /* 0x0000ec00010a7983 */ /* 0x001ea80000300800 */
[----:B------:R0:W-:Y:S02]  /*52b0*/  STL [R1+0x64], R25 ;  /* 0x0000641901007387 */ /* 0x0001e40000100800 */
[----:B0-----:R-:W-:-:S02]  /*52c0*/  SEL R25, R5, R11, !P3 ;  /* 0x0000000b05197207 */ /* 0x001fc40005800000 */
[----:B------:R-:W3:Y:S04]  /*52d0*/  LDL.LU R11, [R1+0x108] ;  /* 0x00010800010b7983 */ /* 0x000ee80000300800 */
[----:B------:R0:W-:Y:S04]  /*52e0*/  STL [R1+0x60], R25 ;  /* 0x0000601901007387 */ /* 0x0001e80000100800 */
[----:B0-----:R-:W3:Y:S04]  /*52f0*/  LDL.LU R25, [R1+0xd8] ;  /* 0x0000d80001197983 */ /* 0x001ee80000300800 */
[----:B------:R0:W-:Y:S04]  /*5300*/  STL [R1+0x5c], R12 ;  /* 0x00005c0c01007387 */ /* 0x0001e80000100800 */
[----:B0-----:R-:W3:Y:S01]  /*5310*/  LDL.LU R12, [R1+0xca0] ;  /* 0x000ca000010c7983 */ /* 0x001ee20000300800 */
[----:B------:R-:W-:-:S02]  /*5320*/  SEL R2, R5, R2, !P3 ;  /* 0x0000000205027207 */ /* 0x000fc40005800000 */
[C---:B----4-:R-:W-:Y:S02]  /*5330*/  SEL R29, R5.reuse, R29, !P3 ;  /* 0x0000001d051d7207 */ /* 0x050fe40005800000 */
[C---:B------:R-:W-:Y:S02]  /*5340*/  SEL R14, R5.reuse, R14, !P3 ;  /* 0x0000000e050e7207 */ /* 0x040fe40005800000 */
[C---:B------:R-:W-:Y:S02]  /*5350*/  SEL R9, R5.reuse, R9, !P3 ;  /* 0x0000000905097207 */ /* 0x040fe40005800000 */
[C---:B------:R-:W-:Y:S02]  /*5360*/  SEL R15, R5.reuse, R15, !P3 ;  /* 0x0000000f050f7207 */ /* 0x040fe40005800000 */
[C---:B--2---:R-:W-:Y:S02]  /*5370*/  SEL R10, R5.reuse, R10, !P3 ;  /* 0x0000000a050a7207 */ /* 0x044fe40005800000 */
[----:B---3--:R-:W-:-:S05]  /*5380*/  SEL R12, R5, R12, !P3 ;  /* 0x0000000c050c7207 */ /* 0x008fca0005800000 */
[----:B------:R0:W-:Y:S04]  /*5390*/  STL [R1+0x58], R12 ;  /* 0x0000580c01007387 */ /* 0x0001e80000100800 */
[----:B0-----:R-:W2:Y:S04]  /*53a0*/  LDL.LU R12, [R1+0xfc] ;  /* 0x0000fc00010c7983 */ /* 0x001ea80000300800 */
[----:B------:R0:W-:Y:S02]  /*53b0*/  STL [R1+0x54], R2 ;  /* 0x0000540201007387 */ /* 0x0001e40000100800 */
[----:B0-----:R-:W-:-:S02]  /*53c0*/  SEL R2, R5, R13, !P3 ;  /* 0x0000000d05027207 */ /* 0x001fc40005800000 */
[----:B------:R-:W3:Y:S04]  /*53d0*/  LDL.LU R13, [R1+0xf4] ;  /* 0x0000f400010d7983 */ /* 0x000ee80000300800 */
        /* <DEDUP_REMOVED lines=10> */
[----:B------:R0:W-:Y:S02]  /*5480*/  STL [R1+0x3c], R10 ;  /* 0x00003c0a01007387 */ /* 0x0001e40000100800 */
[----:B0-----:R-:W-:-:S02]  /*5490*/  SEL R10, R5, R16, !P3 ;  /* 0x00000010050a7207 */ /* 0x001fc40005800000 */
[----:B------:R-:W2:Y:S01]  /*54a0*/  LDL.LU R16, [R1+0x104] ;  /* 0x0001040001107983 */ /* 0x000ea20000300800 */
[----:B------:R-:W-:-:S03]  /*54b0*/  SEL R17, R5, R17, !P3 ;  /* 0x0000001105117207 */ /* 0x000fc60005800000 */
[----:B------:R0:W-:Y:S01]  /*54c0*/  STL [R1+0x38], R10 ;  /* 0x0000380a01007387 */ /* 0x0001e20000100800 */
[----:B------:R-:W-:-:S03]  /*54d0*/  SEL R18, R5, R18, !P3 ;  /* 0x0000001205127207 */ /* 0x000fc60005800000 */
[----:B0-----:R-:W3:Y:S01]  /*54e0*/  LDL.LU R10, [R1+0xe4] ;  /* 0x0000e400010a7983 */ /* 0x001ee20000300800 */
[----:B--2---:R-:W-:-:S05]  /*54f0*/  SEL R16, R5, R16, !P3 ;  /* 0x0000001005107207 */ /* 0x004fca0005800000 */
[----:B------:R0:W-:Y:S02]  /*5500*/  STL [R1+0x34], R16 ;  /* 0x0000341001007387 */ /* 0x0001e40000100800 */
[C---:B0-----:R-:W-:Y:S02]  /*5510*/  SEL R16, R5.reuse, R11, !P3 ;  /* 0x0000000b05107207 */ /* 0x041fe40005800000 */
[----:B------:R-:W2:Y:S04]  /*5520*/  LDL.LU R11, [R1+0xd0] ;  /* 0x0000d000010b7983 */ /* 0x000ea80000300800 */
[----:B------:R0:W-:Y:S04]  /*5530*/  STL [R1+0x30], R17 ;  /* 0x0000301101007387 */ /* 0x0001e80000100800 */
[----:B------:R1:W-:Y:S01]  /*5540*/  STL [R1+0x2c], R16 ;  /* 0x00002c1001007387 */ /* 0x0003e20000100800 */
[----:B0-----:R-:W-:-:S03]  /*5550*/  SEL R17, R5, R12, !P3 ;  /* 0x0000000c05117207 */ /* 0x001fc60005800000 */
[----:B------:R-:W-:Y:S01]  /*5560*/  STL [R1+0x28], R18 ;  /* 0x0000281201007387 */ /* 0x000fe20000100800 */
[----:B-1----:R-:W-:-:S03]  /*5570*/  SEL R16, R5, R19, !P3 ;  /* 0x0000001305107207 */ /* 0x002fc60005800000 */
[----:B------:R-:W2:Y:S04]  /*5580*/  LDL.LU R12, [R1+0xd4] ;  /* 0x0000d400010c7983 */ /* 0x000ea80000300800 */
[----:B------:R0:W-:Y:S04]  /*5590*/  STL [R1+0x24], R17 ;  /* 0x0000241101007387 */ /* 0x0001e80000100800 */
[----:B------:R1:W-:Y:S01]  /*55a0*/  STL [R1+0x20], R16 ;  /* 0x0000201001007387 */ /* 0x0003e20000100800 */
[C---:B0-----:R-:W-:Y:S02]  /*55b0*/  SEL R17, R5.reuse, R15, !P3 ;  /* 0x0000000f05117207 */ /* 0x041fe40005800000 */
[----:B------:R-:W-:-:S02]  /*55c0*/  SEL R15, R5, R0, !P3 ;  /* 0x00000000050f7207 */ /* 0x000fc40005800000 */
[C---:B-1----:R-:W-:Y:S01]  /*55d0*/  SEL R16, R5.reuse, R21, !P3 ;  /* 0x0000001505107207 */ /* 0x042fe20005800000 */
[----:B------:R0:W-:Y:S04]  /*55e0*/  STL [R1+0x1c], R17 ;  /* 0x00001c1101007387 */ /* 0x0001e80000100800 */
[----:B------:R-:W2:Y:S04]  /*55f0*/  LDL.LU R0, [R1+0xcc] ;  /* 0x0000cc0001007983 */ /* 0x000ea80000300800 */
[----:B------:R1:W-:Y:S01]  /*5600*/  STL [R1+0x18], R16 ;  /* 0x0000181001007387 */ /* 0x0003e20000100800 */
[----:B0-----:R-:W-:-:S03]  /*5610*/  SEL R17, R5, R22, !P3 ;  /* 0x0000001605117207 */ /* 0x001fc60005800000 */
[----:B------:R0:W-:Y:S01]  /*5620*/  STL [R1+0x14], R15 ;  /* 0x0000140f01007387 */ /* 0x0001e20000100800 */
[C---:B-1----:R-:W-:Y:S02]  /*5630*/  SEL R16, R5.reuse, R14, !P3 ;  /* 0x0000000e05107207 */ /* 0x042fe40005800000 */
[C---:B---3--:R-:W-:Y:S02]  /*5640*/  SEL R14, R5.reuse, R13, !P3 ;  /* 0x0000000d050e7207 */ /* 0x048fe40005800000 */
[C---:B0-----:R-:W-:Y:S01]  /*5650*/  SEL R15, R5.reuse, R23, !P3 ;  /* 0x00000017050f7207 */ /* 0x041fe20005800000 */
[----:B------:R-:W-:Y:S04]  /*5660*/  STL [R1+0x10], R17 ;  /* 0x0000101101007387 */ /* 0x000fe80000100800 */
[----:B------:R-:W-:Y:S04]  /*5670*/  STL [R1+0xc], R16 ;  /* 0x00000c1001007387 */ /* 0x000fe80000100800 */
[----:B------:R0:W-:Y:S04]  /*5680*/  STL [R1+0x8], R15 ;  /* 0x0000080f01007387 */ /* 0x0001e80000100800 */
[----:B------:R1:W-:Y:S04]  /*5690*/  STL [R1+0x4], R14 ;  /* 0x0000040e01007387 */ /* 0x0003e80000100800 */
[----:B0-----:R-:W3:Y:S01]  /*56a0*/  LDL.LU R15, [R1+0xc8] ;  /* 0x0000c800010f7983 */ /* 0x001ee20000300800 */
[----:B------:R-:W-:-:S02]  /*56b0*/  SEL R13, R5, R24, !P3 ;  /* 0x00000018050d7207 */ /* 0x000fc40005800000 */
[C---:B------:R-:W-:Y:S02]  /*56c0*/  SEL R25, R5.reuse, R25, !P3 ;  /* 0x0000001905197207 */ /* 0x040fe40005800000 */
[C---:B------:R-:W-:Y:S02]  /*56d0*/  SEL R24, R5.reuse, R20, !P3 ;  /* 0x0000001405187207 */ /* 0x040fe40005800000 */
[C---:B----4-:R-:W-:Y:S01]  /*56e0*/  SEL R2, R5.reuse, R2, !P3 ;  /* 0x0000000205027207 */ /* 0x050fe20005800000 */
[----:B------:R-:W-:Y:S01]  /*56f0*/  @!P1 IMAD.MOV R8, RZ, RZ, -R8 ;  /* 0x000000ffff089224 */ /* 0x000fe200078e0a08 */
[C---:B------:R-:W-:Y:S01]  /*5700*/  SEL R28, R5.reuse, R28, !P3 ;  /* 0x0000001c051c7207 */ /* 0x040fe20005800000 */
[----:B------:R0:W-:Y:S01]  /*5710*/  STL [R1], R13 ;  /* 0x0000000d01007387 */ /* 0x0001e20000100800 */
[C---:B------:R-:W-:Y:S01]  /*5720*/  SEL R9, R5.reuse, R9, !P3 ;  /* 0x0000000905097207 */ /* 0x040fe20005800000 */
[----:B------:R-:W-:Y:S01]  /*5730*/  @!P5 IMAD.MOV R7, RZ, RZ, -R7 ;  /* 0x000000ffff07d224 */ /* 0x000fe200078e0a07 */
[C---:B------:R-:W-:Y:S01]  /*5740*/  SEL R27, R5.reuse, R27, !P3 ;  /* 0x0000001b051b7207 */ /* 0x040fe20005800000 */
[----:B------:R-:W-:Y:S01]  /*5750*/  STL [R1+0xc40], R25 ;  /* 0x000c401901007387 */ /* 0x000fe20000100800 */
[----:B------:R-:W-:-:S02]  /*5760*/  SEL R10, R5, R10, !P3 ;  /* 0x0000000a050a7207 */ /* 0x000fc40005800000 */
[C---:B------:R-:W-:Y:S01]  /*5770*/  SEL R26, R5.reuse, R26, !P3 ;  /* 0x0000001a051a7207 */ /* 0x040fe20005800000 */
[----:B------:R-:W-:Y:S01]  /*5780*/  STL [R1+0xc44], R24 ;  /* 0x000c441801007387 */ /* 0x000fe20000100800 */
[----:B------:R-:W-:-:S03]  /*5790*/  SEL R8, R5, R8, !P3 ;  /* 0x0000000805087207 */ /* 0x000fc60005800000 */
[----:B------:R-:W-:Y:S01]  /*57a0*/  STL [R1+0xc48], R2 ;  /* 0x000c480201007387 */ /* 0x000fe20000100800 */
[----:B------:R-:W-:-:S03]  /*57b0*/  SEL R7, R5, R7, !P3 ;  /* 0x0000000705077207 */ /* 0x000fc60005800000 */
[----:B------:R-:W-:Y:S01]  /*57c0*/  STL [R1+0xc4c], R28 ;  /* 0x000c4c1c01007387 */ /* 0x000fe20000100800 */
[----:B------:R-:W-:-:S03]  /*57d0*/  @!P0 IMAD.MOV R6, RZ, RZ, -R6 ;  /* 0x000000ffff068224 */ /* 0x000fc600078e0a06 */
[----:B------:R-:W-:Y:S04]  /*57e0*/  STL [R1+0xc3c], R9 ;  /* 0x000c3c0901007387 */ /* 0x000fe80000100800 */
[----:B------:R-:W-:Y:S04]  /*57f0*/  STL [R1+0xc34], R27 ;  /* 0x000c341b01007387 */ /* 0x000fe80000100800 */
[----:B------:R4:W-:Y:S04]  /*5800*/  STL [R1+0xc30], R10 ;  /* 0x000c300a01007387 */ /* 0x0009e80000100800 */
[----:B------:R-:W-:Y:S01]  /*5810*/  STL [R1+0xc38], R26 ;  /* 0x000c381a01007387 */ /* 0x000fe20000100800 */
[----:B-1----:R-:W-:-:S02]  /*5820*/  SEL R14, R5, R6, !P3 ;  /* 0x00000006050e7207 */ /* 0x002fc40005800000 */
[----:B--2---:R-:W-:-:S05]  /*5830*/  SEL R11, R5, R11, !P3 ;  /* 0x0000000b050b7207 */ /* 0x004fca0005800000 */
[----:B------:R-:W-:Y:S04]  /*5840*/  STL [R1+0xc2c], R11 ;  /* 0x000c2c0b01007387 */ /* 0x000fe80000100800 */
[----:B------:R-:W-:Y:S01]  /*5850*/  STL [R1+0xc50], R8 ;  /* 0x000c500801007387 */ /* 0x000fe20000100800 */
[----:B------:R-:W-:-:S05]  /*5860*/  SEL R12, R5, R12, !P3 ;  /* 0x0000000c050c7207 */ /* 0x000fca0005800000 */
[----:B------:R-:W-:Y:S04]  /*5870*/  STL [R1+0xc54], R12 ;  /* 0x000c540c01007387 */ /* 0x000fe80000100800 */
[----:B------:R-:W-:Y:S01]  /*5880*/  STL [R1+0xc28], R7 ;  /* 0x000c280701007387 */ /* 0x000fe20000100800 */
[----:B0-----:R-:W-:-:S03]  /*5890*/  SEL R13, R5, R0, !P3 ;  /* 0x00000000050d7207 */ /* 0x001fc60005800000 */
[----:B------:R-:W2:Y:S04]  /*58a0*/  LDL.LU R0, [R1+0x98] ;  /* 0x0000980001007983 */ /* 0x000ea80000300800 */
[----:B----4-:R-:W4:Y:S04]  /*58b0*/  LDL.LU R10, [R1+0xa4] ;  /* 0x0000a400010a7983 */ /* 0x010f280000300800 */
[----:B------:R-:W4:Y:S04]  /*58c0*/  LDL.LU R16, [R1+0xa0] ;  /* 0x0000a00001107983 */ /* 0x000f280000300800 */
[----:B------:R-:W4:Y:S04]  /*58d0*/  LDL.LU R17, [R1+0x9c] ;  /* 0x00009c0001117983 */ /* 0x000f280000300800 */
[----:B------:R-:W-:Y:S04]  /*58e0*/  STL [R1+0xc58], R13 ;  /* 0x000c580d01007387 */ /* 0x000fe80000100800 */
[----:B------:R-:W-:Y:S04]  /*58f0*/  STL [R1+0xc5c], R14 ;  /* 0x000c5c0e01007387 */ /* 0x000fe80000100800 */
[----:B------:R-:W4:Y:S04]  /*5900*/  LDL.LU R18, [R1+0x94] ;  /* 0x0000940001127983 */ /* 0x000f280000300800 */
[----:B------:R-:W4:Y:S01]  /*5910*/  LDL.LU R19, [R1+0x90] ;  /* 0x0000900001137983 */ /* 0x000f220000300800 */
[----:B---3--:R-:W-:-:S05]  /*5920*/  SEL R6, R5, R15, !P3 ;  /* 0x0000000f05067207 */ /* 0x008fca0005800000 */
[----:B------:R-:W-:Y:S04]  /*5930*/  STL [R1+0xc60], R6 ;  /* 0x000c600601007387 */ /* 0x000fe80000100800 */
[----:B------:R-:W3:Y:S04]  /*5940*/  LDL.LU R20, [R1+0x8c] ;  /* 0x00008c0001147983 */ /* 0x000ee80000300800 */
[----:B------:R-:W3:Y:S04]  /*5950*/  LDL.LU R21, [R1+0x88] ;  /* 0x0000880001157983 */ /* 0x000ee80000300800 */
[----:B------:R-:W3:Y:S04]  /*5960*/  LDL.LU R22, [R1+0x74] ;  /* 0x0000740001167983 */ /* 0x000ee80000300800 */
[----:B------:R-:W3:Y:S04]  /*5970*/  LDL.LU R23, [R1+0x84] ;  /* 0x0000840001177983 */ /* 0x000ee80000300800 */
[----:B------:R-:W3:Y:S04]  /*5980*/  LDL.LU R27, [R1+0x80] ;  /* 0x00008000011b7983 */ /* 0x000ee80000300800 */
[----:B------:R-:W3:Y:S04]  /*5990*/  LDL.LU R9, [R1+0xac] ;  /* 0x0000ac0001097983 */ /* 0x000ee80000300800 */
[----:B------:R-:W3:Y:S04]  /*59a0*/  LDL.LU R28, [R1+0xa8] ;  /* 0x0000a800011c7983 */ /* 0x000ee80000300800 */
[----:B------:R-:W3:Y:S01]  /*59b0*/  LDL.LU R2, [R1+0xb8] ;  /* 0x0000b80001027983 */ /* 0x000ee20000300800 */
[----:B------:R-:W-:-:S02]  /*59c0*/  @!P6 IMAD.MOV R3, RZ, RZ, -R3 ;  /* 0x000000ffff03e224 */ /* 0x000fc400078e0a03 */
[----:B------:R-:W-:Y:S01]  /*59d0*/  @!P2 IMAD.MOV R4, RZ, RZ, -R4 ;  /* 0x000000ffff04a224 */ /* 0x000fe200078e0a04 */
[C---:B------:R-:W-:Y:S01]  /*59e0*/  SEL R15, R5.reuse, R29, !P3 ;  /* 0x0000001d050f7207 */ /* 0x040fe20005800000 */
[----:B------:R-:W3:Y:S01]  /*59f0*/  LDL.LU R24, [R1+0xb4] ;  /* 0x0000b40001187983 */ /* 0x000ee20000300800 */
[C---:B------:R-:W-:Y:S02]  /*5a00*/  SEL R3, R5.reuse, R3, !P3 ;  /* 0x0000000305037207 */ /* 0x040fe40005800000 */
[----:B------:R-:W-:Y:S01]  /*5a10*/  SEL R4, R5, R4, !P3 ;  /* 0x0000000405047207 */ /* 0x000fe20005800000 */
[----:B------:R-:W3:Y:S01]  /*5a20*/  LDL.LU R25, [R1+0xb0] ;  /* 0x0000b00001197983 */ /* 0x000ee20000300800 */
[----:B------:R-:W-:-:S03]  /*5a30*/  SEL R29, RZ, 0x108, !P4 ;  /* 0x00000108ff1d7807 */ /* 0x000fc60006000000 */
[----:B------:R-:W-:Y:S04]  /*5a40*/  STL [R1+0xc64], R15 ;  /* 0x000c640f01007387 */ /* 0x000fe80000100800 */
[----:B------:R0:W-:Y:S04]  /*5a50*/  STL [R1+0xc68], R3 ;  /* 0x000c680301007387 */ /* 0x0001e80000100800 */
[----:B------:R1:W-:Y:S04]  /*5a60*/  STL [R1+0xc6c], R4 ;  /* 0x000c6c0401007387 */ /* 0x0003e80000100800 */
[----:B------:R-:W-:Y:S01]  /*5a70*/  STL [R1+0xc00], R29 ;  /* 0x000c001d01007387 */ /* 0x000fe20000100800 */
[----:B--2---:R-:W-:-:S02]  /*5a80*/  IMAD R0, R0, UR10, RZ ;  /* 0x0000000a00007c24 */ /* 0x004fc4000f8e02ff */
[----:B----4-:R-:W-:-:S03]  /*5a90*/  IMAD R5, R10, UR6, RZ ;  /* 0x000000060a057c24 */ /* 0x010fc6000f8e02ff */
[----:B------:R2:W-:Y:S01]  /*5aa0*/  STL [R1+0xc04], R0 ;  /* 0x000c040001007387 */ /* 0x0005e20000100800 */
[----:B------:R-:W-:-:S03]  /*5ab0*/  IMAD R16, R16, UR6, RZ ;  /* 0x0000000610107c24 */ /* 0x000fc6000f8e02ff */
[----:B------:R-:W-:Y:S01]  /*5ac0*/  STL [R1+0xc70], R5 ;  /* 0x000c700501007387 */ /* 0x000fe20000100800 */
[----:B------:R-:W-:-:S03]  /*5ad0*/  IMAD R17, R17, UR6, RZ ;  /* 0x0000000611117c24 */ /* 0x000fc6000f8e02ff */
[----:B------:R-:W-:Y:S04]  /*5ae0*/  STL [R1+0xc74], R16 ;  /* 0x000c741001007387 */ /* 0x000fe80000100800 */
[----:B------:R-:W-:Y:S01]  /*5af0*/  STL [R1+0xc78], R17 ;  /* 0x000c781101007387 */ /* 0x000fe20000100800 */
[----:B------:R-:W-:Y:S02]  /*5b00*/  IMAD R18, R18, UR6, RZ ;  /* 0x0000000612127c24 */ /* 0x000fe4000f8e02ff */
[----:B------:R-:W-:-:S03]  /*5b10*/  IMAD R19, R19, UR6, RZ ;  /* 0x0000000613137c24 */ /* 0x000fc6000f8e02ff */
[----:B------:R-:W-:Y:S04]  /*5b20*/  STL [R1+0xc7c], R18 ;  /* 0x000c7c1201007387 */ /* 0x000fe80000100800 */
[----:B------:R-:W-:Y:S01]  /*5b30*/  STL [R1+0xc80], R19 ;  /* 0x000c801301007387 */ /* 0x000fe20000100800 */
[----:B---3--:R-:W-:Y:S02]  /*5b40*/  IMAD R20, R20, UR6, RZ ;  /* 0x0000000614147c24 */ /* 0x008fe4000f8e02ff */
[----:B------:R-:W-:-:S03]  /*5b50*/  IMAD R21, R21, UR6, RZ ;  /* 0x0000000615157c24 */ /* 0x000fc6000f8e02ff */
[----:B------:R-:W-:Y:S01]  /*5b60*/  STL [R1+0xc84], R20 ;  /* 0x000c841401007387 */ /* 0x000fe20000100800 */
[----:B------:R-:W-:-:S03]  /*5b70*/  IMAD R22, R22, UR6, RZ ;  /* 0x0000000616167c24 */ /* 0x000fc6000f8e02ff */
[----:B------:R-:W-:Y:S01]  /*5b80*/  STL [R1+0xc88], R21 ;  /* 0x000c881501007387 */ /* 0x000fe20000100800 */
[----:B------:R-:W-:-:S03]  /*5b90*/  IMAD R23, R23, UR6, RZ ;  /* 0x0000000617177c24 */ /* 0x000fc6000f8e02ff */
[----:B------:R-:W-:Y:S01]  /*5ba0*/  STL [R1+0xc8c], R22 ;  /* 0x000c8c1601007387 */ /* 0x000fe20000100800 */
[----:B0-----:R-:W-:-:S03]  /*5bb0*/  IMAD R3, R27, UR6, RZ ;  /* 0x000000061b037c24 */ /* 0x001fc6000f8e02ff */
[----:B------:R-:W-:Y:S01]  /*5bc0*/  STL [R1+0xc90], R23 ;  /* 0x000c901701007387 */ /* 0x000fe20000100800 */
[----:B-1----:R-:W-:-:S03]  /*5bd0*/  IMAD R4, R9, UR6, RZ ;  /* 0x0000000609047c24 */ /* 0x002fc6000f8e02ff */
[----:B------:R0:W-:Y:S01]  /*5be0*/  STL [R1+0x74], R3 ;  /* 0x0000740301007387 */ /* 0x0001e20000100800 */
[----:B--2---:R-:W-:-:S03]  /*5bf0*/  IMAD R0, R28, UR6, RZ ;  /* 0x000000061c007c24 */ /* 0x004fc6000f8e02ff */
[----:B------:R-:W-:Y:S01]  /*5c00*/  STL [R1+0x80], R4 ;  /* 0x0000800401007387 */ /* 0x000fe20000100800 */
[----:B0-----:R-:W-:-:S03]  /*5c10*/  IMAD R3, R2, UR6, RZ ;  /* 0x0000000602037c24 */ /* 0x001fc6000f8e02ff */
[----:B------:R0:W-:Y:S04]  /*5c20*/  STL [R1+0x84], R0 ;  /* 0x0000840001007387 */ /* 0x0001e80000100800 */
[----:B------:R-:W-:Y:S04]  /*5c30*/  STL [R1+0x88], R3 ;  /* 0x0000880301007387 */ /* 0x000fe80000100800 */
[----:B------:R-:W2:Y:S01]  /*5c40*/  LDL.LU R23, [R1+0x70] ;  /* 0x0000700001177983 */ /* 0x000ea20000300800 */
[----:B------:R-:W-:Y:S02]  /*5c50*/  IMAD R2, R24, UR6, RZ ;  /* 0x0000000618027c24 */ /* 0x000fe4000f8e02ff */
[----:B0-----:R-:W-:-:S03]  /*5c60*/  IMAD R0, R25, UR6, RZ ;  /* 0x0000000619007c24 */ /* 0x001fc6000f8e02ff */
[----:B------:R-:W-:Y:S04]  /*5c70*/  STL [R1+0x8c], R2 ;  /* 0x00008c0201007387 */ /* 0x000fe80000100800 */
[----:B--2---:R0:W-:Y:S04]  /*5c80*/  STL [R1+0xc94], R23 ;  /* 0x000c941701007387 */ /* 0x0041e80000100800 */
[----:B------:R-:W-:Y:S04]  /*5c90*/  STL [R1+0x90], R0 ;  /* 0x0000900001007387 */ /* 0x000fe80000100800 */
[----:B0-----:R-:W2:Y:S04]  /*5ca0*/  LDL.LU R23, [R1+0x78] ;  /* 0x0000780001177983 */ /* 0x001ea80000300800 */
[----:B--2---:R0:W-:Y:S04]  /*5cb0*/  STL [R1+0xc98], R23 ;  /* 0x000c981701007387 */ /* 0x0041e80000100800 */
[----:B0-----:R-:W2:Y:S04]  /*5cc0*/  LDL.LU R23, [R1+0x7c] ;  /* 0x00007c0001177983 */ /* 0x001ea80000300800 */
[----:B------:R-:W3:Y:S04]  /*5cd0*/  LDL.LU R22, [R1+0x6c] ;  /* 0x00006c0001167983 */ /* 0x000ee80000300800 */
[----:B------:R-:W4:Y:S04]  /*5ce0*/  LDL.LU R21, [R1+0x68] ;  /* 0x0000680001157983 */ /* 0x000f280000300800 */
        /* <DEDUP_REMOVED lines=25> */
[----:B------:R-:W3:Y:S01]  /*5e80*/  LDL.LU R25, [R1] ;  /* 0x0000000001197983 */ /* 0x000ee20000300800 */
[----:B--2---:R-:W-:-:S05]  /*5e90*/  IMAD R23, R23, UR6, RZ ;  /* 0x0000000617177c24 */ /* 0x004fca000f8e02ff */
[----:B------:R0:W-:Y:S04]  /*5ea0*/  STL [R1+0x7c], R23 ;  /* 0x00007c1701007387 */ /* 0x0001e80000100800 */
[----:B0-----:R-:W2:Y:S02]  /*5eb0*/  LDL.LU R23, [R1+0xc98] ;  /* 0x000c980001177983 */ /* 0x001ea40000300800 */
[----:B--2---:R-:W-:-:S05]  /*5ec0*/  IMAD R23, R23, UR6, RZ ;  /* 0x0000000617177c24 */ /* 0x004fca000f8e02ff */
[----:B------:R0:W-:Y:S04]  /*5ed0*/  STL [R1+0x78], R23 ;  /* 0x0000781701007387 */ /* 0x0001e80000100800 */
[----:B0-----:R-:W2:Y:S01]  /*5ee0*/  LDL.LU R23, [R1+0xc94] ;  /* 0x000c940001177983 */ /* 0x001ea20000300800 */
[----:B---3--:R-:W-:Y:S02]  /*5ef0*/  IMAD R22, R22, UR6, RZ ;  /* 0x0000000616167c24 */ /* 0x008fe4000f8e02ff */
[----:B----4-:R-:W-:Y:S02]  /*5f00*/  IMAD R21, R21, UR6, RZ ;  /* 0x0000000615157c24 */ /* 0x010fe4000f8e02ff */
[----:B------:R-:W-:Y:S02]  /*5f10*/  IMAD R20, R20, UR6, RZ ;  /* 0x0000000614147c24 */ /* 0x000fe4000f8e02ff */
[----:B------:R-:W-:-:S02]  /*5f20*/  IMAD R19, R19, UR6, RZ ;  /* 0x0000000613137c24 */ /* 0x000fc4000f8e02ff */
[----:B------:R-:W-:Y:S02]  /*5f30*/  IMAD R18, R18, UR6, RZ ;  /* 0x0000000612127c24 */ /* 0x000fe4000f8e02ff */
[----:B------:R-:W-:Y:S02]  /*5f40*/  IMAD R17, R17, UR6, RZ ;  /* 0x0000000611117c24 */ /* 0x000fe4000f8e02ff */
[----:B------:R-:W-:Y:S02]  /*5f50*/  IMAD R16, R16, UR6, RZ ;  /* 0x0000000610107c24 */ /* 0x000fe4000f8e02ff */
[----:B------:R-:W-:Y:S02]  /*5f60*/  IMAD R5, R5, UR6, RZ ;  /* 0x0000000605057c24 */ /* 0x000fe4000f8e02ff */
        /* <DEDUP_REMOVED lines=12> */
[----:B--2---:R-:W-:-:S05]  /*6030*/  IMAD R23, R23, UR6, RZ ;  /* 0x0000000617177c24 */ /* 0x004fca000f8e02ff */
[----:B------:R0:W-:Y:S04]  /*6040*/  STL [R1+0x70], R23 ;  /* 0x0000701701007387 */ /* 0x0001e80000100800 */
[----:B0-----:R-:W2:Y:S04]  /*6050*/  LDL.LU R23, [R1+0xc90] ;  /* 0x000c900001177983 */ /* 0x001ea80000300800 */
[----:B------:R0:W-:Y:S04]  /*6060*/  STL [R1+0x6c], R22 ;  /* 0x00006c1601007387 */ /* 0x0001e80000100800 */
[----:B0-----:R-:W3:Y:S04]  /*6070*/  LDL.LU R22, [R1+0xc8c] ;  /* 0x000c8c0001167983 */ /* 0x001ee80000300800 */
        /* <DEDUP_REMOVED lines=35> */
[----:B0-----:R-:W3:Y:S04]  /*62b0*/  LDL.LU R24, [R1+0xc44] ;  /* 0x000c440001187983 */ /* 0x001ee80000300800 */
[----:B------:R0:W-:Y:S04]  /*62c0*/  STL [R1], R25 ;  /* 0x0000001901007387 */ /* 0x0001e80000100800 */
[----:B0-----:R-:W4:Y:S01]  /*62d0*/  LDL.LU R25, [R1+0xc40] ;  /* 0x000c400001197983 */ /* 0x001f220000300800 */
[----:B------:R-:W-:-:S02]  /*62e0*/  IMAD R9, R9, UR6, RZ ;  /* 0x0000000609097c24 */ /* 0x000fc4000f8e02ff */
[----:B------:R-:W-:Y:S02]  /*62f0*/  IMAD R26, R26, UR6, RZ ;  /* 0x000000061a1a7c24 */ /* 0x000fe4000f8e02ff */
[----:B------:R-:W-:Y:S02]  /*6300*/  IMAD R27, R27, UR6, RZ ;  /* 0x000000061b1b7c24 */ /* 0x000fe4000f8e02ff */
[----:B--2---:R-:W-:Y:S02]  /*6310*/  IMAD R2, R2, UR6, RZ ;  /* 0x0000000602027c24 */ /* 0x004fe4000f8e02ff */
[----:B---3--:R-:W-:Y:S02]  /*6320*/  IMAD R24, R24, UR6, RZ ;  /* 0x0000000618187c24 */ /* 0x008fe4000f8e02ff */
[----:B----4-:R-:W-:-:S05]  /*6330*/  IMAD R25, R25, UR6, RZ ;  /* 0x0000000619197c24 */ /* 0x010fca000f8e02ff */
[----:B------:R0:W-:Y:S02]  /*6340*/  STL [R1+0xc08], R25 ;  /* 0x000c081901007387 */ /* 0x0001e40000100800 */
[----:B0-----:R-:W-:Y:S02]  /*6350*/  IMAD.MOV.U32 R25, RZ, RZ, R9 ;  /* 0x000000ffff197224 */ /* 0x001fe400078e0009 */
[----:B------:R-:W2:Y:S04]  /*6360*/  LDL.LU R9, [R1+0xc3c] ;  /* 0x000c3c0001097983 */ /* 0x000ea80000300800 */
[----:B------:R0:W-:Y:S02]  /*6370*/  STL [R1+0xc0c], R24 ;  /* 0x000c0c1801007387 */ /* 0x0001e40000100800 */
[----:B0-----:R-:W-:-:S02]  /*6380*/  IMAD.MOV.U32 R24, RZ, RZ, R26 ;  /* 0x000000ffff187224 */ /* 0x001fc400078e001a */
[----:B------:R-:W3:Y:S04]  /*6390*/  LDL.LU R26, [R1+0xc38] ;  /* 0x000c3800011a7983 */ /* 0x000ee80000300800 */
[----:B------:R0:W-:Y:S02]  /*63a0*/  STL [R1+0x94], R2 ;  /* 0x0000940201007387 */ /* 0x0001e40000100800 */
[----:B0-----:R-:W-:Y:S02]  /*63b0*/  IMAD.MOV.U32 R2, RZ, RZ, R27 ;  /* 0x000000ffff027224 */ /* 0x001fe400078e001b */
[----:B------:R-:W4:Y:S01]  /*63c0*/  LDL.LU R27, [R1+0xc34] ;  /* 0x000c3400011b7983 */ /* 0x000f220000300800 */
[----:B------:R-:W-:Y:S02]  /*63d0*/  IMAD R28, R28, UR6, RZ ;  /* 0x000000061c1c7c24 */ /* 0x000fe4000f8e02ff */
[----:B------:R-:W-:-:S03]  /*63e0*/  IMAD R10, R10, UR6, RZ ;  /* 0x000000060a0a7c24 */ /* 0x000fc6000f8e02ff */
[----:B------:R0:W-:Y:S01]  /*63f0*/  STL [R1+0xc10], R28 ;  /* 0x000c101c01007387 */ /* 0x0001e20000100800 */
[----:B------:R-:W-:Y:S02]  /*6400*/  IMAD R11, R11, UR6, RZ ;  /* 0x000000060b0b7c24 */ /* 0x000fe4000f8e02ff */
[----:B0-----:R-:W-:Y:S02]  /*6410*/  IMAD.MOV.U32 R28, RZ, RZ, R10 ;  /* 0x000000ffff1c7224 */ /* 0x001fe400078e000a */
[----:B------:R-:W3:Y:S01]  /*6420*/  LDL.LU R10, [R1+0xc30] ;  /* 0x000c3000010a7983 */ /* 0x000ee20000300800 */
[----:B------:R-:W-:Y:S02]  /*6430*/  IMAD R7, R7, UR6, RZ ;  /* 0x0000000607077c24 */ /* 0x000fe4000f8e02ff */
[----:B--2---:R-:W-:-:S05]  /*6440*/  IMAD R9, R9, UR6, RZ ;  /* 0x0000000609097c24 */ /* 0x004fca000f8e02ff */
[----:B------:R0:W-:Y:S02]  /*6450*/  STL [R1+0x9c], R9 ;  /* 0x00009c0901007387 */ /* 0x0001e40000100800 */
[----:B0-----:R-:W-:Y:S02]  /*6460*/  IMAD.MOV.U32 R9, RZ, RZ, R11 ;  /* 0x000000ffff097224 */ /* 0x001fe400078e000b */
[----:B------:R-:W2:Y:S01]  /*6470*/  LDL.LU R11, [R1+0xc2c] ;  /* 0x000c2c00010b7983 */ /* 0x000ea20000300800 */
[----:B----4-:R-:W-:-:S05]  /*6480*/  IMAD R27, R27, UR6, RZ ;  /* 0x000000061b1b7c24 */ /* 0x010fca000f8e02ff */
[----:B------:R0:W-:Y:S02]  /*6490*/  STL [R1+0xc14], R27 ;  /* 0x000c141b01007387 */ /* 0x0001e40000100800 */
[----:B0-----:R-:W-:Y:S02]  /*64a0*/  IMAD.MOV.U32 R27, RZ, RZ, R7 ;  /* 0x000000ffff1b7224 */ /* 0x001fe400078e0007 */
[----:B------:R-:W4:Y:S01]  /*64b0*/  LDL.LU R7, [R1+0xc28] ;  /* 0x000c280001077983 */ /* 0x000f220000300800 */
[----:B---3--:R-:W-:Y:S02]  /*64c0*/  IMAD R10, R10, UR6, RZ ;  /* 0x000000060a0a7c24 */ /* 0x008fe4000f8e02ff */
[----:B------:R-:W-:Y:S02]  /*64d0*/  IMAD R26, R26, UR6, RZ ;  /* 0x000000061a1a7c24 */ /* 0x000fe4000f8e02ff */
[----:B------:R-:W-:Y:S01]  /*64e0*/  IMAD R0, R0, UR6, RZ ;  /* 0x0000000600007c24 */ /* 0x000fe2000f8e02ff */
[----:B------:R-:W-:Y:S01]  /*64f0*/  STL [R1+0xc18], R10 ;  /* 0x000c180a01007387 */ /* 0x000fe20000100800 */
[----:B------:R-:W-:-:S03]  /*6500*/  IMAD R12, R12, UR6, RZ ;  /* 0x000000060c0c7c24 */ /* 0x000fc6000f8e02ff */
[----:B------:R0:W-:Y:S02]  /*6510*/  STL [R1+0xc1c], R26 ;  /* 0x000c1c1a01007387 */ /* 0x0001e40000100800 */
[----:B0-----:R-:W-:Y:S02]  /*6520*/  IMAD.MOV.U32 R26, RZ, RZ, R0 ;  /* 0x000000ffff1a7224 */ /* 0x001fe400078e0000 */
[----:B------:R-:W-:Y:S02]  /*6530*/  IMAD R0, R8, UR6, RZ ;  /* 0x0000000608007c24 */ /* 0x000fe4000f8e02ff */
[----:B------:R-:W-:Y:S02]  /*6540*/  IMAD R8, R13, UR6, RZ ;  /* 0x000000060d087c24 */ /* 0x000fe4000f8e02ff */
[----:B------:R-:W-:Y:S01]  /*6550*/  IMAD R13, R3, UR6, RZ ;  /* 0x00000006030d7c24 */ /* 0x000fe2000f8e02ff */
[----:B------:R-:W-:Y:S01]  /*6560*/  IADD3 R3, P4, PT, R5, UR14, RZ ;  /* 0x0000000e05037c10 */ /* 0x000fe2000ff9e0ff */
[----:B--2---:R-:W-:-:S05]  /*6570*/  IMAD R11, R11, UR6, RZ ;  /* 0x000000060b0b7c24 */ /* 0x004fca000f8e02ff */
[----:B------:R-:W-:Y:S04]  /*6580*/  STL [R1+0xc20], R11 ;  /* 0x000c200b01007387 */ /* 0x000fe80000100800 */
[----:B------:R-:W-:Y:S04]  /*6590*/  STL [R1+0xc24], R12 ;  /* 0x000c240c01007387 */ /* 0x000fe80000100800 */
[----:B------:R4:W-:Y:S04]  /*65a0*/  STL [R1+0xa0], R0 ;  /* 0x0000a00001007387 */ /* 0x0009e80000100800 */
[----:B------:R-:W-:Y:S01]  /*65b0*/  STL [R1+0xb0], R8 ;  /* 0x0000b00801007387 */ /* 0x000fe20000100800 */
[----:B----4-:R-:W-:-:S02]  /*65c0*/  IMAD R0, R7, UR6, RZ ;  /* 0x0000000607007c24 */ /* 0x010fc4000f8e02ff */
[----:B------:R-:W-:-:S05]  /*65d0*/  IMAD R7, R14, UR6, RZ ;  /* 0x000000060e077c24 */ /* 0x000fca000f8e02ff */
[----:B------:R-:W-:Y:S04]  /*65e0*/  STL [R1+0xac], R7 ;  /* 0x0000ac0701007387 */ /* 0x000fe80000100800 */
[----:B------:R0:W-:Y:S01]  /*65f0*/  STL [R1+0x8b0], R3 ;  /* 0x0008b00301007387 */ /* 0x0001e20000100800 */
[----:B------:R-:W-:Y:S02]  /*6600*/  IADD3 R11, P3, PT, R18, UR14, RZ ;  /* 0x0000000e120b7c10 */ /* 0x000fe4000ff7e0ff */
[----:B0-----:R-:W-:Y:S02]  /*6610*/  IADD3 R3, P6, PT, R16, UR14, RZ ;  /* 0x0000000e10037c10 */ /* 0x001fe4000ffde0ff */
[----:B------:R-:W-:-:S03]  /*6620*/  IADD3 R8, P2, PT, R19, UR14, RZ ;  /* 0x0000000e13087c10 */ /* 0x000fc6000ff5e0ff */
[----:B------:R0:W-:Y:S01]  /*6630*/  STL [R1+0x8ac], R3 ;  /* 0x0008ac0301007387 */ /* 0x0001e20000100800 */
[----:B------:R-:W-:Y:S01]  /*6640*/  IMAD R14, R4, UR6, RZ ;  /* 0x00000006040e7c24 */ /* 0x000fe2000f8e02ff */
[----:B0-----:R-:W-:-:S05]  /*6650*/  IADD3 R3, P5, PT, R17, UR14, RZ ;  /* 0x0000000e11037c10 */ /* 0x001fca000ffbe0ff */
[----:B------:R0:W-:Y:S01]  /*6660*/  STL [R1+0x8a8], R3 ;  /* 0x0008a80301007387 */ /* 0x0001e20000100800 */
[----:B------:R-:W-:-:S03]  /*6670*/  SHF.R.S32.HI R7, RZ, 0x1f, R5 ;  /* 0x0000001fff077819 */ /* 0x000fc60000011405 */
[----:B------:R-:W-:Y:S01]  /*6680*/  STL [R1+0x8a4], R11 ;  /* 0x0008a40b01007387 */ /* 0x000fe20000100800 */
[----:B------:R-:W-:-:S03]  /*6690*/  SHF.R.S32.HI R4, RZ, 0x1f, R18 ;  /* 0x0000001fff047819 */ /* 0x000fc60000011412 */
[----:B------:R1:W-:Y:S01]  /*66a0*/  STL [R1+0x8a0], R8 ;  /* 0x0008a00801007387 */ /* 0x0003e20000100800 */
[----:B------:R-:W-:Y:S01]  /*66b0*/  SHF.R.S32.HI R5, RZ, 0x1f, R17 ;  /* 0x0000001fff057819 */ /* 0x000fe20000011411 */
[----:B------:R-:W-:Y:S01]  /*66c0*/  IMAD.MOV.U32 R18, RZ, RZ, R2 ;  /* 0x000000ffff127224 */ /* 0x000fe200078e0002 */
[----:B------:R-:W-:Y:S01]  /*66d0*/  SHF.R.S32.HI R2, RZ, 0x1f, R20 ;  /* 0x0000001fff027819 */ /* 0x000fe20000011414 */
[----:B------:R-:W2:Y:S01]  /*66e0*/  LDL.LU R17, [R1+0x84] ;  /* 0x0000840001117983 */ /* 0x000ea20000300800 */
[----:B0-----:R-:W-:Y:S02]  /*66f0*/  SHF.R.S32.HI R3, RZ, 0x1f, R19 ;  /* 0x0000001fff037819 */ /* 0x001fe40000011413 */
[----:B-1----:R-:W-:Y:S01]  /*6700*/  IADD3 R8, P1, PT, R20, UR14, RZ ;  /* 0x0000000e14087c10 */ /* 0x002fe2000ff3e0ff */
[----:B------:R-:W-:Y:S01]  /*6710*/  IMAD.MOV.U32 R19, RZ, RZ, R9 ;  /* 0x000000ffff137224 */ /* 0x000fe200078e0009 */
[----:B------:R-:W3:Y:S01]  /*6720*/  LDL.LU R20, [R1+0x80] ;  /* 0x0000800001147983 */ /* 0x000ee20000300800 */
[----:B------:R-:W-:-:S03]  /*6730*/  SHF.R.S32.HI R9, RZ, 0x1f, R21 ;  /* 0x0000001fff097819 */ /* 0x000fc60000011415 */
[----:B------:R0:W-:Y:S02]  /*6740*/  STL [R1+0x89c], R8 ;  /* 0x00089c0801007387 */ /* 0x0001e40000100800 */
[----:B0-----:R-:W-:Y:S02]  /*6750*/  IADD3 R8, P0, PT, R21, UR14, RZ ;  /* 0x0000000e15087c10 */ /* 0x001fe4000ff1e0ff */
[----:B------:R-:W4:Y:S01]  /*6760*/  LDL.LU R21, [R1+0x74] ;  /* 0x0000740001157983 */ /* 0x000f220000300800 */
[----:B------:R-:W-:-:S03]  /*6770*/  IMAD R29, R29, UR6, RZ ;  /* 0x000000061d1d7c24 */ /* 0x000fc6000f8e02ff */
[----:B------:R-:W2:Y:S01]  /*6780*/  LDL.LU R12, [R1+0x88] ;  /* 0x00008800010c7983 */ /* 0x000ea20000300800 */
[----:B------:R-:W-:Y:S02]  /*6790*/  IMAD.MOV.U32 R10, RZ, RZ, R24 ;  /* 0x000000ffff0a7224 */ /* 0x000fe400078e0018 */
[----:B------:R-:W-:Y:S02]  /*67a0*/  IMAD.MOV.U32 R24, RZ, RZ, R25 ;  /* 0x000000ffff187224 */ /* 0x000fe400078e0019 */
[----:B------:R-:W-:Y:S01]  /*67b0*/  IMAD.MOV.U32 R25, RZ, RZ, R29 ;  /* 0x000000ffff197224 */ /* 0x000fe200078e001d */
[----:B------:R0:W-:Y:S01]  /*67c0*/  STL [R1+0x898], R8 ;  /* 0x0008980801007387 */ /* 0x0001e20000100800 */
[----:B------:R-:W-:Y:S01]  /*67d0*/  IMAD R29, R6, UR6, RZ ;  /* 0x00000006061d7c24 */ /* 0x000fe2000f8e02ff */
[----:B------:R-:W-:Y:S01]  /*67e0*/  SHF.R.S32.HI R6, RZ, 0x1f, R16 ;  /* 0x0000001fff067819 */ /* 0x000fe20000011410 */
[----:B------:R-:W-:Y:S01]  /*67f0*/  IMAD.MOV.U32 R16, RZ, RZ, R26 ;  /* 0x000000ffff107224 */ /* 0x000fe200078e001a */
[----:B------:R-:W2:Y:S01]  /*6800*/  LDL.LU R11, [R1+0x8c] ;  /* 0x00008c00010b7983 */ /* 0x000ea20000300800 */
[----:B------:R-:W-:-:S02]  /*6810*/  IADD3.X R26, PT, PT, R7, UR15, RZ, P4, !PT ;  /* 0x0000000f071a7c10 */ /* 0x000fc4000a7fe4ff */
[----:B------:R-:W-:-:S03]  /*6820*/  IADD3 R7, P4, PT, R22, UR14, RZ ;  /* 0x0000000e16077c10 */ /* 0x000fc6000ff9e0ff */
[----:B------:R1:W-:Y:S01]  /*6830*/  STL [R1+0x894], R26 ;  /* 0x0008941a01007387 */ /* 0x0003e20000100800 */
[----:B------:R-:W-:Y:S02]  /*6840*/  IADD3.X R6, PT, PT, R6, UR15, RZ, P6, !PT ;  /* 0x0000000f06067c10 */ /* 0x000fe4000b7fe4ff */
[----:B0-----:R-:W-:Y:S01]  /*6850*/  SHF.R.S32.HI R8, RZ, 0x1f, R22 ;  /* 0x0000001fff087819 */ /* 0x001fe20000011416 */
[----:B------:R-:W-:Y:S01]  /*6860*/  IMAD.MOV.U32 R22, RZ, RZ, R10 ;  /* 0x000000ffff167224 */ /* 0x000fe200078e000a */
[----:B-1----:R-:W2:Y:S04]  /*6870*/  LDL.LU R26, [R1+0x90] ;  /* 0x00009000011a7983 */ /* 0x002ea80000300800 */
[----:B------:R0:W-:Y:S04]  /*6880*/  STL [R1+0x890], R7 ;  /* 0x0008900701007387 */ /* 0x0001e80000100800 */
[----:B------:R-:W2:Y:S04]  /*6890*/  LDL.LU R10, [R1+0x7c] ;  /* 0x00007c00010a7983 */ /* 0x000ea80000300800 */
[----:B------:R1:W-:Y:S01]  /*68a0*/  STL [R1+0x88c], R6 ;  /* 0x00088c0601007387 */ /* 0x0003e20000100800 */
[----:B0-----:R-:W-:-:S02]  /*68b0*/  SHF.R.S32.HI R7, RZ, 0x1f, R23 ;  /* 0x0000001fff077819 */ /* 0x001fc40000011417 */
[----:B------:R-:W-:Y:S02]  /*68c0*/  IADD3.X R5, PT, PT, R5, UR15, RZ, P5, !PT ;  /* 0x0000000f05057c10 */ /* 0x000fe4000affe4ff */
[----:B-1----:R-:W-:Y:S01]  /*68d0*/  IADD3 R6, P6, PT, R23, UR14, RZ ;  /* 0x0000000e17067c10 */ /* 0x002fe2000ffde0ff */
[----:B------:R-:W-:Y:S02]  /*68e0*/  IMAD.MOV.U32 R23, RZ, RZ, R19 ;  /* 0x000000ffff177224 */ /* 0x000fe400078e0013 */
[----:B------:R-:W-:Y:S02]  /*68f0*/  IMAD.MOV.U32 R19, RZ, RZ, R27 ;  /* 0x000000ffff137224 */ /* 0x000fe400078e001b */
[----:B------:R4:W-:Y:S04]  /*6900*/  STL [R1+0x6d0], R6 ;  /* 0x0006d00601007387 */ /* 0x0009e80000100800 */
[----:B------:R-:W2:Y:S01]  /*6910*/  LDL.LU R27, [R1+0x78] ;  /* 0x00007800011b7983 */ /* 0x000ea20000300800 */
[----:B------:R-:W-:-:S03]  /*6920*/  IADD3.X R4, PT, PT, R4, UR15, RZ, P3, !PT ;  /* 0x0000000f04047c10 */ /* 0x000fc60009ffe4ff */
[----:B------:R0:W-:Y:S01]  /*6930*/  STL [R1+0x6b4], R5 ;  /* 0x0006b40501007387 */ /* 0x0001e20000100800 */
[----:B------:R-:W-:Y:S02]  /*6940*/  IADD3.X R3, PT, PT, R3, UR15, RZ, P2, !PT ;  /* 0x0000000f03037c10 */ /* 0x000fe400097fe4ff */
[----:B----4-:R-:W-:Y:S02]  /*6950*/  SHF.R.S32.HI R6, RZ, 0x1f, R21 ;  /* 0x0000001fff067819 */ /* 0x010fe40000011415 */
[----:B0-----:R-:W-:Y:S01]  /*6960*/  IADD3 R5, P5, PT, R21, UR14, RZ ;  /* 0x0000000e15057c10 */ /* 0x001fe2000ffbe0ff */
[----:B------:R-:W-:Y:S02]  /*6970*/  IMAD.MOV.U32 R21, RZ, RZ, R28 ;  /* 0x000000ffff157224 */ /* 0x000fe400078e001c */
[----:B------:R-:W4:Y:S04]  /*6980*/  LDL.LU R28, [R1+0x70] ;  /* 0x00007000011c7983 */ /* 0x000f280000300800 */
[----:B------:R3:W-:Y:S04]  /*6990*/  STL [R1+0x6d8], R5 ;  /* 0x0006d80501007387 */ /* 0x0007e80000100800 */
[----:B------:R0:W-:Y:S01]  /*69a0*/  STL [R1+0x6b8], R4 ;  /* 0x0006b80401007387 */ /* 0x0001e20000100800 */
[----:B---3--:R-:W-:-:S02]  /*69b0*/  SHF.R.S32.HI R5, RZ, 0x1f, R20 ;  /* 0x0000001fff057819 */ /* 0x008fc40000011414 */
[----:B0-----:R-:W-:Y:S01]  /*69c0*/  IADD3 R4, P3, PT, R20, UR14, RZ ;  /* 0x0000000e14047c10 */ /* 0x001fe2000ff7e0ff */
[----:B------:R-:W-:Y:S02]  /*69d0*/  IMAD.MOV.U32 R20, RZ, RZ, R18 ;  /* 0x000000ffff147224 */ /* 0x000fe400078e0012 */
[----:B------:R-:W3:Y:S04]  /*69e0*/  LDL.LU R18, [R1+0x6c] ;  /* 0x00006c0001127983 */ /* 0x000ee80000300800 */
[----:B------:R2:W-:Y:S04]  /*69f0*/  STL [R1+0x6e0], R4 ;  /* 0x0006e00401007387 */ /* 0x0005e80000100800 */
[----:B------:R0:W-:Y:S01]  /*6a00*/  STL [R1+0x6bc], R3 ;  /* 0x0006bc0301007387 */ /* 0x0001e20000100800 */
[----:B--2---:R-:W-:-:S02]  /*6a10*/  SHF.R.S32.HI R4, RZ, 0x1f, R17 ;  /* 0x0000001fff047819 */ /* 0x004fc40000011411 */
[----:B0-----:R-:W-:Y:S02]  /*6a20*/  IADD3 R3, P2, PT, R17, UR14, RZ ;  /* 0x0000000e11037c10 */ /* 0x001fe4000ff5e0ff */
[----:B------:R-:W2:Y:S01]  /*6a30*/  LDL.LU R17, [R1+0x68] ;  /* 0x0000680001117983 */ /* 0x000ea20000300800 */
[----:B------:R-:W-:-:S03]  /*6a40*/  IADD3.X R2, PT, PT, R2, UR15, RZ, P1, !PT ;  /* 0x0000000f02027c10 */ /* 0x000fc60008ffe4ff */
[----:B------:R0:W-:Y:S01]  /*6a50*/  STL [R1+0x6e8], R3 ;  /* 0x0006e80301007387 */ /* 0x0001e20000100800 */
[----:B------:R-:W-:-:S03]  /*6a60*/  IADD3.X R9, PT, PT, R9, UR15, RZ, P0, !PT ;  /* 0x0000000f09097c10 */ /* 0x000fc600087fe4ff */
[----:B------:R1:W-:Y:S01]  /*6a70*/  STL [R1+0x6c0], R2 ;  /* 0x0006c00201007387 */ /* 0x0003e20000100800 */
[----:B------:R-:W-:Y:S02]  /*6a80*/  IADD3.X R8, PT, PT, R8, UR15, RZ, P4, !PT ;  /* 0x0000000f08087c10 */ /* 0x000fe4000a7fe4ff */
[----:B0-----:R-:W-:Y:S02]  /*6a90*/  SHF.R.S32.HI R3, RZ, 0x1f, R12 ;  /* 0x0000001fff037819 */ /* 0x001fe4000001140c */
[----:B-1----:R-:W-:Y:S02]  /*6aa0*/  IADD3 R2, P1, PT, R12, UR14, RZ ;  /* 0x0000000e0c027c10 */ /* 0x002fe4000ff3e0ff */
[----:B------:R-:W2:Y:S04]  /*6ab0*/  LDL.LU R12, [R1+0xc24] ;  /* 0x000c2400010c7983 */ /* 0x000ea80000300800 */
[----:B------:R0:W-:Y:S04]  /*6ac0*/  STL [R1+0x6f0], R2 ;  /* 0x0006f00201007387 */ /* 0x0001e80000100800 */
[----:B------:R1:W-:Y:S01]  /*6ad0*/  STL [R1+0x6c4], R9 ;  /* 0x0006c40901007387 */ /* 0x0003e20000100800 */
[----:B------:R-:W-:-:S02]  /*6ae0*/  IADD3.X R7, PT, PT, R7, UR15, RZ, P6, !PT ;  /* 0x0000000f07077c10 */ /* 0x000fc4000b7fe4ff */
        /* <DEDUP_REMOVED lines=21> */
[----:B------:R-:W-:Y:S04]  /*6c40*/  STL [R1+0x884], R6 ;  /* 0x0008840601007387 */ /* 0x000fe80000100800 */
[----:B------:R4:W-:Y:S01]  /*6c50*/  STL [R1+0x6dc], R5 ;  /* 0x0006dc0501007387 */ /* 0x0009e20000100800 */
[----:B------:R-:W-:-:S02]  /*6c60*/  IADD3.X R3, PT, PT, R3, UR15, RZ, P1, !PT ;  /* 0x0000000f03037c10 */ /* 0x000fc40008ffe4ff */
[----:B------:R-:W-:Y:S02]  /*6c70*/  IADD3.X R2, PT, PT, R2, UR15, RZ, P0, !PT ;  /* 0x0000000f02027c10 */ /* 0x000fe400087fe4ff */
[----:B----4-:R-:W-:Y:S02]  /*6c80*/  IADD3 R5, P3, PT, R28, UR14, RZ ;  /* 0x0000000e1c057c10 */ /* 0x010fe4000ff7e0ff */
[----:B------:R-:W-:Y:S02]  /*6c90*/  SHF.R.S32.HI R6, RZ, 0x1f, R28 ;  /* 0x0000001fff067819 */ /* 0x000fe4000001141c */
[----:B------:R-:W4:Y:S04]  /*6ca0*/  LDL.LU R28, [R1+0xc10] ;  /* 0x000c1000011c7983 */ /* 0x000f280000300800 */
[----:B------:R3:W-:Y:S04]  /*6cb0*/  STL [R1+0x888], R5 ;  /* 0x0008880501007387 */ /* 0x0007e80000100800 */
[----:B------:R0:W-:Y:S01]  /*6cc0*/  STL [R1+0x6e4], R4 ;  /* 0x0006e40401007387 */ /* 0x0001e20000100800 */
[----:B---3--:R-:W-:-:S02]  /*6cd0*/  SHF.R.S32.HI R5, RZ, 0x1f, R18 ;  /* 0x0000001fff057819 */ /* 0x008fc40000011412 */
[----:B0-----:R-:W-:Y:S02]  /*6ce0*/  IADD3 R4, P2, PT, R18, UR14, RZ ;  /* 0x0000000e12047c10 */ /* 0x001fe4000ff5e0ff */
[----:B------:R-:W3:Y:S04]  /*6cf0*/  LDL.LU R18, [R1+0x4c] ;  /* 0x00004c0001127983 */ /* 0x000ee80000300800 */
[----:B------:R2:W-:Y:S04]  /*6d00*/  STL [R1+0x880], R4 ;  /* 0x0008800401007387 */ /* 0x0005e80000100800 */
[----:B------:R0:W-:Y:S01]  /*6d10*/  STL [R1+0x6ec], R3 ;  /* 0x0006ec0301007387 */ /* 0x0001e20000100800 */
[----:B--2---:R-:W-:-:S02]  /*6d20*/  SHF.R.S32.HI R4, RZ, 0x1f, R17 ;  /* 0x0000001fff047819 */ /* 0x004fc40000011411 */
[----:B0-----:R-:W-:Y:S02]  /*6d30*/  IADD3 R3, P1, PT, R17, UR14, RZ ;  /* 0x0000000e11037c10 */ /* 0x001fe4000ff3e0ff */
[----:B------:R-:W2:Y:S04]  /*6d40*/  LDL.LU R17, [R1+0x48] ;  /* 0x0000480001117983 */ /* 0x000ea80000300800 */
[----:B------:R0:W-:Y:S04]  /*6d50*/  STL [R1+0x878], R3 ;  /* 0x0008780301007387 */ /* 0x0001e80000100800 */
[----:B------:R1:W-:Y:S01]  /*6d60*/  STL [R1+0x6f4], R2 ;  /* 0x0006f40201007387 */ /* 0x0003e20000100800 */
[--C-:B0-----:R-:W-:Y:S01]  /*6d70*/  SHF.R.S32.HI R3, RZ, 0x1f, R24.reuse ;  /* 0x0000001fff037819 */ /* 0x101fe20000011418 */
[----:B-1----:R-:W-:-:S02]  /*6d80*/  IMAD.MOV.U32 R2, RZ, RZ, R24 ;  /* 0x000000ffff027224 */ /* 0x002fc400078e0018 */
[----:B------:R-:W-:Y:S02]  /*6d90*/  IMAD.MOV.U32 R24, RZ, RZ, R25 ;  /* 0x000000ffff187224 */ /* 0x000fe400078e0019 */
[----:B------:R-:W4:Y:S01]  /*6da0*/  LDL.LU R25, [R1+0x44] ;  /* 0x0000440001197983 */ /* 0x000f220000300800 */
[----:B------:R-:W-:Y:S02]  /*6db0*/  IADD3 R2, P0, PT, R2, UR14, RZ ;  /* 0x0000000e02027c10 */ /* 0x000fe4000ff1e0ff */
[----:B------:R-:W-:-:S03]  /*6dc0*/  IADD3.X R9, PT, PT, R9, UR15, RZ, P4, !PT ;  /* 0x0000000f09097c10 */ /* 0x000fc6000a7fe4ff */
[----:B------:R-:W-:Y:S04]  /*6dd0*/  STL [R1+0x870], R2 ;  /* 0x0008700201007387 */ /* 0x000fe80000100800 */
[----:B------:R0:W-:Y:S01]  /*6de0*/  STL [R1+0x6f8], R9 ;  /* 0x0006f80901007387 */ /* 0x0001e20000100800 */
[----:B------:R-:W-:Y:S01]  /*6df0*/  IADD3.X R8, PT, PT, R8, UR15, RZ, P6, !PT ;  /* 0x0000000f08087c10 */ /* 0x000fe2000b7fe4ff */
[--C-:B0-----:R-:W-:Y:S01]  /*6e00*/  IMAD.MOV.U32 R9, RZ, RZ, R23.reuse ;  /* 0x000000ffff097224 */ /* 0x101fe200078e0017 */
[----:B------:R-:W-:Y:S02]  /*6e10*/  SHF.R.S32.HI R2, RZ, 0x1f, R23 ;  /* 0x0000001fff027819 */ /* 0x000fe40000011417 */
[----:B------:R-:W4:Y:S02]  /*6e20*/  LDL.LU R23, [R1+0x40] ;  /* 0x0000400001177983 */ /* 0x000f240000300800 */
[----:B------:R-:W-:-:S05]  /*6e30*/  IADD3 R9, P4, PT, R9, UR14, RZ ;  /* 0x0000000e09097c10 */ /* 0x000fca000ff9e0ff */
        /* <DEDUP_REMOVED lines=28> */
[----:B------:R3:W-:Y:S04]  /*7000*/  STL [R1+0x858], R5 ;  /* 0x0008580501007387 */ /* 0x0007e80000100800 */
[----:B------:R0:W-:Y:S01]  /*7010*/  STL [R1+0x70c], R4 ;  /* 0x00070c0401007387 */ /* 0x0001e20000100800 */
[----:B------:R-:W-:Y:S02]  /*7020*/  IADD3.X R3, PT, PT, R3, UR15, RZ, P0, !PT ;  /* 0x0000000f03037c10 */ /* 0x000fe400087fe4ff */
[----:B------:R-:W-:Y:S02]  /*7030*/  IADD3.X R2, PT, PT, R2, UR15, RZ, P4, !PT ;  /* 0x0000000f02027c10 */ /* 0x000fe4000a7fe4ff */
[----:B---3--:R-:W-:Y:S02]  /*7040*/  SHF.R.S32.HI R5, RZ, 0x1f, R18 ;  /* 0x0000001fff057819 */ /* 0x008fe40000011412 */
[----:B0-----:R-:W-:-:S02]  /*7050*/  IADD3 R4, P1, PT, R18, UR14, RZ ;  /* 0x0000000e12047c10 */ /* 0x001fc4000ff3e0ff */
[----:B------:R-:W3:Y:S04]  /*7060*/  LDL.LU R18, [R1+0x2c] ;  /* 0x00002c0001127983 */ /* 0x000ee80000300800 */
[----:B------:R-:W-:Y:S04]  /*7070*/  STL [R1+0x854], R4 ;  /* 0x0008540401007387 */ /* 0x000fe80000100800 */
[----:B------:R2:W-:Y:S02]  /*7080*/  STL [R1+0x710], R3 ;  /* 0x0007100301007387 */ /* 0x0005e40000100800 */
[----:B--2---:R-:W-:-:S02]  /*7090*/  IADD3 R3, P0, PT, R17, UR14, RZ ;  /* 0x0000000e11037c10 */ /* 0x004fc4000ff1e0ff */
[----:B------:R-:W-:Y:S01]  /*70a0*/  SHF.R.S32.HI R4, RZ, 0x1f, R17 ;  /* 0x0000001fff047819 */ /* 0x000fe20000011411 */
[----:B------:R-:W-:Y:S02]  /*70b0*/  IMAD.MOV.U32 R17, RZ, RZ, R24 ;  /* 0x000000ffff117224 */ /* 0x000fe400078e0018 */
[----:B------:R4:W-:Y:S04]  /*70c0*/  STL [R1+0x850], R3 ;  /* 0x0008500301007387 */ /* 0x0009e80000100800 */
[----:B------:R-:W2:Y:S04]  /*70d0*/  LDL.LU R24, [R1+0x24] ;  /* 0x0000240001187983 */ /* 0x000ea80000300800 */
[----:B------:R-:W-:Y:S01]  /*70e0*/  STL [R1+0x714], R2 ;  /* 0x0007140201007387 */ /* 0x000fe20000100800 */
[----:B----4-:R-:W-:-:S02]  /*70f0*/  SHF.R.S32.HI R3, RZ, 0x1f, R25 ;  /* 0x0000001fff037819 */ /* 0x010fc40000011419 */
[----:B------:R-:W-:-:S05]  /*7100*/  IADD3 R25, P4, PT, R25, UR14, RZ ;  /* 0x0000000e19197c10 */ /* 0x000fca000ff9e0ff */
[----:B------:R0:W-:Y:S04]  /*7110*/  STL [R1+0x734], R25 ;  /* 0x0007341901007387 */ /* 0x0001e80000100800 */
[----:B0-----:R-:W4:Y:S01]  /*7120*/  LDL.LU R25, [R1+0x20] ;  /* 0x0000200001197983 */ /* 0x001f220000300800 */
[----:B------:R-:W-:Y:S02]  /*7130*/  IADD3.X R9, PT, PT, R9, UR15, RZ, P6, !PT ;  /* 0x0000000f09097c10 */ /* 0x000fe4000b7fe4ff */
[----:B------:R-:W-:Y:S02]  /*7140*/  IADD3.X R8, PT, PT, R8, UR15, RZ, P5, !PT ;  /* 0x0000000f08087c10 */ /* 0x000fe4000affe4ff */
[----:B------:R-:W-:Y:S01]  /*7150*/  SHF.R.S32.HI R2, RZ, 0x1f, R23 ;  /* 0x0000001fff027819 */ /* 0x000fe20000011417 */
[----:B------:R-:W-:Y:S01]  /*7160*/  STL [R1+0x718], R9 ;  /* 0x0007180901007387 */ /* 0x000fe20000100800 */
[----:B------:R-:W-:-:S02]  /*7170*/  IADD3 R23, P6, PT, R23, UR14, RZ ;  /* 0x0000000e17177c10 */ /* 0x000fc4000ffde0ff */
[----:B------:R-:W-:-:S03]  /*7180*/  IADD3.X R7, PT, PT, R7, UR15, RZ, P3, !PT ;  /* 0x0000000f07077c10 */ /* 0x000fc60009ffe4ff */
[----:B------:R0:W-:Y:S01]  /*7190*/  STL [R1+0x73c], R23 ;  /* 0x00073c1701007387 */ /* 0x0001e20000100800 */
[----:B------:R-:W-:-:S03]  /*71a0*/  IADD3.X R6, PT, PT, R6, UR15, RZ, P2, !PT ;  /* 0x0000000f06067c10 */ /* 0x000fc600097fe4ff */
[----:B0-----:R-:W4:Y:S01]  /*71b0*/  LDL.LU R23, [R1+0x18] ;  /* 0x0000180001177983 */ /* 0x001f220000300800 */
[----:B------:R-:W-:Y:S02]  /*71c0*/  SHF.R.S32.HI R9, RZ, 0x1f, R22 ;  /* 0x0000001fff097819 */ /* 0x000fe40000011416 */
[----:B------:R-:W-:Y:S01]  /*71d0*/  IADD3 R22, P5, PT, R22, UR14, RZ ;  /* 0x0000000e16167c10 */ /* 0x000fe2000ffbe0ff */
[----:B------:R0:W-:Y:S04]  /*71e0*/  STL [R1+0x71c], R8 ;  /* 0x00071c0801007387 */ /* 0x0001e80000100800 */
[----:B------:R1:W-:Y:S01]  /*71f0*/  STL [R1+0x744], R22 ;  /* 0x0007441601007387 */ /* 0x0003e20000100800 */
[----:B------:R-:W-:Y:S02]  /*7200*/  IADD3.X R5, PT, PT, R5, UR15, RZ, P1, !PT ;  /* 0x0000000f05057c10 */ /* 0x000fe40008ffe4ff */
[----:B------:R-:W-:-:S02]  /*7210*/  IADD3.X R4, PT, PT, R4, UR15, RZ, P0, !PT ;  /* 0x0000000f04047c10 */ /* 0x000fc400087fe4ff */
[----:B0-----:R-:W-:Y:S02]  /*7220*/  SHF.R.S32.HI R8, RZ, 0x1f, R19 ;  /* 0x0000001fff087819 */ /* 0x001fe40000011413 */
[----:B-1----:R-:W-:Y:S02]  /*7230*/  IADD3 R22, P3, PT, R19, UR14, RZ ;  /* 0x0000000e13167c10 */ /* 0x002fe4000ff7e0ff */
[----:B------:R-:W4:Y:S04]  /*7240*/  LDL.LU R19, [R1+0x14] ;  /* 0x0000140001137983 */ /* 0x000f280000300800 */
[----:B------:R-:W-:Y:S04]  /*7250*/  STL [R1+0x720], R7 ;  /* 0x0007200701007387 */ /* 0x000fe80000100800 */
[----:B------:R0:W-:Y:S04]  /*7260*/  STL [R1+0x74c], R22 ;  /* 0x00074c1601007387 */ /* 0x0001e80000100800 */
[----:B0-----:R-:W4:Y:S01]  /*7270*/  LDL.LU R22, [R1+0x10] ;  /* 0x0000100001167983 */ /* 0x001f220000300800 */
[----:B------:R-:W-:-:S02]  /*7280*/  SHF.R.S32.HI R7, RZ, 0x1f, R21 ;  /* 0x0000001fff077819 */ /* 0x000fc40000011415 */
[----:B------:R-:W-:Y:S01]  /*7290*/  IADD3 R21, P2, PT, R21, UR14, RZ ;  /* 0x0000000e15157c10 */ /* 0x000fe2000ff5e0ff */
[----:B------:R-:W-:Y:S04]  /*72a0*/  STL [R1+0x724], R6 ;  /* 0x0007240601007387 */ /* 0x000fe80000100800 */
[----:B------:R0:W-:Y:S04]  /*72b0*/  STL [R1+0x754], R21 ;  /* 0x0007541501007387 */ /* 0x0001e80000100800 */
[----:B0-----:R-:W4:Y:S04]  /*72c0*/  LDL.LU R21, [R1+0xc] ;  /* 0x00000c0001157983 */ /* 0x001f280000300800 */
[----:B------:R0:W-:Y:S01]  /*72d0*/  STL [R1+0x728], R5 ;  /* 0x0007280501007387 */ /* 0x0001e20000100800 */
[----:B------:R-:W-:-:S02]  /*72e0*/  SHF.R.S32.HI R6, RZ, 0x1f, R20 ;  /* 0x0000001fff067819 */ /* 0x000fc40000011414 */
[----:B0-----:R-:W-:Y:S02]  /*72f0*/  IADD3 R5, P1, PT, R20, UR14, RZ ;  /* 0x0000000e14057c10 */ /* 0x001fe4000ff3e0ff */
[----:B------:R-:W4:Y:S01]  /*7300*/  LDL.LU R20, [R1+0x8] ;  /* 0x0000080001147983 */ /* 0x000f220000300800 */
[----:B------:R-:W-:-:S03]  /*7310*/  IADD3.X R3, PT, PT, R3, UR15, RZ, P4, !PT ;  /* 0x0000000f03037c10 */ /* 0x000fc6000a7fe4ff */
[----:B------:R-:W-:Y:S04]  /*7320*/  STL [R1+0x75c], R5 ;  /* 0x00075c0501007387 */ /* 0x000fe80000100800 */
[----:B------:R3:W-:Y:S01]  /*7330*/  STL [R1+0x72c], R4 ;  /* 0x00072c0401007387 */ /* 0x0007e20000100800 */
[----:B------:R-:W-:Y:S02]  /*7340*/  IADD3.X R2, PT, PT, R2, UR15, RZ, P6, !PT ;  /* 0x0000000f02027c10 */ /* 0x000fe4000b7fe4ff */
[----:B------:R-:W-:Y:S02]  /*7350*/  IADD3.X R9, PT, PT, R9, UR15, RZ, P5, !PT ;  /* 0x0000000f09097c10 */ /* 0x000fe4000affe4ff */
[----:B------:R-:W-:Y:S02]  /*7360*/  IADD3.X R8, PT, PT, R8, UR15, RZ, P3, !PT ;  /* 0x0000000f08087c10 */ /* 0x000fe40009ffe4ff */
[----:B---3--:R-:W-:-:S02]  /*7370*/  IADD3 R4, P0, PT, R18, UR14, RZ ;  /* 0x0000000e12047c10 */ /* 0x008fc4000ff1e0ff */
[----:B------:R-:W-:Y:S02]  /*7380*/  SHF.R.S32.HI R5, RZ, 0x1f, R18 ;  /* 0x0000001fff057819 */ /* 0x000fe40000011412 */
[----:B------:R-:W3:Y:S04]  /*7390*/  LDL.LU R18, [R1+0x4] ;  /* 0x0000040001127983 */ /* 0x000ee80000300800 */
[----:B------:R-:W-:Y:S04]  /*73a0*/  STL [R1+0x764], R4 ;  /* 0x0007640401007387 */ /* 0x000fe80000100800 */
[----:B------:R0:W-:Y:S02]  /*73b0*/  STL [R1+0x730], R3 ;  /* 0x0007300301007387 */ /* 0x0001e40000100800 */
[--C-:B0-----:R-:W-:Y:S01]  /*73c0*/  IMAD.MOV.U32 R3, RZ, RZ, R17.reuse ;  /* 0x000000ffff037224 */ /* 0x101fe200078e0011 */
[----:B------:R-:W-:-:S02]  /*73d0*/  SHF.R.S32.HI R4, RZ, 0x1f, R17 ;  /* 0x0000001fff047819 */ /* 0x000fc40000011411 */
[----:B------:R-:W3:Y:S02]  /*73e0*/  LDL.LU R17, [R1] ;  /* 0x0000000001117983 */ /* 0x000ee40000300800 */
[----:B------:R-:W-:-:S05]  /*73f0*/  IADD3 R3, P4, PT, R3, UR14, RZ ;  /* 0x0000000e03037c10 */ /* 0x000fca000ff9e0ff */
[----:B------:R2:W-:Y:S04]  /*7400*/  STL [R1+0x76c], R3 ;  /* 0x00076c0301007387 */ /* 0x0005e80000100800 */
[----:B------:R0:W-:Y:S01]  /*7410*/  STL [R1+0x738], R2 ;  /* 0x0007380201007387 */ /* 0x0001e20000100800 */
[----:B--2---:R-:W-:Y:S02]  /*7420*/  SHF.R.S32.HI R3, RZ, 0x1f, R24 ;  /* 0x0000001fff037819 */ /* 0x004fe40000011418 */
[----:B0-----:R-:W-:Y:S02]  /*7430*/  IADD3 R2, P6, PT, R24, UR14, RZ ;  /* 0x0000000e18027c10 */ /* 0x001fe4000ffde0ff */
[----:B------:R-:W2:Y:S04]  /*7440*/  LDL.LU R24, [R1+0xc0c] ;  /* 0x000c0c0001187983 */ /* 0x000ea80000300800 */
[----:B------:R4:W-:Y:S04]  /*7450*/  STL [R1+0x774], R2 ;  /* 0x0007740201007387 */ /* 0x0009e80000100800 */
[----:B------:R0:W-:Y:S01]  /*7460*/  STL [R1+0x740], R9 ;  /* 0x0007400901007387 */ /* 0x0001e20000100800 */
[----:B----4-:R-:W-:-:S02]  /*7470*/  SHF.R.S32.HI R2, RZ, 0x1f, R25 ;  /* 0x0000001fff027819 */ /* 0x010fc40000011419 */
[----:B0-----:R-:W-:Y:S02]  /*7480*/  IADD3 R9, P5, PT, R25, UR14, RZ ;  /* 0x0000000e19097c10 */ /* 0x001fe4000ffbe0ff */
[----:B------:R-:W4:Y:S04]  /*7490*/  LDL.LU R25, [R1+0xc08] ;  /* 0x000c080001197983 */ /* 0x000f280000300800 */
[----:B------:R0:W-:Y:S04]  /*74a0*/  STL [R1+0x77c], R9 ;  /* 0x00077c0901007387 */ /* 0x0001e80000100800 */
[----:B------:R1:W-:Y:S01]  /*74b0*/  STL [R1+0x748], R8 ;  /* 0x0007480801007387 */ /* 0x0003e20000100800 */
[--C-:B0-----:R-:W-:Y:S01]  /*74c0*/  SHF.R.S32.HI R9, RZ, 0x1f, R16.reuse ;  /* 0x0000001fff097819 */ /* 0x101fe20000011410 */
[----:B-1----:R-:W-:-:S02]  /*74d0*/  IMAD.MOV.U32 R8, RZ, RZ, R16 ;  /* 0x000000ffff087224 */ /* 0x002fc400078e0010 */
[----:B------:R-:W2:Y:S03]  /*74e0*/  LDL.LU R16, [R1+0x94] ;  /* 0x0000940001107983 */ /* 0x000ea60000300800 */
[----:B------:R-:W-:Y:S02]  /*74f0*/  IADD3 R8, P3, PT, R8, UR14, RZ ;  /* 0x0000000e08087c10 */ /* 0x000fe4000ff7e0ff */
[----:B------:R-:W-:-:S03]  /*7500*/  IADD3.X R7, PT, PT, R7, UR15, RZ, P2, !PT ;  /* 0x0000000f07077c10 */ /* 0x000fc600097fe4ff */
[----:B------:R0:W-:Y:S01]  /*7510*/  STL [R1+0x784], R8 ;  /* 0x0007840801007387 */ /* 0x0001e20000100800 */
[----:B------:R-:W-:-:S03]  /*7520*/  IADD3.X R6, PT, PT, R6, UR15, RZ, P1, !PT ;  /* 0x0000000f06067c10 */ /* 0x000fc60008ffe4ff */
[----:B------:R1:W-:Y:S01]  /*7530*/  STL [R1+0x750], R7 ;  /* 0x0007500701007387 */ /* 0x0003e20000100800 */
[----:B0-----:R-:W-:Y:S02]  /*7540*/  SHF.R.S32.HI R8, RZ, 0x1f, R23 ;  /* 0x0000001fff087819 */ /* 0x001fe40000011417 */
[----:B------:R-:W-:-:S05]  /*7550*/  IADD3 R23, P2, PT, R23, UR14, RZ ;  /* 0x0000000e17177c10 */ /* 0x000fca000ff5e0ff */
[----:B------:R0:W-:Y:S01]  /*7560*/  STL [R1+0x78c], R23 ;  /* 0x00078c1701007387 */ /* 0x0001e20000100800 */
[----:B-1----:R-:W-:Y:S02]  /*7570*/  SHF.R.S32.HI R7, RZ, 0x1f, R19 ;  /* 0x0000001fff077819 */ /* 0x002fe40000011413 */
[----:B0-----:R-:W-:Y:S02]  /*7580*/  IADD3 R23, P1, PT, R19, UR14, RZ ;  /* 0x0000000e13177c10 */ /* 0x001fe4000ff3e0ff */
[----:B------:R-:W2:Y:S01]  /*7590*/  LDL.LU R19, [R1+0x9c] ;  /* 0x00009c0001137983 */ /* 0x000ea20000300800 */
[----:B------:R-:W-:-:S03]  /*75a0*/  IADD3.X R5, PT, PT, R5, UR15, RZ, P0, !PT ;  /* 0x0000000f05057c10 */ /* 0x000fc600087fe4ff */
[----:B------:R0:W-:Y:S04]  /*75b0*/  STL [R1+0x758], R6 ;  /* 0x0007580601007387 */ /* 0x0001e80000100800 */
[----:B------:R1:W-:Y:S04]  /*75c0*/  STL [R1+0x794], R23 ;  /* 0x0007941701007387 */ /* 0x0003e80000100800 */
[----:B------:R1:W-:Y:S01]  /*75d0*/  STL [R1+0x760], R5 ;  /* 0x0007600501007387 */ /* 0x0003e20000100800 */
[----:B0-----:R-:W-:Y:S02]  /*75e0*/  SHF.R.S32.HI R6, RZ, 0x1f, R22 ;  /* 0x0000001fff067819 */ /* 0x001fe40000011416 */
[----:B-1----:R-:W-:-:S02]  /*75f0*/  IADD3 R23, P0, PT, R22, UR14, RZ ;  /* 0x0000000e16177c10 */ /* 0x002fc4000ff1e0ff */
[----:B------:R-:W-:Y:S02]  /*7600*/  IADD3.X R22, PT, PT, R4, UR15, RZ, P4, !PT ;  /* 0x0000000f04167c10 */ /* 0x000fe4000a7fe4ff */
[----:B------:R-:W-:Y:S02]  /*7610*/  SHF.R.S32.HI R5, RZ, 0x1f, R21 ;  /* 0x0000001fff057819 */ /* 0x000fe40000011415 */
[----:B------:R-:W-:Y:S01]  /*7620*/  IADD3 R21, P4, PT, R21, UR14, RZ ;  /* 0x0000000e15157c10 */ /* 0x000fe2000ff9e0ff */
[----:B------:R-:W-:Y:S04]  /*7630*/  STL [R1+0x79c], R23 ;  /* 0x00079c1701007387 */ /* 0x000fe80000100800 */
[----:B------:R0:W-:Y:S04]  /*7640*/  STL [R1+0x768], R22 ;  /* 0x0007681601007387 */ /* 0x0001e80000100800 */
[----:B------:R1:W-:Y:S01]  /*7650*/  STL [R1+0x7a4], R21 ;  /* 0x0007a41501007387 */ /* 0x0003e20000100800 */
[----:B------:R-:W-:-:S02]  /*7660*/  IADD3.X R9, PT, PT, R9, UR15, RZ, P3, !PT ;  /* 0x0000000f09097c10 */ /* 0x000fc40009ffe4ff */
[----:B------:R-:W-:Y:S02]  /*7670*/  SHF.R.S32.HI R4, RZ, 0x1f, R20 ;  /* 0x0000001fff047819 */ /* 0x000fe40000011414 */
[----:B0-----:R-:W-:Y:S02]  /*7680*/  IADD3.X R22, PT, PT, R3, UR15, RZ, P6, !PT ;  /* 0x0000000f03167c10 */ /* 0x001fe4000b7fe4ff */
[----:B-1----:R-:W-:Y:S02]  /*7690*/  IADD3 R21, P6, PT, R20, UR14, RZ ;  /* 0x0000000e14157c10 */ /* 0x002fe4000ffde0ff */
[----:B------:R-:W-:Y:S01]  /*76a0*/  IADD3.X R20, PT, PT, R2, UR15, RZ, P5, !PT ;  /* 0x0000000f02147c10 */ /* 0x000fe2000affe4ff */
[----:B------:R-:W-:Y:S04]  /*76b0*/  STL [R1+0x770], R22 ;  /* 0x0007701601007387 */ /* 0x000fe80000100800 */
[----:B------:R-:W-:Y:S04]  /*76c0*/  STL [R1+0x7ac], R21 ;  /* 0x0007ac1501007387 */ /* 0x000fe80000100800 */
[----:B------:R0:W-:Y:S01]  /*76d0*/  STL [R1+0x778], R20 ;  /* 0x0007781401007387 */ /* 0x0001e20000100800 */
[----:B------:R-:W-:-:S02]  /*76e0*/  IADD3.X R6, PT, PT, R6, UR15, RZ, P0, !PT ;  /* 0x0000000f06067c10 */ /* 0x000fc400087fe4ff */
[----:B0-----:R-:W-:Y:S02]  /*76f0*/  IADD3.X R20, PT, PT, R8, UR15, RZ, P2, !PT ;  /* 0x0000000f08147c10 */ /* 0x001fe400097fe4ff */
[----:B---3--:R-:W-:Y:S02]  /*7700*/  SHF.R.S32.HI R3, RZ, 0x1f, R18 ;  /* 0x0000001fff037819 */ /* 0x008fe40000011412 */
[----:B------:R-:W-:-:S05]  /*7710*/  IADD3 R18, P5, PT, R18, UR14, RZ ;  /* 0x0000000e12127c10 */ /* 0x000fca000ffbe0ff */
[----:B------:R0:W-:Y:S04]  /*7720*/  STL [R1+0x7b4], R18 ;  /* 0x0007b41201007387 */ /* 0x0001e80000100800 */
[----:B0-----:R-:W3:Y:S01]  /*7730*/  LDL.LU R18, [R1+0xa0] ;  /* 0x0000a00001127983 */ /* 0x001ee20000300800 */
[----:B------:R-:W-:Y:S02]  /*7740*/  SHF.R.S32.HI R2, RZ, 0x1f, R17 ;  /* 0x0000001fff027819 */ /* 0x000fe40000011411 */
[----:B------:R-:W-:Y:S01]  /*7750*/  IADD3 R17, P3, PT, R17, UR14, RZ ;  /* 0x0000000e11117c10 */ /* 0x000fe2000ff7e0ff */
[----:B------:R-:W-:Y:S04]  /*7760*/  STL [R1+0x780], R9 ;  /* 0x0007800901007387 */ /* 0x000fe80000100800 */
[----:B------:R-:W-:Y:S04]  /*7770*/  STL [R1+0x7bc], R17 ;  /* 0x0007bc1101007387 */ /* 0x000fe80000100800 */
[----:B------:R0:W-:Y:S02]  /*7780*/  STL [R1+0x788], R20 ;  /* 0x0007881401007387 */ /* 0x0001e40000100800 */
[----:B0-----:R-:W-:-:S02]  /*7790*/  IADD3.X R20, PT, PT, R7, UR15, RZ, P1, !PT ;  /* 0x0000000f07147c10 */ /* 0x001fc40008ffe4ff */
[----:B----4-:R-:W-:-:S05]  /*77a0*/  IADD3 R17, P2, PT, R25, UR14, RZ ;  /* 0x0000000e19117c10 */ /* 0x010fca000ff5e0ff */
[----:B------:R2:W-:Y:S04]  /*77b0*/  STL [R1+0x7c4], R17 ;  /* 0x0007c41101007387 */ /* 0x0005e80000100800 */
[----:B------:R0:W-:Y:S01]  /*77c0*/  STL [R1+0x790], R20 ;  /* 0x0007901401007387 */ /* 0x0001e20000100800 */
[----:B--2---:R-:W-:-:S05]  /*77d0*/  IADD3 R17, P1, PT, R24, UR14, RZ ;  /* 0x0000000e18117c10 */ /* 0x004fca000ff3e0ff */
[----:B------:R1:W-:Y:S01]  /*77e0*/  STL [R1+0x7cc], R17 ;  /* 0x0007cc1101007387 */ /* 0x0003e20000100800 */
[----:B------:R-:W-:Y:S02]  /*77f0*/  SHF.R.S32.HI R7, RZ, 0x1f, R16 ;  /* 0x0000001fff077819 */ /* 0x000fe40000011410 */
[----:B0-----:R-:W-:Y:S01]  /*7800*/  IADD3 R20, P0, PT, R16, UR14, RZ ;  /* 0x0000000e10147c10 */ /* 0x001fe2000ff1e0ff */
[----:B-1----:R-:W2:Y:S04]  /*7810*/  LDL.LU R17, [R1+0xb0] ;  /* 0x0000b00001117983 */ /* 0x002ea80000300800 */
[----:B------:R-:W-:Y:S04]  /*7820*/  STL [R1+0x798], R6 ;  /* 0x0007980601007387 */ /* 0x000fe80000100800 */
[----:B------:R-:W4:Y:S04]  /*7830*/  LDL.LU R16, [R1+0xac] ;  /* 0x0000ac0001107983 */ /* 0x000f280000300800 */
[----:B------:R0:W-:Y:S02]  /*7840*/  STL [R1+0x7d4], R20 ;  /* 0x0007d41401007387 */ /* 0x0001e40000100800 */
[----:B0-----:R-:W-:-:S02]  /*7850*/  IADD3.X R20, PT, PT, R5, UR15, RZ, P4, !PT ;  /* 0x0000000f05147c10 */ /* 0x001fc4000a7fe4ff */
[----:B------:R-:W-:-:S03]  /*7860*/  IADD3 R21, P4, PT, R28, UR14, RZ ;  /* 0x0000000e1c157c10 */ /* 0x000fc6000ff9e0ff */
[----:B------:R0:W-:Y:S01]  /*7870*/  STL [R1+0x7a0], R20 ;  /* 0x0007a01401007387 */ /* 0x0001e20000100800 */
[----:B------:R-:W-:-:S03]  /*7880*/  SHF.R.S32.HI R5, RZ, 0x1f, R19 ;  /* 0x0000001fff057819 */ /* 0x000fc60000011413 */
[----:B------:R-:W-:Y:S01]  /*7890*/  STL [R1+0x7dc], R21 ;  /* 0x0007dc1501007387 */ /* 0x000fe20000100800 */
[----:B0-----:R-:W-:Y:S02]  /*78a0*/  IADD3.X R20, PT, PT, R4, UR15, RZ, P6, !PT ;  /* 0x0000000f04147c10 */ /* 0x001fe4000b7fe4ff */
[----:B------:R-:W-:-:S03]  /*78b0*/  IADD3 R19, P6, PT, R19, UR14, RZ ;  /* 0x0000000e13137c10 */ /* 0x000fc6000ffde0ff */
[----:B------:R0:W-:Y:S04]  /*78c0*/  STL [R1+0x7a8], R20 ;  /* 0x0007a81401007387 */ /* 0x0001e80000100800 */
[----:B------:R1:W-:Y:S01]  /*78d0*/  STL [R1+0x7e4], R19 ;  /* 0x0007e41301007387 */ /* 0x0003e20000100800 */
[----:B------:R-:W-:Y:S02]  /*78e0*/  SHF.R.S32.HI R9, RZ, 0x1f, R25 ;  /* 0x0000001fff097819 */ /* 0x000fe40000011419 */
[----:B0-----:R-:W-:Y:S02]  /*78f0*/  IADD3.X R20, PT, PT, R3, UR15, RZ, P5, !PT ;  /* 0x0000000f03147c10 */ /* 0x001fe4000affe4ff */
[----:B-1----:R-:W-:-:S03]  /*7900*/  IADD3 R19, P5, PT, R27, UR14, RZ ;  /* 0x0000000e1b137c10 */ /* 0x002fc6000ffbe0ff */
[----:B------:R0:W-:Y:S01]  /*7910*/  STL [R1+0x7b0], R20 ;  /* 0x0007b01401007387 */ /* 0x0001e20000100800 */
[----:B------:R-:W-:-:S03]  /*7920*/  SHF.R.S32.HI R3, RZ, 0x1f, R10 ;  /* 0x0000001fff037819 */ /* 0x000fc6000001140a */
[----:B------:R1:W-:Y:S01]  /*7930*/  STL [R1+0x7ec], R19 ;  /* 0x0007ec1301007387 */ /* 0x0003e20000100800 */
[----:B------:R-:W-:Y:S02]  /*7940*/  SHF.R.S32.HI R8, RZ, 0x1f, R24 ;  /* 0x0000001fff087819 */ /* 0x000fe40000011418 */
[----:B0-----:R-:W-:Y:S02]  /*7950*/  IADD3.X R20, PT, PT, R2, UR15, RZ, P3, !PT ;  /* 0x0000000f02147c10 */ /* 0x001fe40009ffe4ff */
[----:B-1----:R-:W-:Y:S02]  /*7960*/  IADD3 R19, P3, PT, R10, UR14, RZ ;  /* 0x0000000e0a137c10 */ /* 0x002fe4000ff7e0ff */
[----:B------:R-:W-:Y:S01]  /*7970*/  IADD3.X R10, PT, PT, R9, UR15, RZ, P2, !PT ;  /* 0x0000000f090a7c10 */ /* 0x000fe200097fe4ff */
[----:B------:R-:W-:Y:S04]  /*7980*/  STL [R1+0x7b8], R20 ;  /* 0x0007b81401007387 */ /* 0x000fe80000100800 */
[----:B------:R0:W-:Y:S04]  /*7990*/  STL [R1+0x7f4], R19 ;  /* 0x0007f41301007387 */ /* 0x0001e80000100800 */
[----:B------:R1:W-:Y:S01]  /*79a0*/  STL [R1+0x7c0], R10 ;  /* 0x0007c00a01007387 */ /* 0x0003e20000100800 */
[----:B------:R-:W-:-:S02]  /*79b0*/  SHF.R.S32.HI R9, RZ, 0x1f, R11 ;  /* 0x0000001fff097819 */ /* 0x000fc4000001140b */
[----:B0-----:R-:W-:Y:S02]  /*79c0*/  IADD3 R19, P2, PT, R26, UR14, RZ ;  /* 0x0000000e1a137c10 */ /* 0x001fe4000ff5e0ff */
[----:B-1----:R-:W-:-:S03]  /*79d0*/  IADD3.X R10, PT, PT, R8, UR15, RZ, P1, !PT ;  /* 0x0000000f080a7c10 */ /* 0x002fc60008ffe4ff */
[----:B------:R-:W-:Y:S01]  /*79e0*/  STL [R1+0x7fc], R19 ;  /* 0x0007fc1301007387 */ /* 0x000fe20000100800 */
[----:B------:R-:W-:-:S03]  /*79f0*/  IADD3 R11, P1, PT, R11, UR14, RZ ;  /* 0x0000000e0b0b7c10 */ /* 0x000fc6000ff3e0ff */
[----:B------:R0:W-:Y:S01]  /*7a00*/  STL [R1+0x7c8], R10 ;  /* 0x0007c80a01007387 */ /* 0x0001e20000100800 */
[----:B------:R-:W-:-:S03]  /*7a10*/  SHF.R.S32.HI R6, RZ, 0x1f, R28 ;  /* 0x0000001fff067819 */ /* 0x000fc6000001141c */
[----:B------:R-:W-:Y:S01]  /*7a20*/  STL [R1+0x804], R11 ;  /* 0x0008040b01007387 */ /* 0x000fe20000100800 */
[----:B0-----:R-:W-:-:S05]  /*7a30*/  IADD3.X R10, PT, PT, R7, UR15, RZ, P0, !PT ;  /* 0x0000000f070a7c10 */ /* 0x001fca00087fe4ff */
[----:B------:R0:W-:Y:S01]  /*7a40*/  STL [R1+0x7d0], R10 ;  /* 0x0007d00a01007387 */ /* 0x0001e20000100800 */
[----:B------:R-:W-:Y:S02]  /*7a50*/  SHF.R.S32.HI R4, RZ, 0x1f, R27 ;  /* 0x0000001fff047819 */ /* 0x000fe4000001141b */
[----:B0-----:R-:W-:Y:S02]  /*7a60*/  IADD3.X R10, PT, PT, R6, UR15, RZ, P4, !PT ;  /* 0x0000000f060a7c10 */ /* 0x001fe4000a7fe4ff */
[----:B------:R-:W-:Y:S02]  /*7a70*/  SHF.R.S32.HI R6, RZ, 0x1f, R0 ;  /* 0x0000001fff067819 */ /* 0x000fe40000011400 */
[----:B------:R-:W-:Y:S01]  /*7a80*/  SHF.R.S32.HI R2, RZ, 0x1f, R26 ;  /* 0x0000001fff027819 */ /* 0x000fe2000001141a */
[----:B------:R-:W-:Y:S01]  /*7a90*/  IMAD R15, R15, UR6, RZ ;  /* 0x000000060f0f7c24 */ /* 0x000fe2000f8e02ff */
[----:B------:R-:W-:Y:S02]  /*7aa0*/  SHF.R.S32.HI R7, RZ, 0x1f, R12 ;  /* 0x0000001fff077819 */ /* 0x000fe4000001140c */
[----:B---3--:R-:W-:-:S05]  /*7ab0*/  IADD3 R11, P0, PT, R18, UR14, RZ ;  /* 0x0000000e120b7c10 */ /* 0x008fca000ff1e0ff */
[----:B------:R0:W-:Y:S04]  /*7ac0*/  STL [R1+0x80c], R11 ;  /* 0x00080c0b01007387 */ /* 0x0001e80000100800 */
[----:B------:R1:W-:Y:S01]  /*7ad0*/  STL [R1+0x7d8], R10 ;  /* 0x0007d80a01007387 */ /* 0x0003e20000100800 */
[----:B0-----:R-:W-:Y:S02]  /*7ae0*/  IADD3 R11, P4, PT, R12, UR14, RZ ;  /* 0x0000000e0c0b7c10 */ /* 0x001fe4000ff9e0ff */
[----:B-1----:R-:W-:-:S03]  /*7af0*/  IADD3.X R10, PT, PT, R5, UR15, RZ, P6, !PT ;  /* 0x0000000f050a7c10 */ /* 0x002fc6000b7fe4ff */
[----:B------:R-:W-:Y:S01]  /*7b00*/  STL [R1+0x814], R11 ;  /* 0x0008140b01007387 */ /* 0x000fe20000100800 */
[----:B------:R-:W-:-:S03]  /*7b10*/  IADD3 R5, P6, PT, R0, UR14, RZ ;  /* 0x0000000e00057c10 */ /* 0x000fc6000ffde0ff */
[----:B------:R-:W3:Y:S04]  /*7b20*/  LDL.LU R0, [R1+0xc04] ;  /* 0x000c040001007983 */ /* 0x000ee80000300800 */
[----:B------:R0:W-:Y:S04]  /*7b30*/  STL [R1+0x7e0], R10 ;  /* 0x0007e00a01007387 */ /* 0x0001e80000100800 */
[----:B------:R1:W-:Y:S01]  /*7b40*/  STL [R1+0x81c], R5 ;  /* 0x00081c0501007387 */ /* 0x0003e20000100800 */
[----:B0-----:R-:W-:Y:S02]  /*7b50*/  IADD3.X R10, PT, PT, R4, UR15, RZ, P5, !PT ;  /* 0x0000000f040a7c10 */ /* 0x001fe4000affe4ff */
[----:B-1----:R-:W-:-:S03]  /*7b60*/  IADD3.X R5, PT, PT, R3, UR15, RZ, P3, !PT ;  /* 0x0000000f03057c10 */ /* 0x002fc60009ffe4ff */
[----:B------:R-:W-:Y:S01]  /*7b70*/  STL [R1+0x7e8], R10 ;  /* 0x0007e80a01007387 */ /* 0x000fe20000100800 */
[----:B------:R-:W-:Y:S02]  /*7b80*/  SHF.R.S32.HI R8, RZ, 0x1f, R18 ;  /* 0x0000001fff087819 */ /* 0x000fe40000011412 */
[----:B--2---:R-:W-:-:S05]  /*7b90*/  IADD3 R4, P5, PT, R17, UR14, RZ ;  /* 0x0000000e11047c10 */ /* 0x004fca000ffbe0ff */
[----:B------:R0:W-:Y:S01]  /*7ba0*/  STL [R1+0x824], R4 ;  /* 0x0008240401007387 */ /* 0x0001e20000100800 */
[----:B----4-:R-:W-:-:S03]  /*7bb0*/  IADD3 R3, P3, PT, R16, UR14, RZ ;  /* 0x0000000e10037c10 */ /* 0x010fc6000ff7e0ff */
[----:B------:R-:W-:Y:S04]  /*7bc0*/  STL [R1+0x7f0], R5 ;  /* 0x0007f00501007387 */ /* 0x000fe80000100800 */
[----:B------:R1:W-:Y:S01]  /*7bd0*/  STL [R1+0x82c], R3 ;  /* 0x00082c0301007387 */ /* 0x0003e20000100800 */
[----:B0-----:R-:W-:Y:S02]  /*7be0*/  IADD3.X R4, PT, PT, R2, UR15, RZ, P2, !PT ;  /* 0x0000000f02047c10 */ /* 0x001fe400097fe4ff */
[----:B------:R-:W-:-:S03]  /*7bf0*/  IADD3 R2, P2, PT, R29, UR14, RZ ;  /* 0x0000000e1d027c10 */ /* 0x000fc6000ff5e0ff */
[----:B------:R0:W-:Y:S01]  /*7c00*/  STL [R1+0x7f8], R4 ;  /* 0x0007f80401007387 */ /* 0x0001e20000100800 */
[----:B-1----:R-:W-:-:S03]  /*7c10*/  IADD3.X R3, PT, PT, R9, UR15, RZ, P1, !PT ;  /* 0x0000000f09037c10 */ /* 0x002fc60008ffe4ff */
[----:B------:R1:W-:Y:S04]  /*7c20*/  STL [R1+0x834], R2 ;  /* 0x0008340201007387 */ /* 0x0003e80000100800 */
[----:B------:R2:W-:Y:S01]  /*7c30*/  STL [R1+0x800], R3 ;  /* 0x0008000301007387 */ /* 0x0005e20000100800 */
[----:B0-----:R-:W-:Y:S02]  /*7c40*/  IADD3 R4, P1, PT, R13, UR14, RZ ;  /* 0x0000000e0d047c10 */ /* 0x001fe4000ff3e0ff */
[----:B-1----:R-:W-:-:S03]  /*7c50*/  IADD3.X R2, PT, PT, R8, UR15, RZ, P0, !PT ;  /* 0x0000000f08027c10 */ /* 0x002fc600087fe4ff */
[----:B------:R0:W-:Y:S01]  /*7c60*/  STL [R1+0x83c], R4 ;  /* 0x00083c0401007387 */ /* 0x0001e20000100800 */
[----:B--2---:R-:W-:-:S03]  /*7c70*/  IADD3 R3, P0, PT, R15, UR14, RZ ;  /* 0x0000000e0f037c10 */ /* 0x004fc6000ff1e0ff */
[----:B------:R1:W-:Y:S04]  /*7c80*/  STL [R1+0x808], R2 ;  /* 0x0008080201007387 */ /* 0x0003e80000100800 */
[----:B------:R2:W-:Y:S01]  /*7c90*/  STL [R1+0x844], R3 ;  /* 0x0008440301007387 */ /* 0x0005e20000100800 */
[----:B0-----:R-:W-:Y:S02]  /*7ca0*/  IADD3.X R4, PT, PT, R7, UR15, RZ, P4, !PT ;  /* 0x0000000f07047c10 */ /* 0x001fe4000a7fe4ff */
[----:B-1----:R-:W-:-:S03]  /*7cb0*/  IADD3 R2, P4, PT, R14, UR14, RZ ;  /* 0x0000000e0e027c10 */ /* 0x002fc6000ff9e0ff */
[----:B------:R0:W-:Y:S01]  /*7cc0*/  STL [R1+0x810], R4 ;  /* 0x0008100401007387 */ /* 0x0001e20000100800 */
[----:B--2---:R-:W-:-:S03]  /*7cd0*/  IADD3.X R3, PT, PT, R6, UR15, RZ, P6, !PT ;  /* 0x0000000f06037c10 */ /* 0x004fc6000b7fe4ff */
[----:B------:R1:W-:Y:S04]  /*7ce0*/  STL [R1+0x84c], R2 ;  /* 0x00084c0201007387 */ /* 0x0003e80000100800 */
[----:B------:R2:W-:Y:S01]  /*7cf0*/  STL [R1+0x818], R3 ;  /* 0x0008180301007387 */ /* 0x0005e20000100800 */
[----:B0-----:R-:W-:-:S03]  /*7d00*/  SHF.R.S32.HI R4, RZ, 0x1f, R29 ;  /* 0x0000001fff047819 */ /* 0x001fc6000001141d */
[----:B------:R-:W4:Y:S01]  /*7d10*/  LDL.LU R29, [R1+0xc00] ;  /* 0x000c0000011d7983 */ /* 0x000f220000300800 */
[----:B------:R-:W4:Y:S01]  /*7d20*/  S2R R18, SR_TID.X ;  /* 0x0000000000127919 */ /* 0x000f220000002100 */
[----:B-1----:R-:W-:Y:S02]  /*7d30*/  SHF.R.S32.HI R2, RZ, 0x1f, R17 ;  /* 0x0000001fff027819 */ /* 0x002fe40000011411 */
[----:B--2---:R-:W-:Y:S02]  /*7d40*/  SHF.R.S32.HI R3, RZ, 0x1f, R16 ;  /* 0x0000001fff037819 */ /* 0x004fe40000011410 */
[----:B------:R-:W-:Y:S02]  /*7d50*/  IADD3.X R2, PT, PT, R2, UR15, RZ, P5, !PT ;  /* 0x0000000f02027c10 */ /* 0x000fe4000affe4ff */
[----:B------:R-:W-:Y:S02]  /*7d60*/  SHF.R.S32.HI R5, RZ, 0x1f, R13 ;  /* 0x0000001fff057819 */ /* 0x000fe4000001140d */
[----:B------:R-:W-:Y:S01]  /*7d70*/  IADD3.X R8, PT, PT, R3, UR15, RZ, P3, !PT ;  /* 0x0000000f03087c10 */ /* 0x000fe20009ffe4ff */
[----:B------:R0:W-:Y:S01]  /*7d80*/  STL [R1+0x820], R2 ;  /* 0x0008200201007387 */ /* 0x0001e20000100800 */
[----:B------:R-:W-:-:S02]  /*7d90*/  IADD3.X R3, PT, PT, R4, UR15, RZ, P2, !PT ;  /* 0x0000000f04037c10 */ /* 0x000fc400097fe4ff */
[----:B------:R-:W-:Y:S01]  /*7da0*/  SHF.R.S32.HI R6, RZ, 0x1f, R15 ;  /* 0x0000001fff067819 */ /* 0x000fe2000001140f */
[----:B------:R-:W-:Y:S01]  /*7db0*/  STL [R1+0x828], R8 ;  /* 0x0008280801007387 */ /* 0x000fe20000100800 */
[----:B------:R-:W-:Y:S02]  /*7dc0*/  SHF.R.S32.HI R7, RZ, 0x1f, R14 ;  /* 0x0000001fff077819 */ /* 0x000fe4000001140e */
[----:B0-----:R-:W-:Y:S01]  /*7dd0*/  IADD3.X R2, PT, PT, R5, UR15, RZ, P1, !PT ;  /* 0x0000000f05027c10 */ /* 0x001fe20008ffe4ff */
[----:B------:R0:W-:Y:S04]  /*7de0*/  STL [R1+0x830], R3 ;  /* 0x0008300301007387 */ /* 0x0001e80000100800 */
[----:B------:R1:W-:Y:S01]  /*7df0*/  STL [R1+0x838], R2 ;  /* 0x0008380201007387 */ /* 0x0003e20000100800 */
[----:B0-----:R-:W-:-:S02]  /*7e00*/  IADD3.X R3, PT, PT, R6, UR15, RZ, P0, !PT ;  /* 0x0000000f06037c10 */ /* 0x001fc400087fe4ff */
[----:B-1----:R-:W-:-:S03]  /*7e10*/  IADD3.X R2, PT, PT, R7, UR15, RZ, P4, !PT ;  /* 0x0000000f07027c10 */ /* 0x002fc6000a7fe4ff */
[----:B------:R-:W-:Y:S04]  /*7e20*/  STL [R1+0x840], R3 ;  /* 0x0008400301007387 */ /* 0x000fe80000100800 */
[----:B------:R0:W-:Y:S01]  /*7e30*/  STL [R1+0x848], R2 ;  /* 0x0008480201007387 */ /* 0x0001e20000100800 */
[C---:B---3--:R-:W-:Y:S01]  /*7e40*/  IADD3 R28, P6, PT, R0.reuse, UR12, RZ ;  /* 0x0000000c001c7c10 */ /* 0x048fe2000ffde0ff */
[----:B------:R-:W1:Y:S01]  /*7e50*/  S2R R17, SR_TID.X ;  /* 0x0000000000117919 */ /* 0x000e620000002100 */
[----:B0-----:R-:W0:Y:S02]  /*7e60*/  LDC R2, c[0x0][0x3a8] ;  /* 0x0000ea00ff027b82 */ /* 0x001e240000000800 */
[----:B------:R-:W-:Y:S02]  /*7e70*/  LEA.HI.X.SX32 R23, R0, UR13, 0x1, P6 ;  /* 0x0000000d00177c11 */ /* 0x000fe4000b0f0eff */
[----:B------:R-:W2:Y:S01]  /*7e80*/  LDL.LU R0, [R1+0xbfc] ;  /* 0x000bfc0001007983 */ /* 0x000ea20000300800 */
[----:B----4-:R-:W-:-:S03]  /*7e90*/  LOP3.LUT R3, R29, 0xff, R18, 0x78, !PT ;  /* 0x000000ff1d037812 */ /* 0x010fc600078e7812 */
[----:B------:R3:W5:Y:S04]  /*7ea0*/  LDL.LU R29, [R1+0xbf8] ;  /* 0x000bf800011d7983 */ /* 0x0007680000300800 */
[----:B------:R-:W-:Y:S04]  /*7eb0*/  STL [R1+0x10], RZ ;  /* 0x000010ff01007387 */ /* 0x000fe80000100800 */
        /* <DEDUP_REMOVED lines=201> */
[----:B------:R-:W-:Y:S01]  /*8b50*/  STL [R1+0x188], RZ ;  /* 0x000188ff01007387 */ /* 0x000fe20000100800 */
[----:B------:R-:W4:Y:S03]  /*8b60*/  S2R R16, SR_TID.X ;  /* 0x0000000000107919 */ /* 0x000f260000002100 */
        /* <DEDUP_REMOVED lines=19> */
[----:B-1----:R-:W-:-:S03]  /*8ca0*/  SHF.R.U32.HI R19, RZ, 0x8, R17 ;  /* 0x00000008ff137819 */ /* 0x002fc60000011611 */
[----:B------:R-:W-:Y:S04]  /*8cb0*/  STL [R1+0xc8], RZ ;  /* 0x0000c8ff01007387 */ /* 0x000fe80000100800 */
[----:B------:R-:W-:Y:S04]  /*8cc0*/  STL [R1+0xcc], RZ ;  /* 0x0000ccff01007387 */ /* 0x000fe80000100800 */
[----:B------:R-:W-:Y:S04]  /*8cd0*/  STL [R1+0xb0], RZ ;  /* 0x0000b0ff01007387 */ /* 0x000fe80000100800 */
[----:B------:R-:W-:Y:S01]  /*8ce0*/  STL [R1+0xb4], RZ ;  /* 0x0000b4ff01007387 */ /* 0x000fe20000100800 */
[----:B------:R-:W-:-:S03]  /*8cf0*/  SGXT.U32 R19, R19, 0x1 ;  /* 0x000000011313781a */ /* 0x000fc60000000000 */
[----:B------:R-:W-:Y:S04]  /*8d00*/  STL [R1+0xb8], RZ ;  /* 0x0000b8ff01007387 */ /* 0x000fe80000100800 */
[----:B------:R-:W-:Y:S04]  /*8d10*/  STL [R1+0xbc], RZ ;  /* 0x0000bcff01007387 */ /* 0x000fe80000100800 */
[----:B------:R-:W-:Y:S04]  /*8d20*/  STL [R1+0x90], RZ ;  /* 0x000090ff01007387 */ /* 0x000fe80000100800 */
[----:B------:R-:W-:Y:S01]  /*8d30*/  STL [R1+0x94], RZ ;  /* 0x000094ff01007387 */ /* 0x000fe20000100800 */
[----:B------:R-:W-:-:S03]  /*8d40*/  LOP3.LUT R20, R19, 0x3e, RZ, 0xfc, !PT ;  /* 0x0000003e13147812 */ /* 0x000fc600078efcff */
[----:B------:R-:W-:Y:S04]  /*8d50*/  STL [R1+0x98], RZ ;  /* 0x000098ff01007387 */ /* 0x000fe80000100800 */
[----:B------:R-:W-:Y:S01]  /*8d60*/  STL [R1+0x9c], RZ ;  /* 0x00009cff01007387 */ /* 0x000fe20000100800 */
[----:B----4-:R-:W-:-:S03]  /*8d70*/  SHF.R.U32.HI R16, RZ, 0x3, R16 ;  /* 0x00000003ff107819 */ /* 0x010fc60000011610 */
[----:B------:R-:W-:Y:S04]  /*8d80*/  STL [R1+0x70], RZ ;  /* 0x000070ff01007387 */ /* 0x000fe80000100800 */
[----:B------:R-:W-:Y:S04]  /*8d90*/  STL [R1+0x74], RZ ;  /* 0x000074ff01007387 */ /* 0x000fe80000100800 */
[----:B------:R-:W-:Y:S01]  /*8da0*/  STL [R1+0x78], RZ ;  /* 0x000078ff01007387 */ /* 0x000fe20000100800 */
[----:B0-----:R-:W-:-:S03]  /*8db0*/  IMAD R5, R20, R2, RZ ;  /* 0x0000000214057224 */ /* 0x001fc600078e02ff */
[----:B------:R-:W-:Y:S01]  /*8dc0*/  STL [R1+0x7c], RZ ;  /* 0x00007cff01007387 */ /* 0x000fe20000100800 */
[----:B------:R-:W-:-:S03]  /*8dd0*/  LOP3.LUT R16, R16, 0x30, RZ, 0xc0, !PT ;  /* 0x0000003010107812 */ /* 0x000fc600078ec0ff */
[----:B------:R-:W-:Y:S01]  /*8de0*/  STL [R1+0x50], RZ ;  /* 0x000050ff01007387 */ /* 0x000fe20000100800 */
[----:B------:R-:W-:-:S03]  /*8df0*/  LOP3.LUT R19, R19, 0x3c, RZ, 0xfc, !PT ;  /* 0x0000003c13137812 */ /* 0x000fc600078efcff */
[----:B------:R-:W-:Y:S01]  /*8e00*/  STL [R1+0x54], RZ ;  /* 0x000054ff01007387 */ /* 0x000fe20000100800 */
[----:B------:R-:W-:-:S03]  /*8e10*/  SHF.R.U32.HI R20, RZ, 0x8, R17 ;  /* 0x00000008ff147819 */ /* 0x000fc60000011611 */
[----:B------:R-:W-:Y:S04]  /*8e20*/  STL [R1+0x58], RZ ;  /* 0x000058ff01007387 */ /* 0x000fe80000100800 */
[----:B------:R-:W-:Y:S01]  /*8e30*/  STL [R1+0x5c], RZ ;  /* 0x00005cff01007387 */ /* 0x000fe20000100800 */
[----:B------:R-:W-:-:S03]  /*8e40*/  LOP3.LUT R22, R16, 0x1ff, R18, 0x78, !PT ;  /* 0x000001ff10167812 */ /* 0x000fc600078e7812 */
[----:B------:R-:W-:Y:S01]  /*8e50*/  STL [R1+0x30], RZ ;  /* 0x000030ff01007387 */ /* 0x000fe20000100800 */
[----:B------:R-:W-:-:S03]  /*8e60*/  SHF.R.U32.HI R16, RZ, 0x8, R18 ;  /* 0x00000008ff107819 */ /* 0x000fc60000011612 */
[----:B------:R-:W-:Y:S01]  /*8e70*/  STL [R1+0x34], RZ ;  /* 0x000034ff01007387 */ /* 0x000fe20000100800 */
[----:B------:R-:W-:-:S03]  /*8e80*/  SGXT.U32 R20, R20, 0x1 ;  /* 0x000000011414781a */ /* 0x000fc60000000000 */
[----:B------:R-:W-:Y:S04]  /*8e90*/  STL [R1+0x38], RZ ;  /* 0x000038ff01007387 */ /* 0x000fe80000100800 */
[----:B------:R0:W-:Y:S01]  /*8ea0*/  STL [R1+0xbec], R5 ;  /* 0x000bec0501007387 */ /* 0x0001e20000100800 */
[----:B------:R-:W-:Y:S02]  /*8eb0*/  SGXT.U32 R16, R16, 0x1 ;  /* 0x000000011010781a */ /* 0x000fe40000000000 */
[----:B------:R-:W-:Y:S01]  /*8ec0*/  LOP3.LUT R21, R20, 0x3a, RZ, 0xfc, !PT ;  /* 0x0000003a14157812 */ /* 0x000fe200078efcff */
[-C--:B0-----:R-:W-:Y:S01]  /*8ed0*/  IMAD R5, R19, R2.reuse, RZ ;  /* 0x0000000213057224 */ /* 0x081fe200078e02ff */
[--C-:B------:R-:W-:Y:S02]  /*8ee0*/  SHF.R.U32.HI R19, RZ, 0x8, R17.reuse ;  /* 0x00000008ff137819 */ /* 0x100fe40000011611 */
[----:B------:R-:W-:Y:S01]  /*8ef0*/  SHF.R.U32.HI R17, RZ, 0x8, R17 ;  /* 0x00000008ff117819 */ /* 0x000fe20000011611 */
[----:B------:R-:W-:-:S03]  /*8f00*/  IMAD R6, R16, R2, RZ ;  /* 0x0000000210067224 */ /* 0x000fc600078e02ff */
[----:B------:R-:W-:Y:S01]  /*8f10*/  SGXT.U32 R17, R17, 0x1 ;  /* 0x000000011111781a */ /* 0x000fe20000000000 */
[----:B------:R-:W-:-:S03]  /*8f20*/  IMAD R6, R21, R2, RZ ;  /* 0x0000000215067224 */ /* 0x000fc600078e02ff */
[C---:B------:R-:W-:Y:S02]  /*8f30*/  LOP3.LUT R25, R17.reuse, 0x36, RZ, 0xfc, !PT ;  /* 0x0000003611197812 */ /* 0x040fe400078efcff */
[----:B------:R-:W-:Y:S02]  /*8f40*/  LOP3.LUT R21, R17, 0x34, RZ, 0xfc, !PT ;  /* 0x0000003411157812 */ /* 0x000fe400078efcff */
[----:B------:R-:W0:Y:S01]  /*8f50*/  S2R R17, SR_TID.X ;  /* 0x0000000000117919 */ /* 0x000e220000002100 */
[----:B------:R-:W-:Y:S02]  /*8f60*/  LOP3.LUT R20, R20, 0x38, RZ, 0xfc, !PT ;  /* 0x0000003814147812 */ /* 0x000fe400078efcff */
[----:B------:R-:W-:Y:S01]  /*8f70*/  SGXT.U32 R19, R19, 0x1 ;  /* 0x000000011313781a */ /* 0x000fe20000000000 */
[----:B------:R1:W-:Y:S04]  /*8f80*/  STL [R1+0xbe8], R5 ;  /* 0x000be80501007387 */ /* 0x0003e80000100800 */
[----:B------:R4:W-:Y:S01]  /*8f90*/  STL [R1+0xbe4], R6 ;  /* 0x000be40601007387 */ /* 0x0009e20000100800 */
[-C--:B-1----:R-:W-:Y:S01]  /*8fa0*/  IMAD R5, R20, R2.reuse, RZ ;  /* 0x0000000214057224 */ /* 0x082fe200078e02ff */
[----:B------:R-:W-:Y:S01]  /*8fb0*/  LOP3.LUT R20, R19, 0x32, RZ, 0xfc, !PT ;  /* 0x0000003213147812 */ /* 0x000fe200078efcff */
[----:B------:R-:W-:-:S02]  /*8fc0*/  IMAD R5, R25, R2, RZ ;  /* 0x0000000219057224 */ /* 0x000fc400078e02ff */
[-C--:B----4-:R-:W-:Y:S01]  /*8fd0*/  IMAD R6, R21, R2.reuse, RZ ;  /* 0x0000000215067224 */ /* 0x090fe200078e02ff */
[----:B------:R-:W-:Y:S02]  /*8fe0*/  LOP3.LUT R19, R19, 0x30, RZ, 0xfc, !PT ;  /* 0x0000003013137812 */ /* 0x000fe400078efcff */
[----:B------:R1:W-:Y:S04]  /*8ff0*/  STL [R1+0xbdc], R5 ;  /* 0x000bdc0501007387 */ /* 0x0003e80000100800 */
[----:B------:R-:W-:Y:S01]  /*9000*/  STL [R1+0xbd8], R6 ;  /* 0x000bd80601007387 */ /* 0x000fe20000100800 */
[----:B-1----:R-:W-:Y:S01]  /*9010*/  IMAD R5, R20, R2, RZ ;  /* 0x0000000214057224 */ /* 0x002fe200078e02ff */
[----:B0-----:R-:W-:-:S04]  /*9020*/  SHF.R.U32.HI R20, RZ, 0x8, R17 ;  /* 0x00000008ff147819 */ /* 0x001fc80000011611 */
[----:B------:R0:W-:Y:S01]  /*9030*/  STL [R1+0xbd4], R5 ;  /* 0x000bd40501007387 */ /* 0x0001e20000100800 */
[----:B------:R-:W-:-:S04]  /*9040*/  SGXT.U32 R20, R20, 0x1 ;  /* 0x000000011414781a */ /* 0x000fc80000000000 */
[----:B------:R-:W-:Y:S01]  /*9050*/  LOP3.LUT R21, R20, 0x2e, RZ, 0xfc, !PT ;  /* 0x0000002e14157812 */ /* 0x000fe200078efcff */
[----:B0-----:R-:W-:Y:S01]  /*9060*/  IMAD R5, R19, R2, RZ ;  /* 0x0000000213057224 */ /* 0x001fe200078e02ff */
[--C-:B------:R-:W-:Y:S02]  /*9070*/  SHF.R.U32.HI R19, RZ, 0x8, R17.reuse ;  /* 0x00000008ff137819 */ /* 0x100fe40000011611 */
[----:B------:R-:W-:-:S04]  /*9080*/  SHF.R.U32.HI R17, RZ, 0x8, R17 ;  /* 0x00000008ff117819 */ /* 0x000fc80000011611 */
[----:B------:R-:W-:Y:S01]  /*9090*/  SGXT.U32 R17, R17, 0x1 ;  /* 0x000000011111781a */ /* 0x000fe20000000000 */
[----:B------:R-:W-:-:S03]  /*90a0*/  IMAD R6, R21, R2, RZ ;  /* 0x0000000215067224 */ /* 0x000fc600078e02ff */
[C---:B------:R-:W-:Y:S02]  /*90b0*/  LOP3.LUT R25, R17.reuse, 0x2a, RZ, 0xfc, !PT ;  /* 0x0000002a11197812 */ /* 0x040fe400078efcff */
[----:B------:R-:W-:Y:S02]  /*90c0*/  LOP3.LUT R21, R17, 0x28, RZ, 0xfc, !PT ;  /* 0x0000002811157812 */ /* 0x000fe400078efcff */
[----:B------:R-:W0:Y:S01]  /*90d0*/  S2R R17, SR_TID.X ;  /* 0x0000000000117919 */ /* 0x000e220000002100 */
[----:B------:R-:W-:Y:S01]  /*90e0*/  LOP3.LUT R20, R20, 0x2c, RZ, 0xfc, !PT ;  /* 0x0000002c14147812 */ /* 0x000fe200078efcff */
[----:B------:R1:W-:Y:S01]  /*90f0*/  STL [R1+0xbd0], R5 ;  /* 0x000bd00501007387 */ /* 0x0003e20000100800 */
[----:B------:R-:W-:-:S03]  /*9100*/  SGXT.U32 R19, R19, 0x1 ;  /* 0x000000011313781a */ /* 0x000fc60000000000 */
[----:B------:R4:W-:Y:S01]  /*9110*/  STL [R1+0xbcc], R6 ;  /* 0x000bcc0601007387 */ /* 0x0009e20000100800 */
[----:B-1----:R-:W-:Y:S01]  /*9120*/  IMAD R5, R20, R2, RZ ;  /* 0x0000000214057224 */ /* 0x002fe200078e02ff */
[----:B------:R-:W-:-:S04]  /*9130*/  LOP3.LUT R20, R19, 0x26, RZ, 0xfc, !PT ;  /* 0x0000002613147812 */ /* 0x000fc800078efcff */
[----:B------:R1:W-:Y:S01]  /*9140*/  STL [R1+0xbc8], R5 ;  /* 0x000bc80501007387 */ /* 0x0003e20000100800 */
[-C--:B----4-:R-:W-:Y:S01]  /*9150*/  IMAD R6, R21, R2.reuse, RZ ;  /* 0x0000000215067224 */ /* 0x090fe200078e02ff */
[----:B------:R-:W-:Y:S01]  /*9160*/  LOP3.LUT R19, R19, 0x24, RZ, 0xfc, !PT ;  /* 0x0000002413137812 */ /* 0x000fe200078efcff */
[----:B-1----:R-:W-:Y:S01]  /*9170*/  IMAD R5, R25, R2, RZ ;  /* 0x0000000219057224 */ /* 0x002fe200078e02ff */
[----:B0-----:R-:W-:-:S04]  /*9180*/  SHF.R.U32.HI R21, RZ, 0x8, R17 ;  /* 0x00000008ff157819 */ /* 0x001fc80000011611 */
[----:B------:R0:W-:Y:S01]  /*9190*/  STL [R1+0xbc4], R5 ;  /* 0x000bc40501007387 */ /* 0x0001e20000100800 */
[----:B------:R-:W-:-:S03]  /*91a0*/  SGXT.U32 R21, R21, 0x1 ;  /* 0x000000011515781a */ /* 0x000fc60000000000 */
[----:B------:R-:W-:Y:S01]  /*91b0*/  STL [R1+0xbc0], R6 ;  /* 0x000bc00601007387 */ /* 0x000fe20000100800 */
[----:B0-----:R-:W-:Y:S01]  /*91c0*/  IMAD R5, R20, R2, RZ ;  /* 0x0000000214057224 */ /* 0x001fe200078e02ff */
[----:B------:R-:W-:-:S04]  /*91d0*/  SHF.R.U32.HI R20, RZ, 0x8, R17 ;  /* 0x00000008ff147819 */ /* 0x000fc80000011611 */
[----:B------:R0:W-:Y:S01]  /*91e0*/  STL [R1+0xbbc], R5 ;  /* 0x000bbc0501007387 */ /* 0x0001e20000100800 */
[----:B------:R-:W-:Y:S02]  /*91f0*/  SGXT.U32 R20, R20, 0x1 ;  /* 0x000000011414781a */ /* 0x000fe40000000000 */
[----:B------:R-:W-:Y:S01]  /*9200*/  SHF.R.U32.HI R17, RZ, 0x8, R17 ;  /* 0x00000008ff117819 */ /* 0x000fe20000011611 */
[-C--:B0-----:R-:W-:Y:S01]  /*9210*/  IMAD R5, R19, R2.reuse, RZ ;  /* 0x0000000213057224 */ /* 0x081fe200078e02ff */
[C---:B------:R-:W-:Y:S02]  /*9220*/  LOP3.LUT R19, R21.reuse, 0x22, RZ, 0xfc, !PT ;  /* 0x0000002215137812 */ /* 0x040fe400078efcff */
[----:B------:R-:W-:Y:S02]  /*9230*/  LOP3.LUT R21, R21, 0x20, RZ, 0xfc, !PT ;  /* 0x0000002015157812 */ /* 0x000fe400078efcff */
[----:B------:R0:W-:Y:S01]  /*9240*/  STL [R1+0xbb8], R5 ;  /* 0x000bb80501007387 */ /* 0x0001e20000100800 */
[----:B------:R-:W-:Y:S01]  /*9250*/  IMAD R6, R19, R2, RZ ;  /* 0x0000000213067224 */ /* 0x000fe200078e02ff */
[----:B------:R-:W-:-:S02]  /*9260*/  LOP3.LUT R19, R20, 0x1e, RZ, 0xfc, !PT ;  /* 0x0000001e14137812 */ /* 0x000fc400078efcff */
[----:B------:R-:W-:Y:S02]  /*9270*/  SGXT.U32 R17, R17, 0x1 ;  /* 0x000000011111781a */ /* 0x000fe40000000000 */
[----:B------:R1:W-:Y:S01]  /*9280*/  STL [R1+0xbb4], R6 ;  /* 0x000bb40601007387 */ /* 0x0003e20000100800 */
[-C--:B0-----:R-:W-:Y:S01]  /*9290*/  IMAD R5, R21, R2.reuse, RZ ;  /* 0x0000000215057224 */ /* 0x081fe200078e02ff */
[C---:B------:R-:W-:Y:S02]  /*92a0*/  LOP3.LUT R21, R20.reuse, 0x1c, RZ, 0xfc, !PT ;  /* 0x0000001c14157812 */ /* 0x040fe400078efcff */
[----:B------:R-:W-:Y:S02]  /*92b0*/  LOP3.LUT R20, R20, 0x1a, RZ, 0xfc, !PT ;  /* 0x0000001a14147812 */ /* 0x000fe400078efcff */
[----:B------:R0:W-:Y:S01]  /*92c0*/  STL [R1+0xbb0], R5 ;  /* 0x000bb00501007387 */ /* 0x0001e20000100800 */
[----:B-1----:R-:W-:Y:S01]  /*92d0*/  IMAD R6, R19, R2, RZ ;  /* 0x0000000213067224 */ /* 0x002fe200078e02ff */
[----:B------:R-:W-:-:S04]  /*92e0*/  LOP3.LUT R19, R17, 0x18, RZ, 0xfc, !PT ;  /* 0x0000001811137812 */ /* 0x000fc800078efcff */
[----:B------:R1:W-:Y:S01]  /*92f0*/  STL [R1+0xbac], R6 ;  /* 0x000bac0601007387 */ /* 0x0003e20000100800 */
[----:B0-----:R-:W-:Y:S01]  /*9300*/  IMAD R5, R21, R2, RZ ;  /* 0x0000000215057224 */ /* 0x001fe200078e02ff */
[----:B------:R-:W-:-:S04]  /*9310*/  LOP3.LUT R17, R17, 0x16, RZ, 0xfc, !PT ;  /* 0x0000001611117812 */ /* 0x000fc800078efcff */
[----:B------:R0:W-:Y:S01]  /*9320*/  STL [R1+0xba8], R5 ;  /* 0x000ba80501007387 */ /* 0x0001e20000100800 */
[----:B-1----:R-:W-:Y:S01]  /*9330*/  IMAD R6, R20, R2, RZ ;  /* 0x0000000214067224 */ /* 0x002fe200078e02ff */
[----:B------:R-:W-:-:S04]  /*9340*/  SHF.R.U32.HI R20, RZ, 0x8, R18 ;  /* 0x00000008ff147819 */ /* 0x000fc80000011612 */
[----:B------:R-:W-:Y:S01]  /*9350*/  SGXT.U32 R20, R20, 0x1 ;  /* 0x000000011414781a */ /* 0x000fe20000000000 */
[----:B0-----:R-:W-:Y:S01]  /*9360*/  IMAD R5, R19, R2, RZ ;  /* 0x0000000213057224 */ /* 0x001fe200078e02ff */
[----:B------:R-:W-:Y:S01]  /*9370*/  STL [R1+0xba4], R6 ;  /* 0x000ba40601007387 */ /* 0x000fe20000100800 */
[----:B------:R-:W-:-:S03]  /*9380*/  SHF.R.U32.HI R19, RZ, 0x8, R18 ;  /* 0x00000008ff137819 */ /* 0x000fc60000011612 */
[----:B------:R0:W-:Y:S01]  /*9390*/  STL [R1+0xba0], R5 ;  /* 0x000ba00501007387 */ /* 0x0001e20000100800 */
[----:B------:R-:W-:Y:S02]  /*93a0*/  SGXT.U32 R19, R19, 0x1 ;  /* 0x000000011313781a */ /* 0x000fe40000000000 */
[----:B------:R-:W-:Y:S01]  /*93b0*/  LOP3.LUT R4, R18, 0x3f, RZ, 0xc0, !PT ;  /* 0x0000003f12047812 */ /* 0x000fe200078ec0ff */
[-C--:B0-----:R-:W-:Y:S01]  /*93c0*/  IMAD R5, R17, R2.reuse, RZ ;  /* 0x0000000211057224 */ /* 0x081fe200078e02ff */
[C---:B------:R-:W-:Y:S02]  /*93d0*/  LOP3.LUT R17, R20.reuse, 0x14, RZ, 0xfc, !PT ;  /* 0x0000001414117812 */ /* 0x040fe400078efcff */
[----:B------:R-:W-:Y:S02]  /*93e0*/  SHF.R.U32.HI R18, RZ, 0x8, R18 ;  /* 0x00000008ff127819 */ /* 0x000fe40000011612 */
[----:B------:R-:W-:Y:S01]  /*93f0*/  LOP3.LUT R20, R20, 0x12, RZ, 0xfc, !PT ;  /* 0x0000001214147812 */ /* 0x000fe200078efcff */
[----:B------:R-:W-:Y:S01]  /*9400*/  IMAD R6, R17, R2, RZ ;  /* 0x0000000211067224 */ /* 0x000fe200078e02ff */
[----:B------:R-:W-:Y:S01]  /*9410*/  LOP3.LUT R17, R19, 0x10, RZ, 0xfc, !PT ;  /* 0x0000001013117812 */ /* 0x000fe200078efcff */
[----:B------:R0:W-:Y:S01]  /*9420*/  STL [R1+0xb9c], R5 ;  /* 0x000b9c0501007387 */ /* 0x0001e20000100800 */
[----:B------:R-:W-:-:S03]  /*9430*/  SGXT.U32 R18, R18, 0x1 ;  /* 0x000000011212781a */ /* 0x000fc60000000000 */
[----:B------:R1:W-:Y:S01]  /*9440*/  STL [R1+0xb98], R6 ;  /* 0x000b980601007387 */ /* 0x0003e20000100800 */
[-C--:B0-----:R-:W-:Y:S01]  /*9450*/  IMAD R5, R20, R2.reuse, RZ ;  /* 0x0000000214057224 */ /* 0x081fe200078e02ff */
[C---:B------:R-:W-:Y:S02]  /*9460*/  LOP3.LUT R20, R19.reuse, 0xe, RZ, 0xfc, !PT ;  /* 0x0000000e13147812 */ /* 0x040fe400078efcff */
[----:B------:R-:W-:Y:S01]  /*9470*/  LOP3.LUT R19, R19, 0xc, RZ, 0xfc, !PT ;  /* 0x0000000c13137812 */ /* 0x000fe200078efcff */
[-C--:B-1----:R-:W-:Y:S01]  /*9480*/  IMAD R6, R17, R2.reuse, RZ ;  /* 0x0000000211067224 */ /* 0x082fe200078e02ff */
[----:B------:R-:W-:Y:S01]  /*9490*/  LOP3.LUT R17, R18, 0xa, RZ, 0xfc, !PT ;  /* 0x0000000a12117812 */ /* 0x000fe200078efcff */
[----:B------:R0:W-:Y:S04]  /*94a0*/  STL [R1+0xb94], R5 ;  /* 0x000b940501007387 */ /* 0x0001e80000100800 */
[----:B------:R1:W-:Y:S01]  /*94b0*/  STL [R1+0xb90], R6 ;  /* 0x000b900601007387 */ /* 0x0003e20000100800 */
[----:B0-----:R-:W-:-:S02]  /*94c0*/  IMAD R5, R20, R2, RZ ;  /* 0x0000000214057224 */ /* 0x001fc400078e02ff */
[-C--:B------:R-:W-:Y:S02]  /*94d0*/  IMAD R5, R17, R2.reuse, RZ ;  /* 0x0000000211057224 */ /* 0x080fe400078e02ff */
[----:B-1----:R-:W-:Y:S01]  /*94e0*/  IMAD R6, R19, R2, RZ ;  /* 0x0000000213067224 */ /* 0x002fe200078e02ff */
[----:B------:R-:W-:Y:S02]  /*94f0*/  LOP3.LUT R19, R18, 0x8, RZ, 0xfc, !PT ;  /* 0x0000000812137812 */ /* 0x000fe400078efcff */
[C---:B------:R-:W-:Y:S02]  /*9500*/  LOP3.LUT R18, R16.reuse, 0x6, RZ, 0xfc, !PT ;  /* 0x0000000610127812 */ /* 0x040fe400078efcff */
[----:B------:R-:W-:Y:S01]  /*9510*/  STL [R1+0xb88], R6 ;  /* 0x000b880601007387 */ /* 0x000fe20000100800 */
[----:B------:R-:W-:-:S03]  /*9520*/  LOP3.LUT R17, R16, 0x4, RZ, 0xfc, !PT ;  /* 0x0000000410117812 */ /* 0x000fc600078efcff */
[----:B------:R0:W-:Y:S01]  /*9530*/  STL [R1+0xb84], R5 ;  /* 0x000b840501007387 */ /* 0x0001e20000100800 */
[----:B------:R-:W-:Y:S01]  /*9540*/  LOP3.LUT R16, R16, 0x2, RZ, 0xfc, !PT ;  /* 0x0000000210107812 */ /* 0x000fe200078efcff */
[-C--:B0-----:R-:W-:Y:S02]  /*9550*/  IMAD R5, R19, R2.reuse, RZ ;  /* 0x0000000213057224 */ /* 0x081fe400078e02ff */
[----:B------:R-:W-:-:S03]  /*9560*/  IMAD R6, R18, R2, RZ ;  /* 0x0000000212067224 */ /* 0x000fc600078e02ff */
[----:B------:R0:W-:Y:S04]  /*9570*/  STL [R1+0xb80], R5 ;  /* 0x000b800501007387 */ /* 0x0001e80000100800 */
[----:B------:R-:W-:Y:S01]  /*9580*/  STL [R1+0xb7c], R6 ;  /* 0x000b7c0601007387 */ /* 0x000fe20000100800 */
[-C--:B0-----:R-:W-:Y:S02]  /*9590*/  IMAD R5, R17, R2.reuse, RZ ;  /* 0x0000000211057224 */ /* 0x081fe400078e02ff */
[----:B------:R-:W-:-:S03]  /*95a0*/  IMAD R2, R16, R2, RZ ;  /* 0x0000000210027224 */ /* 0x000fc600078e02ff */
[----:B------:R-:W-:Y:S04]  /*95b0*/  STL [R1+0xb78], R5 ;  /* 0x000b780501007387 */ /* 0x000fe80000100800 */
[----:B------:R0:W-:Y:S04]  /*95c0*/  STL [R1+0xb58], R2 ;  /* 0x000b580201007387 */ /* 0x0001e80000100800 */
        /* <DEDUP_REMOVED lines=9> */
[----:B0-----:R-:W-:Y:S01]  /*9660*/  IMAD R2, R4, UR11, RZ ;  /* 0x0000000b04027c24 */ /* 0x001fe2000f8e02ff */
[----:B------:R-:W-:Y:S01]  /*9670*/  USHF.R.S32.HI UR6, URZ, 0x1f, UR4 ;  /* 0x0000001fff067899 */ /* 0x000fe20008011404 */
[----:B------:R-:W-:-:S03]  /*9680*/  LOP3.LUT R5, R3, 0x10, RZ, 0x3c, !PT ;  /* 0x0000001003057812 */ /* 0x000fc600078e3cff */
[----:B------:R-:W-:Y:S02]  /*9690*/  SHF.R.S32.HI R4, RZ, 0x1f, R2 ;  /* 0x0000001fff047819 */ /* 0x000fe40000011402 */
[C---:B------:R-:W-:Y:S02]  /*96a0*/  LOP3.LUT R2, R3.reuse, 0x20, RZ, 0x3c, !PT ;  /* 0x0000002003027812 */ /* 0x040fe400078e3cff */
[C---:B------:R-:W-:Y:S01]  /*96b0*/  LOP3.LUT R4, R3.reuse, 0x30, RZ, 0x3c, !PT ;  /* 0x0000003003047812 */ /* 0x040fe200078e3cff */
[----:B------:R-:W-:Y:S01]  /*96c0*/  ULEA.HI UR6, UR6, UR4, URZ, 0x6 ;  /* 0x0000000406067291 */ /* 0x000fe2000f8f30ff */
[C---:B------:R-:W-:Y:S02]  /*96d0*/  LOP3.LUT R5, R3.reuse, 0x40, RZ, 0x3c, !PT ;  /* 0x0000004003057812 */ /* 0x040fe400078e3cff */
[C---:B------:R-:W-:Y:S02]  /*96e0*/  LOP3.LUT R2, R3.reuse, 0x50, RZ, 0x3c, !PT ;  /* 0x0000005003027812 */ /* 0x040fe400078e3cff */
[C---:B------:R-:W-:Y:S01]  /*96f0*/  LOP3.LUT R4, R3.reuse, 0x60, RZ, 0x3c, !PT ;  /* 0x0000006003047812 */ /* 0x040fe200078e3cff */
[----:B------:R-:W-:Y:S01]  /*9700*/  USHF.L.U32 UR4, UR11, 0x6, URZ ;  /* 0x000000060b047899 */ /* 0x000fe200080006ff */
[----:B------:R-:W-:-:S02]  /*9710*/  LOP3.LUT R3, R3, 0x70, RZ, 0x3c, !PT ;  /* 0x0000007003037812 */ /* 0x000fc400078e3cff */
[C---:B--2---:R-:W-:Y:S02]  /*9720*/  LOP3.LUT R2, R0.reuse, 0x210, RZ, 0x3c, !PT ;  /* 0x0000021000027812 */ /* 0x044fe400078e3cff */
[----:B------:R-:W-:Y:S02]  /*9730*/  CS2R R24, SRZ ;  /* 0x0000000000187805 */ /* 0x000fe4000001ff00 */
[C---:B------:R-:W-:Y:S02]  /*9740*/  LOP3.LUT R4, R0.reuse, 0x20, RZ, 0x3c, !PT ;  /* 0x0000002000047812 */ /* 0x040fe400078e3cff */
[----:B------:R-:W-:Y:S02]  /*9750*/  CS2R R26, SRZ ;  /* 0x00000000001a7805 */ /* 0x000fe4000001ff00 */
[C---:B------:R-:W-:Y:S02]  /*9760*/  LOP3.LUT R3, R0.reuse, 0x230, RZ, 0x3c, !PT ;  /* 0x0000023000037812 */ /* 0x040fe400078e3cff */
[----:B------:R-:W-:-:S02]  /*9770*/  LOP3.LUT R2, R0, 0x40, RZ, 0x3c, !PT ;  /* 0x0000004000027812 */ /* 0x000fc400078e3cff */
[C---:B------:R-:W-:Y:S02]  /*9780*/  LOP3.LUT R4, R0.reuse, 0x250, RZ, 0x3c, !PT ;  /* 0x0000025000047812 */ /* 0x040fe400078e3cff */
[C---:B------:R-:W-:Y:S02]  /*9790*/  LOP3.LUT R3, R0.reuse, 0x60, RZ, 0x3c, !PT ;  /* 0x0000006000037812 */ /* 0x040fe400078e3cff */
[----:B------:R-:W-:Y:S01]  /*97a0*/  LOP3.LUT R2, R0, 0x270, RZ, 0x3c, !PT ;  /* 0x0000027000027812 */ /* 0x000fe200078e3cff */
[----:B------:R-:W-:Y:S02]  /*97b0*/  USHF.R.S32.HI UR6, URZ, 0x6, UR6 ;  /* 0x00000006ff067899 */ /* 0x000fe40008011406 */
[----:B---3--:R-:W-:-:S12]  /*97c0*/  USHF.R.S32.HI UR10, URZ, 0x1f, UR4 ;  /* 0x0000001fff0a7899 */ /* 0x008fd80008011404 */
.L_x_2:
[----:B------:R-:W-:Y:S01]  /*97d0*/  STL [R1+0x1b64], R16 ;  /* 0x001b641001007387 */ /* 0x000fe20000100800 */
[----:B------:R-:W0:Y:S01]  /*97e0*/  S2R R2, SR_TID.X ;  /* 0x0000000000027919 */ /* 0x000e220000002100 */
[----:B-1----:R-:W1:Y:S01]  /*97f0*/  S2R R7, SR_TID.X ;  /* 0x0000000000077919 */ /* 0x002e620000002100 */
[----:B------:R-:W-:Y:S01]  /*9800*/  PRMT R21, RZ, 0x7610, R21 ;  /* 0x00007610ff157816 */ /* 0x000fe20000000015 */
[----:B------:R-:W2:Y:S01]  /*9810*/  LDCU UR12, c[0x0][0x3ac] ;  /* 0x00007580ff0c77ac */ /* 0x000ea20008000800 */
[----:B------:R-:W-:Y:S01]  /*9820*/  STL [R1+0x1b60], R15 ;  /* 0x001b600f01007387 */ /* 0x000fe20000100800 */
[----:B------:R-:W-:Y:S01]  /*9830*/  PRMT R20, RZ, 0x7610, R20 ;  /* 0x00007610ff147816 */ /* 0x000fe20000000014 */
[----:B------:R-:W3:Y:S02]  /*9840*/  LDCU UR11, c[0x0][0x3ac] ;  /* 0x00007580ff0b77ac */ /* 0x000ee40008000800 */
[----:B------:R4:W-:Y:S04]  /*9850*/  STL [R1+0x1b5c], R14 ;  /* 0x001b5c0e01007387 */ /* 0x0009e80000100800 */
[----:B------:R-:W-:Y:S04]  /*9860*/  STL [R1+0x1b58], R13 ;  /* 0x001b580d01007387 */ /* 0x000fe80000100800 */
[----:B------:R-:W-:Y:S01]  /*9870*/  STL [R1+0x1b54], R12 ;  /* 0x001b540c01007387 */ /* 0x000fe20000100800 */
[----:B----4-:R-:W4:Y:S03]  /*9880*/  LDC R14, c[0x0][0x3a8] ;  /* 0x0000ea00ff0e7b82 */ /* 0x010f260000000800 */
[----:B------:R-:W-:Y:S04]  /*9890*/  STL [R1+0x1b50], R11 ;  /* 0x001b500b01007387 */ /* 0x000fe80000100800 */
[----:B------:R-:W-:Y:S04]  /*98a0*/  STL [R1+0x1b4c], R10 ;  /* 0x001b4c0a01007387 */ /* 0x000fe80000100800 */
[----:B------:R0:W-:Y:S04]  /*98b0*/  STL [R1+0x1b48], R9 ;  /* 0x001b480901007387 */ /* 0x0001e80000100800 */
[----:B------:R-:W-:Y:S01]  /*98c0*/  STL [R1+0x1b44], R8 ;  /* 0x001b440801007387 */ /* 0x000fe20000100800 */
[----:B-1----:R-:W-:-:S03]  /*98d0*/  SHF.R.U32.HI R6, RZ, 0x8, R7 ;  /* 0x00000008ff067819 */ /* 0x002fc60000011607 */
[----:B-----5:R-:W-:Y:S01]  /*98e0*/  STL [R1+0x1a60], R0 ;  /* 0x001a600001007387 */ /* 0x020fe20000100800 */
[----:B------:R-:W-:Y:S02]  /*98f0*/  SGXT.U32 R6, R6, 0x1 ;  /* 0x000000010606781a */ /* 0x000fe40000000000 */
[--C-:B0-----:R-:W-:Y:S01]  /*9900*/  SHF.R.U32.HI R9, RZ, 0x8, R2.reuse ;  /* 0x00000008ff097819 */ /* 0x101fe20000011602 */
[----:B------:R-:W-:Y:S01]  /*9910*/  STL [R1+0x1a6c], R0 ;  /* 0x001a6c0001007387 */ /* 0x000fe20000100800 */
[----:B------:R-:W-:Y:S02]  /*9920*/  SHF.R.U32.HI R2, RZ, 0x8, R2 ;  /* 0x00000008ff027819 */ /* 0x000fe40000011602 */
[----:B------:R-:W-:Y:S01]  /*9930*/  SGXT.U32 R9, R9, 0x1 ;  /* 0x000000010909781a */ /* 0x000fe20000000000 */
[----:B------:R-:W-:Y:S01]  /*9940*/  STL [R1+0x1a78], R0 ;  /* 0x001a780001007387 */ /* 0x000fe20000100800 */
[----:B------:R-:W-:Y:S02]  /*9950*/  SGXT.U32 R2, R2, 0x1 ;  /* 0x000000010202781a */ /* 0x000fe40000000000 */
[----:B------:R-:W-:Y:S01]  /*9960*/  ISETP.GE.AND P1, PT, R6, UR7, PT ;  /* 0x0000000706007c0c */ /* 0x000fe2000bf26270 */
[----:B------:R-:W-:Y:S01]  /*9970*/  STL [R1+0x1a84], R0 ;  /* 0x001a840001007387 */ /* 0x000fe20000100800 */
[----:B------:R-:W-:Y:S01]  /*9980*/  LOP3.LUT R2, R2, 0x2, RZ, 0xfc, !PT ;  /* 0x0000000202027812 */ /* 0x000fe200078efcff */
[----:B----4-:R-:W-:-:S02]  /*9990*/  IMAD R14, R9, R14, RZ ;  /* 0x0000000e090e7224 */ /* 0x010fc400078e02ff */
[----:B------:R-:W-:Y:S01]  /*99a0*/  STL [R1+0x1a8c], R0 ;  /* 0x001a8c0001007387 */ /* 0x000fe20000100800 */
[----:B------:R-:W-:-:S03]  /*99b0*/  ISETP.GE.AND P4, PT, R2, UR7, PT ;  /* 0x0000000702007c0c */ /* 0x000fc6000bf86270 */
[----:B------:R-:W-:Y:S04]  /*99c0*/  STL [R1+0x1a98], R0 ;  /* 0x001a980001007387 */ /* 0x000fe80000100800 */
        /* <DEDUP_REMOVED lines=29> */
[----:B------:R-:W-:Y:S04]  /*9ba0*/  STL.64 [R1+0x1780], R26 ;  /* 0x0017801a01007387 */ /* 0x000fe80000100a00 */
        /* <DEDUP_REMOVED lines=17> */
[----:B-----5:R-:W-:Y:S04]  /*9cc0*/  STL [R1+0xbf8], R29 ;  /* 0x000bf81d01007387 */ /* 0x020fe80000100800 */
[----:B------:R-:W4:Y:S01]  /*9cd0*/  LDL R3, [R1+0xb58] ;  /* 0x000b580001037983 */ /* 0x000f220000100800 */
[----:B------:R-:W-:-:S02]  /*9ce0*/  IADD3 R2, P0, PT, R14, R28, RZ ;  /* 0x0000001c0e027210 */ /* 0x000fc40007f1e0ff */
[----:B------:R-:W-:Y:S01]  /*9cf0*/  PRMT R16, RZ, 0x7610, R16 ;  /* 0x00007610ff107816 */ /* 0x000fe20000000010 */
[----:B------:R-:W2:Y:S01]  /*9d00*/  LDL R12, [R1+0xb7c] ;  /* 0x000b7c00010c7983 */ /* 0x000ea20000100800 */
[----:B----4-:R-:W-:Y:S01]  /*9d10*/  IADD3 R4, P2, PT, R3, R28, RZ ;  /* 0x0000001c03047210 */ /* 0x010fe20007f5e0ff */
[----:B------:R-:W-:Y:S01]  /*9d20*/  IMAD.MOV.U32 R5, RZ, RZ, R3 ;  /* 0x000000ffff057224 */ /* 0x000fe200078e0003 */
[----:B------:R-:W-:-:S05]  /*9d30*/  LEA.HI.X.SX32 R3, R14, R23, 0x1, P0 ;  /* 0x000000170e037211 */ /* 0x000fca00000f0eff */
[----:B------:R-:W4:Y:S01]  /*9d40*/  @!P1 LDG.E.U8 R16, desc[UR8][R2.64] ;  /* 0x0000000802109981 */ /* 0x000f22000c1e1100 */
[----:B------:R-:W-:-:S04]  /*9d50*/  LOP3.LUT R9, R9, 0x4, RZ, 0xfc, !PT ;  /* 0x0000000409097812 */ /* 0x000fc800078efcff */
[----:B------:R-:W-:Y:S02]  /*9d60*/  ISETP.GE.AND P0, PT, R9, UR7, PT ;  /* 0x0000000709007c0c */ /* 0x000fe4000bf06270 */
[----:B------:R-:W2:Y:S01]  /*9d70*/  LDL R9, [R1+0xb80] ;  /* 0x000b800001097983 */ /* 0x000ea20000100800 */
[----:B------:R-:W0:Y:S03]  /*9d80*/  S2R R14, SR_TID.X ;  /* 0x00000000000e7919 */ /* 0x000e260000002100 */
[----:B----4-:R1:W-:Y:S04]  /*9d90*/  STL [R1+0x434], R16 ;  /* 0x0004341001007387 */ /* 0x0103e80000100800 */
[----:B-1----:R-:W4:Y:S04]  /*9da0*/  LDL.LU R16, [R1+0x1b64] ;  /* 0x001b640001107983 */ /* 0x002f280000300800 */
[----:B------:R-:W2:Y:S01]  /*9db0*/  LDL R3, [R1+0xb78] ;  /* 0x000b780001037983 */ /* 0x000ea20000100800 */
[----:B0-----:R-:W-:-:S04]  /*9dc0*/  SHF.R.U32.HI R14, RZ, 0x8, R14 ;  /* 0x00000008ff0e7819 */ /* 0x001fc8000001160e */
[----:B------:R-:W-:-:S04]  /*9dd0*/  SGXT.U32 R14, R14, 0x1 ;  /* 0x000000010e0e781a */ /* 0x000fc80000000000 */
[----:B------:R-:W-:Y:S02]  /*9de0*/  LOP3.LUT R2, R14, 0x6, RZ, 0xfc, !PT ;  /* 0x000000060e027812 */ /* 0x000fe400078efcff */
[----:B------:R-:W-:Y:S02]  /*9df0*/  LEA.HI.X.SX32 R5, R5, R23, 0x1, P2 ;  /* 0x0000001705057211 */ /* 0x000fe400010f0eff */
[----:B------:R-:W-:Y:S02]  /*9e00*/  ISETP.GE.AND P3, PT, R2, UR7, PT ;  /* 0x0000000702007c0c */ /* 0x000fe4000bf66270 */
[----:B--2---:R-:W-:Y:S02]  /*9e10*/  IADD3 R2, P2, PT, R3, R28, RZ ;  /* 0x0000001c03027210 */ /* 0x004fe40007f5e0ff */
[----:B------:R-:W2:Y:S01]  /*9e20*/  LDL R3, [R1+0xb78] ;  /* 0x000b780001037983 */ /* 0x000ea20000100800 */
[----:B------:R-:W-:Y:S02]  /*9e30*/  PRMT R15, RZ, 0x7610, R15 ;  /* 0x00007610ff0f7816 */ /* 0x000fe4000000000f */
[----:B------:R-:W-:-:S04]  /*9e40*/  PRMT R8, RZ, 0x7610, R8 ;  /* 0x00007610ff087816 */ /* 0x000fc80000000008 */
[----:B------:R0:W3:Y:S01]  /*9e50*/  @!P4 LDG.E.U8 R15, desc[UR8][R4.64] ;  /* 0x00000008040fc981 */ /* 0x0000e2000c1e1100 */
[----:B------:R-:W1:Y:S01]  /*9e60*/  S2R R14, SR_TID.X ;  /* 0x00000000000e7919 */ /* 0x000e620000002100 */
[----:B0-----:R-:W-:Y:S01]  /*9e70*/  IADD3 R4, P1, PT, R12, R28, RZ ;  /* 0x0000001c0c047210 */ /* 0x001fe20007f3e0ff */
[----:B------:R-:W-:Y:S02]  /*9e80*/  IMAD.MOV.U32 R5, RZ, RZ, R12 ;  /* 0x000000ffff057224 */ /* 0x000fe400078e000c */
[----:B------:R-:W0:Y:S01]  /*9e90*/  S2R R12, SR_TID.X ;  /* 0x00000000000c7919 */ /* 0x000e220000002100 */
[----:B--2---:R-:W-:-:S05]  /*9ea0*/  LEA.HI.X.SX32 R3, R3, R23, 0x1, P2 ;  /* 0x0000001703037211 */ /* 0x004fca00010f0eff */
[----:B------:R2:W4:Y:S01]  /*9eb0*/  @!P0 LDG.E.U8 R8, desc[UR8][R2.64] ;  /* 0x0000000802088981 */ /* 0x000522000c1e1100 */
[----:B-1----:R-:W-:Y:S02]  /*9ec0*/  SHF.R.U32.HI R14, RZ, 0x8, R14 ;  /* 0x00000008ff0e7819 */ /* 0x002fe4000001160e */
[----:B0-----:R-:W-:Y:S02]  /*9ed0*/  SHF.R.U32.HI R12, RZ, 0x8, R12 ;  /* 0x00000008ff0c7819 */ /* 0x001fe4000001160c */
[----:B------:R-:W-:Y:S02]  /*9ee0*/  SGXT.U32 R14, R14, 0x1 ;  /* 0x000000010e0e781a */ /* 0x000fe40000000000 */
[----:B------:R-:W-:Y:S02]  /*9ef0*/  SGXT.U32 R12, R12, 0x1 ;  /* 0x000000010c0c781a */ /* 0x000fe40000000000 */
[----:B------:R-:W-:Y:S01]  /*9f00*/  LOP3.LUT R14, R14, 0x8, RZ, 0xfc, !PT ;  /* 0x000000080e0e7812 */ /* 0x000fe200078efcff */
[----:B---3--:R0:W-:Y:S01]  /*9f10*/  STL [R1+0x430], R15 ;  /* 0x0004300f01007387 */ /* 0x0081e20000100800 */
[----:B--2---:R-:W-:-:S02]  /*9f20*/  LOP3.LUT R3, R12, 0xa, RZ, 0xfc, !PT ;  /* 0x0000000a0c037812 */ /* 0x004fc400078efcff */
[----:B------:R-:W-:Y:S02]  /*9f30*/  ISETP.GE.AND P2, PT, R14, UR7, PT ;  /* 0x000000070e007c0c */ /* 0x000fe4000bf46270 */
[----:B------:R-:W-:Y:S02]  /*9f40*/  LEA.HI.X.SX32 R5, R5, R23, 0x1, P1 ;  /* 0x0000001705057211 */ /* 0x000fe400008f0eff */
[----:B------:R-:W-:Y:S01]  /*9f50*/  ISETP.GE.AND P1, PT, R3, UR7, PT ;  /* 0x0000000703007c0c */ /* 0x000fe2000bf26270 */
[----:B0-----:R-:W2:Y:S04]  /*9f60*/  LDL.LU R15, [R1+0x1b60] ;  /* 0x001b6000010f7983 */ /* 0x001ea80000300800 */
[----:B------:R-:W3:Y:S04]  /*9f70*/  LDL.LU R14, [R1+0x1b5c] ;  /* 0x001b5c00010e7983 */ /* 0x000ee80000300800 */
[----:B------:R-:W2:Y:S04]  /*9f80*/  LDL R12, [R1+0xb88] ;  /* 0x000b8800010c7983 */ /* 0x000ea80000100800 */
[----:B----4-:R0:W-:Y:S04]  /*9f90*/  STL [R1+0x42c], R8 ;  /* 0x00042c0801007387 */ /* 0x0101e80000100800 */
[----:B------:R-:W4:Y:S01]  /*9fa0*/  LDL R3, [R1+0xb84] ;  /* 0x000b840001037983 */ /* 0x000f220000100800 */
[----:B0-----:R-:W0:Y:S01]  /*9fb0*/  S2R R8, SR_TID.X ;  /* 0x0000000000087919 */ /* 0x001e220000002100 */
[----:B------:R-:W-:-:S02]  /*9fc0*/  PRMT R13, RZ, 0x7610, R13 ;  /* 0x00007610ff0d7816 */ /* 0x000fc4000000000d */
[----:B------:R-:W-:Y:S02]  /*9fd0*/  IADD3 R2, P0, PT, R9, R28, RZ ;  /* 0x0000001c09027210 */ /* 0x000fe40007f1e0ff */
[----:B------:R-:W-:Y:S02]  /*9fe0*/  PRMT R25, RZ, 0x7610, R25 ;  /* 0x00007610ff197816 */ /* 0x000fe40000000019 */
[----:B------:R4:W2:Y:S01]  /*9ff0*/  @!P3 LDG.E.U8 R13, desc[UR8][R4.64] ;  /* 0x00000008040db981 */ /* 0x0008a2000c1e1100 */
[----:B------:R-:W-:Y:S02]  /*a000*/  PRMT R27, RZ, 0x7610, R27 ;  /* 0x00007610ff1b7816 */ /* 0x000fe4000000001b */
[----:B------:R-:W-:Y:S02]  /*a010*/  PRMT R26, RZ, 0x7610, R26 ;  /* 0x00007610ff1a7816 */ /* 0x000fe4000000001a */
[----:B0-----:R-:W-:-:S04]  /*a020*/  SHF.R.U32.HI R8, RZ, 0x8, R8 ;  /* 0x00000008ff087819 */ /* 0x001fc80000011608 */
[----:B------:R-:W-:-:S04]  /*a030*/  SGXT.U32 R8, R8, 0x1 ;  /* 0x000000010808781a */ /* 0x000fc80000000000 */
[----:B------:R-:W-:Y:S02]  /*a040*/  LOP3.LUT R8, R8, 0xc, RZ, 0xfc, !PT ;  /* 0x0000000c08087812 */ /* 0x000fe400078efcff */
[----:B----4-:R-:W-:Y:S01]  /*a050*/  IADD3 R4, P3, PT, R3, R28, RZ ;  /* 0x0000001c03047210 */ /* 0x010fe20007f7e0ff */
[----:B------:R-:W-:Y:S01]  /*a060*/  IMAD.MOV.U32 R5, RZ, RZ, R3 ;  /* 0x000000ffff057224 */ /* 0x000fe200078e0003 */
[----:B------:R-:W-:Y:S02]  /*a070*/  LEA.HI.X.SX32 R3, R9, R23, 0x1, P0 ;  /* 0x0000001709037211 */ /* 0x000fe400000f0eff */
[----:B------:R-:W-:-:S03]  /*a080*/  ISETP.GE.AND P0, PT, R8, UR7, PT ;  /* 0x0000000708007c0c */ /* 0x000fc6000bf06270 */
[----:B------:R2:W4:Y:S01]  /*a090*/  @!P2 LDG.E.U8 R25, desc[UR8][R2.64] ;  /* 0x000000080219a981 */ /* 0x000522000c1e1100 */
[----:B------:R-:W-:-:S05]  /*a0a0*/  LEA.HI.X.SX32 R5, R5, R23, 0x1, P3 ;  /* 0x0000001705057211 */ /* 0x000fca00018f0eff */
[----:B------:R0:W3:Y:S01]  /*a0b0*/  @!P1 LDG.E.U8 R27, desc[UR8][R4.64] ;  /* 0x00000008041b9981 */ /* 0x0000e2000c1e1100 */
[----:B--2---:R-:W-:-:S04]  /*a0c0*/  IADD3 R2, P4, PT, R12, R28, RZ ;  /* 0x0000001c0c027210 */ /* 0x004fc80007f9e0ff */
[----:B------:R-:W-:-:S05]  /*a0d0*/  LEA.HI.X.SX32 R3, R12, R23, 0x1, P4 ;  /* 0x000000170c037211 */ /* 0x000fca00020f0eff */
[----:B------:R-:W2:Y:S01]  /*a0e0*/  @!P0 LDG.E.U8 R26, desc[UR8][R2.64] ;  /* 0x00000008021a8981 */ /* 0x000ea2000c1e1100 */
[----:B------:R-:W1:Y:S01]  /*a0f0*/  S2R R9, SR_TID.X ;  /* 0x0000000000097919 */ /* 0x000e620000002100 */
[----:B------:R-:W0:Y:S01]  /*a100*/  S2R R8, SR_TID.X ;  /* 0x0000000000087919 */ /* 0x000e220000002100 */
[----:B-1----:R-:W-:-:S04]  /*a110*/  SHF.R.U32.HI R9, RZ, 0x8, R9 ;  /* 0x00000008ff097819 */ /* 0x002fc80000011609 */
[----:B------:R-:W-:-:S04]  /*a120*/  SGXT.U32 R9, R9, 0x1 ;  /* 0x000000010909781a */ /* 0x000fc80000000000 */
[----:B------:R-:W-:-:S04]  /*a130*/  LOP3.LUT R9, R9, 0xe, RZ, 0xfc, !PT ;  /* 0x0000000e09097812 */ /* 0x000fc800078efcff */
[----:B------:R-:W-:Y:S02]  /*a140*/  ISETP.GE.AND P2, PT, R9, UR7, PT ;  /* 0x0000000709007c0c */ /* 0x000fe4000bf46270 */
[----:B------:R-:W1:Y:S01]  /*a150*/  LDC R9, c[0x0][0x3a8] ;  /* 0x0000ea00ff097b82 */ /* 0x000e620000000800 */
[----:B0-----:R-:W-:-:S04]  /*a160*/  SHF.R.U32.HI R8, RZ, 0x8, R8 ;  /* 0x00000008ff087819 */ /* 0x001fc80000011608 */
[----:B------:R-:W-:-:S04]  /*a170*/  SGXT.U32 R8, R8, 0x1 ;  /* 0x000000010808781a */ /* 0x000fc80000000000 */
[----:B------:R-:W-:-:S05]  /*a180*/  LOP3.LUT R8, R8, 0xe, RZ, 0xfc, !PT ;  /* 0x0000000e08087812 */ /* 0x000fca00078efcff */
[----:B-1----:R-:W-:Y:S02]  /*a190*/  IMAD R8, R8, R9, RZ ;  /* 0x0000000908087224 */ /* 0x002fe400078e02ff */
[----:B------:R-:W0:Y:S03]  /*a1a0*/  S2R R9, SR_TID.X ;  /* 0x0000000000097919 */ /* 0x000e260000002100 */
[C---:B------:R-:W-:Y:S01]  /*a1b0*/  IADD3 R4, P3, PT, R8.reuse, R28, RZ ;  /* 0x0000001c08047210 */ /* 0x040fe20007f7e0ff */
[----:B------:R1:W-:Y:S01]  /*a1c0*/  STL [R1+0x428], R13 ;  /* 0x0004280d01007387 */ /* 0x0003e20000100800 */
[----:B------:R-:W-:Y:S02]  /*a1d0*/  PRMT R29, RZ, 0x7610, R29 ;  /* 0x00007610ff1d7816 */ /* 0x000fe4000000001d */
[----:B------:R-:W-:-:S05]  /*a1e0*/  LEA.HI.X.SX32 R5, R8, R23, 0x1, P3 ;  /* 0x0000001708057211 */ /* 0x000fca00018f0eff */
[----:B------:R-:W2:Y:S04]  /*a1f0*/  @!P2 LDG.E.U8 R29, desc[UR8][R4.64] ;  /* 0x00000008041da981 */ /* 0x000ea8000c1e1100 */
[----:B-1----:R-:W2:Y:S01]  /*a200*/  LDL.LU R13, [R1+0x1b58] ;  /* 0x001b5800010d7983 */ /* 0x002ea20000300800 */
[----:B0-----:R-:W-:-:S04]  /*a210*/  SHF.R.U32.HI R9, RZ, 0x8, R9 ;  /* 0x00000008ff097819 */ /* 0x001fc80000011609 */
[----:B------:R-:W-:-:S04]  /*a220*/  SGXT.U32 R9, R9, 0x1 ;  /* 0x000000010909781a */ /* 0x000fc80000000000 */
[----:B------:R-:W-:-:S04]  /*a230*/  LOP3.LUT R9, R9, 0x10, RZ, 0xfc, !PT ;  /* 0x0000001009097812 */ /* 0x000fc800078efcff */
[----:B------:R-:W-:Y:S01]  /*a240*/  ISETP.GE.AND P1, PT, R9, UR7, PT ;  /* 0x0000000709007c0c */ /* 0x000fe2000bf26270 */
[----:B----4-:R-:W-:Y:S04]  /*a250*/  STL [R1+0x1b2c], R25 ;  /* 0x001b2c1901007387 */ /* 0x010fe80000100800 */
[----:B---3--:R-:W-:Y:S04]  /*a260*/  STL [R1+0x1b28], R27 ;  /* 0x001b281b01007387 */ /* 0x008fe80000100800 */
[----:B------:R-:W3:Y:S04]  /*a270*/  LDL R9, [R1+0xb98] ;  /* 0x000b980001097983 */ /* 0x000ee80000100800 */
[----:B------:R-:W4:Y:S04]  /*a280*/  LDL R8, [R1+0xb9c] ;  /* 0x000b9c0001087983 */ /* 0x000f280000100800 */
[----:B------:R-:W3:Y:S04]  /*a290*/  LDL R3, [R1+0xb90] ;  /* 0x000b900001037983 */ /* 0x000ee80000100800 */
[----:B--2---:R0:W-:Y:S04]  /*a2a0*/  STL [R1+0x1b30], R26 ;  /* 0x001b301a01007387 */ /* 0x0041e80000100800 */
[----:B------:R-:W2:Y:S01]  /*a2b0*/  LDL R5, [R1+0xb94] ;  /* 0x000b940001057983 */ /* 0x000ea20000100800 */
[----:B------:R-:W1:Y:S02]  /*a2c0*/  S2R R12, SR_TID.X ;  /* 0x00000000000c7919 */ /* 0x000e640000002100 */
[----:B-1----:R-:W-:-:S04]  /*a2d0*/  SHF.R.U32.HI R12, RZ, 0x8, R12 ;  /* 0x00000008ff0c7819 */ /* 0x002fc8000001160c */
[----:B------:R-:W-:-:S04]  /*a2e0*/  SGXT.U32 R12, R12, 0x1 ;  /* 0x000000010c0c781a */ /* 0x000fc80000000000 */
[----:B------:R-:W-:-:S04]  /*a2f0*/  LOP3.LUT R2, R12, 0x12, RZ, 0xfc, !PT ;  /* 0x000000120c027812 */ /* 0x000fc800078efcff */
[----:B------:R-:W-:Y:S02]  /*a300*/  ISETP.GE.AND P0, PT, R2, UR7, PT ;  /* 0x0000000702007c0c */ /* 0x000fe4000bf06270 */
[-C--:B---3--:R-:W-:Y:S02]  /*a310*/  IADD3 R2, P4, PT, R3, R28.reuse, RZ ;  /* 0x0000001c03027210 */ /* 0x088fe40007f9e0ff */
[----:B------:R-:W3:Y:S04]  /*a320*/  LDL R3, [R1+0xb90] ;  /* 0x000b900001037983 */ /* 0x000ee80000100800 */
[----:B------:R-:W-:Y:S01]  /*a330*/  STL [R1+0x1b34], R29 ;  /* 0x001b341d01007387 */ /* 0x000fe20000100800 */
[----:B--2---:R-:W-:-:S03]  /*a340*/  IADD3 R4, P3, PT, R5, R28, RZ ;  /* 0x0000001c05047210 */ /* 0x004fc60007f7e0ff */
[----:B------:R-:W2:Y:S01]  /*a350*/  LDL R5, [R1+0xb94] ;  /* 0x000b940001057983 */ /* 0x000ea20000100800 */
[----:B------:R-:W-:Y:S02]  /*a360*/  PRMT R11, RZ, 0x7610, R11 ;  /* 0x00007610ff0b7816 */ /* 0x000fe4000000000b */
[----:B------:R-:W-:Y:S01]  /*a370*/  PRMT R10, RZ, 0x7610, R10 ;  /* 0x00007610ff0a7816 */ /* 0x000fe2000000000a */
[----:B------:R-:W1:Y:S01]  /*a380*/  S2R R12, SR_TID.X ;  /* 0x00000000000c7919 */ /* 0x000e620000002100 */
[----:B---3--:R-:W-:-:S05]  /*a390*/  LEA.HI.X.SX32 R3, R3, R23, 0x1, P4 ;  /* 0x0000001703037211 */ /* 0x008fca00020f0eff */
[----:B------:R3:W4:Y:S01]  /*a3a0*/  @!P1 LDG.E.U8 R11, desc[UR8][R2.64] ;  /* 0x00000008020b9981 */ /* 0x000722000c1e1100 */
[----:B--2---:R-:W-:-:S05]  /*a3b0*/  LEA.HI.X.SX32 R5, R5, R23, 0x1, P3 ;  /* 0x0000001705057211 */ /* 0x004fca00018f0eff */
[----:B------:R-:W2:Y:S01]  /*a3c0*/  @!P0 LDG.E.U8 R10, desc[UR8][R4.64] ;  /* 0x00000008040a8981 */ /* 0x000ea2000c1e1100 */
[----:B---3--:R-:W3:Y:S01]  /*a3d0*/  S2R R3, SR_TID.X ;  /* 0x0000000000037919 */ /* 0x008ee20000002100 */
[----:B-1----:R-:W-:-:S04]  /*a3e0*/  SHF.R.U32.HI R12, RZ, 0x8, R12 ;  /* 0x00000008ff0c7819 */ /* 0x002fc8000001160c */
[----:B------:R-:W-:-:S04]  /*a3f0*/  SGXT.U32 R12, R12, 0x1 ;  /* 0x000000010c0c781a */ /* 0x000fc80000000000 */
[----:B------:R-:W-:-:S04]  /*a400*/  LOP3.LUT R12, R12, 0x14, RZ, 0xfc, !PT ;  /* 0x000000140c0c7812 */ /* 0x000fc800078efcff */
[----:B------:R-:W-:Y:S02]  /*a410*/  ISETP.GE.AND P2, PT, R12, UR7, PT ;  /* 0x000000070c007c0c */ /* 0x000fe4000bf46270 */
[----:B------:R-:W-:Y:S01]  /*a420*/  IADD3 R2, P4, PT, R9, R28, RZ ;  /* 0x0000001c09027210 */ /* 0x000fe20007f9e0ff */
[----:B------:R-:W2:Y:S01]  /*a430*/  LDL.LU R12, [R1+0x1b54] ;  /* 0x001b5400010c7983 */ /* 0x000ea20000300800 */
[----:B---3--:R-:W-:-:S04]  /*a440*/  SHF.R.U32.HI R3, RZ, 0x8, R3 ;  /* 0x00000008ff037819 */ /* 0x008fc80000011603 */
[----:B------:R-:W-:-:S04]  /*a450*/  SGXT.U32 R3, R3, 0x1 ;  /* 0x000000010303781a */ /* 0x000fc80000000000 */
[----:B------:R-:W-:-:S04]  /*a460*/  LOP3.LUT R3, R3, 0x16, RZ, 0xfc, !PT ;  /* 0x0000001603037812 */ /* 0x000fc800078efcff */
[----:B------:R-:W-:Y:S01]  /*a470*/  ISETP.GE.AND P1, PT, R3, UR7, PT ;  /* 0x0000000703007c0c */ /* 0x000fe2000bf26270 */
[----:B------:R-:W-:Y:S01]  /*a480*/  IMAD.MOV.U32 R3, RZ, RZ, R9 ;  /* 0x000000ffff037224 */ /* 0x000fe200078e0009 */
[----:B0-----:R-:W-:-:S04]  /*a490*/  PRMT R26, RZ, 0x7610, R26 ;  /* 0x00007610ff1a7816 */ /* 0x001fc8000000001a */
[----:B------:R-:W-:-:S05]  /*a4a0*/  LEA.HI.X.SX32 R3, R3, R23, 0x1, P4 ;  /* 0x0000001703037211 */ /* 0x000fca00020f0eff */
[----:B------:R-:W3:Y:S04]  /*a4b0*/  @!P2 LDG.E.U8 R26, desc[UR8][R2.64] ;  /* 0x00000008021aa981 */ /* 0x000ee8000c1e1100 */
[----:B----4-:R0:W-:Y:S04]  /*a4c0*/  STL [R1+0x414], R11 ;  /* 0x0004140b01007387 */ /* 0x0101e80000100800 */
[----:B0-----:R-:W4:Y:S04]  /*a4d0*/  LDL.LU R11, [R1+0x1b50] ;  /* 0x001b5000010b7983 */ /* 0x001f280000300800 */
[----:B--2---:R0:W-:Y:S04]  /*a4e0*/  STL [R1+0x410], R10 ;  /* 0x0004100a01007387 */ /* 0x0041e80000100800 */
[----:B0-----:R-:W2:Y:S04]  /*a4f0*/  LDL.LU R10, [R1+0x1b4c] ;  /* 0x001b4c00010a7983 */ /* 0x001ea80000300800 */
[----:B------:R-:W2:Y:S01]  /*a500*/  LDL R3, [R1+0xba0] ;  /* 0x000ba00001037983 */ /* 0x000ea20000100800 */
[----:B------:R-:W0:Y:S01]  /*a510*/  S2R R9, SR_TID.X ;  /* 0x0000000000097919 */ /* 0x000e220000002100 */
[----:B------:R-:W-:-:S02]  /*a520*/  IADD3 R4, P3, PT, R8, R28, RZ ;  /* 0x0000001c08047210 */ /* 0x000fc40007f7e0ff */
[----:B------:R-:W-:Y:S02]  /*a530*/  PRMT R27, RZ, 0x7610, R27 ;  /* 0x00007610ff1b7816 */ /* 0x000fe4000000001b */
[----:B0-----:R-:W-:-:S04]  /*a540*/  SHF.R.U32.HI R5, RZ, 0x8, R9 ;  /* 0x00000008ff057819 */ /* 0x001fc80000011609 */
[----:B------:R-:W-:-:S04]  /*a550*/  SGXT.U32 R5, R5, 0x1 ;  /* 0x000000010505781a */ /* 0x000fc80000000000 */
[----:B------:R-:W-:-:S04]  /*a560*/  LOP3.LUT R5, R5, 0x18, RZ, 0xfc, !PT ;  /* 0x0000001805057812 */ /* 0x000fc800078efcff */
[----:B------:R-:W-:Y:S02]  /*a570*/  ISETP.GE.AND P0, PT, R5, UR7, PT ;  /* 0x0000000705007c0c */ /* 0x000fe4000bf06270 */
[----:B------:R-:W-:Y:S01]  /*a580*/  LEA.HI.X.SX32 R5, R8, R23, 0x1, P3 ;  /* 0x0000001708057211 */ /* 0x000fe200018f0eff */
[----:B---3--:R-:W-:Y:S04]  /*a590*/  STL [R1+0x1b38], R26 ;  /* 0x001b381a01007387 */ /* 0x008fe80000100800 */
[----:B------:R-:W3:Y:S01]  /*a5a0*/  @!P1 LDG.E.U8 R27, desc[UR8][R4.64] ;  /* 0x00000008041b9981 */ /* 0x000ee2000c1e1100 */
[----:B--2---:R-:W-:-:S03]  /*a5b0*/  IADD3 R2, P4, PT, R3, R28, RZ ;  /* 0x0000001c03027210 */ /* 0x004fc60007f9e0ff */
[----:B------:R-:W2:Y:S01]  /*a5c0*/  LDL R3, [R1+0xba0] ;  /* 0x000ba00001037983 */ /* 0x000ea20000100800 */
[----:B------:R-:W-:-:S04]  /*a5d0*/  SHF.R.U32.HI R9, RZ, 0x8, R9 ;  /* 0x00000008ff097819 */ /* 0x000fc80000011609 */
[----:B------:R-:W-:-:S04]  /*a5e0*/  SGXT.U32 R9, R9, 0x1 ;  /* 0x000000010909781a */ /* 0x000fc80000000000 */
[----:B------:R-:W-:Y:S02]  /*a5f0*/  LOP3.LUT R8, R9, 0x1a, RZ, 0xfc, !PT ;  /* 0x0000001a09087812 */ /* 0x000fe400078efcff */
[----:B------:R-:W4:Y:S01]  /*a600*/  LDL R9, [R1+0xba8] ;  /* 0x000ba80001097983 */ /* 0x000f220000100800 */
[----:B------:R-:W-:-:S03]  /*a610*/  PRMT R24, RZ, 0x7610, R24 ;  /* 0x00007610ff187816 */ /* 0x000fc60000000018 */
[----:B---3--:R0:W-:Y:S04]  /*a620*/  STL [R1+0x1b3c], R27 ;  /* 0x001b3c1b01007387 */ /* 0x0081e80000100800 */
[----:B0-----:R-:W3:Y:S01]  /*a630*/  LDL R27, [R1+0xba4] ;  /* 0x000ba400011b7983 */ /* 0x001ee20000100800 */
[----:B--2---:R-:W-:-:S05]  /*a640*/  LEA.HI.X.SX32 R3, R3, R23, 0x1, P4 ;  /* 0x0000001703037211 */ /* 0x004fca00020f0eff */
[----:B------:R-:W2:Y:S01]  /*a650*/  @!P0 LDG.E.U8 R24, desc[UR8][R2.64] ;  /* 0x0000000802188981 */ /* 0x000ea2000c1e1100 */
[----:B------:R-:W-:Y:S02]  /*a660*/  ISETP.GE.AND P2, PT, R8, UR7, PT ;  /* 0x0000000708007c0c */ /* 0x000fe4000bf46270 */
[----:B------:R-:W0:Y:S01]  /*a670*/  S2R R8, SR_TID.X ;  /* 0x0000000000087919 */ /* 0x000e220000002100 */
[----:B------:R-:W-:Y:S02]  /*a680*/  PRMT R22, RZ, 0x7610, R22 ;  /* 0x00007610ff167816 */ /* 0x000fe40000000016 */
[----:B0-----:R-:W-:-:S04]  /*a690*/  SHF.R.U32.HI R8, RZ, 0x8, R8 ;  /* 0x00000008ff087819 */ /* 0x001fc80000011608 */
[----:B------:R-:W-:-:S04]  /*a6a0*/  SGXT.U32 R8, R8, 0x1 ;  /* 0x000000010808781a */ /* 0x000fc80000000000 */
[----:B------:R-:W-:-:S04]  /*a6b0*/  LOP3.LUT R5, R8, 0x1c, RZ, 0xfc, !PT ;  /* 0x0000001c08057812 */ /* 0x000fc800078efcff */
[----:B------:R-:W-:Y:S02]  /*a6c0*/  ISETP.GE.AND P1, PT, R5, UR7, PT ;  /* 0x0000000705007c0c */ /* 0x000fe4000bf26270 */
[----:B---3--:R-:W-:-:S04]  /*a6d0*/  IADD3 R4, P3, PT, R27, R28, RZ ;  /* 0x0000001c1b047210 */ /* 0x008fc80007f7e0ff */
[----:B------:R-:W-:Y:S02]  /*a6e0*/  LEA.HI.X.SX32 R5, R27, R23, 0x1, P3 ;  /* 0x000000171b057211 */ /* 0x000fe400018f0eff */
[----:B------:R-:W3:Y:S04]  /*a6f0*/  LDL R27, [R1+0xbb4] ;  /* 0x000bb400011b7983 */ /* 0x000ee80000100800 */
[----:B------:R0:W3:Y:S04]  /*a700*/  @!P2 LDG.E.U8 R22, desc[UR8][R4.64] ;  /* 0x000000080416a981 */ /* 0x0000e8000c1e1100 */
[----:B--2---:R1:W-:Y:S04]  /*a710*/  STL [R1+0x1b40], R24 ;  /* 0x001b401801007387 */ /* 0x0043e80000100800 */
[----:B------:R-:W0:Y:S04]  /*a720*/  LDL R5, [R1+0xbb0] ;  /* 0x000bb00001057983 */ /* 0x000e280000100800 */
[----:B-1----:R-:W2:Y:S01]  /*a730*/  LDL R24, [R1+0xbb8] ;  /* 0x000bb80001187983 */ /* 0x002ea20000100800 */
[----:B------:R-:W1:Y:S02]  /*a740*/  S2R R8, SR_TID.X ;  /* 0x0000000000087919 */ /* 0x000e640000002100 */
[----:B-1----:R-:W-:-:S04]  /*a750*/  SHF.R.U32.HI R8, RZ, 0x8, R8 ;  /* 0x00000008ff087819 */ /* 0x002fc80000011608 */
[----:B------:R-:W-:-:S04]  /*a760*/  SGXT.U32 R8, R8, 0x1 ;  /* 0x000000010808781a */ /* 0x000fc80000000000 */
[----:B------:R-:W-:-:S04]  /*a770*/  LOP3.LUT R8, R8, 0x20, RZ, 0xfc, !PT ;  /* 0x0000002008087812 */ /* 0x000fc800078efcff */
[----:B------:R-:W-:Y:S02]  /*a780*/  ISETP.GE.AND P0, PT, R8, UR7, PT ;  /* 0x0000000708007c0c */ /* 0x000fe4000bf06270 */
[----:B------:R-:W1:Y:S01]  /*a790*/  S2R R8, SR_TID.X ;  /* 0x0000000000087919 */ /* 0x000e620000002100 */
[-C--:B----4-:R-:W-:Y:S02]  /*a7a0*/  IADD3 R2, P4, PT, R9, R28.reuse, RZ ;  /* 0x0000001c09027210 */ /* 0x090fe40007f9e0ff */
[----:B0-----:R-:W-:Y:S02]  /*a7b0*/  IADD3 R4, P3, PT, R5, R28, RZ ;  /* 0x0000001c05047210 */ /* 0x001fe40007f7e0ff */
[----:B------:R-:W4:Y:S01]  /*a7c0*/  LDL R5, [R1+0xbb0] ;  /* 0x000bb00001057983 */ /* 0x000f220000100800 */
[----:B------:R-:W-:Y:S01]  /*a7d0*/  IMAD.MOV.U32 R3, RZ, RZ, R9 ;  /* 0x000000ffff037224 */ /* 0x000fe200078e0009 */
[----:B-1----:R-:W-:-:S04]  /*a7e0*/  SHF.R.U32.HI R9, RZ, 0x8, R8 ;  /* 0x00000008ff097819 */ /* 0x002fc80000011608 */
[----:B------:R-:W-:Y:S02]  /*a7f0*/  SGXT.U32 R9, R9, 0x1 ;  /* 0x000000010909781a */ /* 0x000fe40000000000 */
[----:B------:R-:W-:Y:S02]  /*a800*/  PRMT R0, RZ, 0x7610, R0 ;  /* 0x00007610ff007816 */ /* 0x000fe40000000000 */
[----:B------:R-:W-:Y:S02]  /*a810*/  LOP3.LUT R9, R9, 0x22, RZ, 0xfc, !PT ;  /* 0x0000002209097812 */ /* 0x000fe400078efcff */
[----:B------:R-:W-:Y:S02]  /*a820*/  LEA.HI.X.SX32 R3, R3, R23, 0x1, P4 ;  /* 0x0000001703037211 */ /* 0x000fe400020f0eff */
[----:B------:R-:W-:Y:S02]  /*a830*/  ISETP.GE.AND P2, PT, R9, UR7, PT ;  /* 0x0000000709007c0c */ /* 0x000fe4000bf46270 */
[----:B------:R-:W-:Y:S01]  /*a840*/  PRMT R29, RZ, 0x7610, R29 ;  /* 0x00007610ff1d7816 */ /* 0x000fe2000000001d */
[----:B------:R3:W2:Y:S04]  /*a850*/  @!P1 LDG.E.U8 R0, desc[UR8][R2.64] ;  /* 0x0000000802009981 */ /* 0x0006a8000c1e1100 */
[----:B------:R-:W2:Y:S01]  /*a860*/  LDL.LU R9, [R1+0x1b48] ;  /* 0x001b480001097983 */ /* 0x000ea20000300800 */
[----:B---3--:R-:W-:Y:S01]  /*a870*/  IMAD.MOV.U32 R3, RZ, RZ, R27 ;  /* 0x000000ffff037224 */ /* 0x008fe200078e001b */
[----:B------:R-:W-:-:S04]  /*a880*/  IADD3 R2, P4, PT, R27, R28, RZ ;  /* 0x0000001c1b027210 */ /* 0x000fc80007f9e0ff */
[----:B------:R-:W-:-:S05]  /*a890*/  LEA.HI.X.SX32 R3, R3, R23, 0x1, P4 ;  /* 0x0000001703037211 */ /* 0x000fca00020f0eff */
[----:B------:R-:W3:Y:S04]  /*a8a0*/  @!P2 LDG.E.U8 R29, desc[UR8][R2.64] ;  /* 0x00000008021da981 */ /* 0x000ee8000c1e1100 */
[----:B------:R-:W3:Y:S01]  /*a8b0*/  LDL R3, [R1+0xbbc] ;  /* 0x000bbc0001037983 */ /* 0x000ee20000100800 */
[----:B------:R-:W-:-:S04]  /*a8c0*/  SHF.R.U32.HI R8, RZ, 0x8, R8 ;  /* 0x00000008ff087819 */ /* 0x000fc80000011608 */
[----:B------:R-:W-:Y:S02]  /*a8d0*/  SGXT.U32 R8, R8, 0x1 ;  /* 0x000000010808781a */ /* 0x000fe40000000000 */
[----:B------:R-:W-:Y:S02]  /*a8e0*/  PRMT R26, RZ, 0x7610, R26 ;  /* 0x00007610ff1a7816 */ /* 0x000fe4000000001a */
[----:B------:R-:W-:-:S04]  /*a8f0*/  LOP3.LUT R8, R8, 0x24, RZ, 0xfc, !PT ;  /* 0x0000002408087812 */ /* 0x000fc800078efcff */
[----:B------:R-:W-:Y:S02]  /*a900*/  ISETP.GE.AND P1, PT, R8, UR7, PT ;  /* 0x0000000708007c0c */ /* 0x000fe4000bf26270 */
[----:B------:R-:W-:Y:S02]  /*a910*/  PRMT R25, RZ, 0x7610, R25 ;  /* 0x00007610ff197816 */ /* 0x000fe40000000019 */
[----:B----4-:R-:W-:-:S05]  /*a920*/  LEA.HI.X.SX32 R5, R5, R23, 0x1, P3 ;  /* 0x0000001705057211 */ /* 0x010fca00018f0eff */
[----:B------:R2:W4:Y:S02]  /*a930*/  @!P0 LDG.E.U8 R26, desc[UR8][R4.64] ;  /* 0x00000008041a8981 */ /* 0x000524000c1e1100 */
[----:B--2---:R-:W-:-:S04]  /*a940*/  IADD3 R4, P3, PT, R24, R28, RZ ;  /* 0x0000001c18047210 */ /* 0x004fc80007f7e0ff */
[----:B------:R-:W-:Y:S02]  /*a950*/  LEA.HI.X.SX32 R5, R24, R23, 0x1, P3 ;  /* 0x0000001718057211 */ /* 0x000fe400018f0eff */
[----:B------:R-:W2:Y:S04]  /*a960*/  LDL R24, [R1+0xbc8] ;  /* 0x000bc80001187983 */ /* 0x000ea80000100800 */
[----:B------:R0:W2:Y:S04]  /*a970*/  @!P1 LDG.E.U8 R25, desc[UR8][R4.64] ;  /* 0x0000000804199981 */ /* 0x0000a8000c1e1100 */
[----:B------:R-:W0:Y:S01]  /*a980*/  LDL R5, [R1+0xbc0] ;  /* 0x000bc00001057983 */ /* 0x000e220000100800 */
[----:B---3--:R-:W-:-:S03]  /*a990*/  IADD3 R2, P4, PT, R3, R28, RZ ;  /* 0x0000001c03027210 */ /* 0x008fc60007f9e0ff */
[----:B------:R-:W3:Y:S01]  /*a9a0*/  LDL R3, [R1+0xbbc] ;  /* 0x000bbc0001037983 */ /* 0x000ee20000100800 */
[----:B------:R-:W1:Y:S02]  /*a9b0*/  S2R R8, SR_TID.X ;  /* 0x0000000000087919 */ /* 0x000e640000002100 */
[----:B-1----:R-:W-:-:S04]  /*a9c0*/  SHF.R.U32.HI R27, RZ, 0x8, R8 ;  /* 0x00000008ff1b7819 */ /* 0x002fc80000011608 */
[----:B------:R-:W-:-:S04]  /*a9d0*/  SGXT.U32 R27, R27, 0x1 ;  /* 0x000000011b1b781a */ /* 0x000fc80000000000 */
[----:B------:R-:W-:Y:S02]  /*a9e0*/  LOP3.LUT R27, R27, 0x26, RZ, 0xfc, !PT ;  /* 0x000000261b1b7812 */ /* 0x000fe400078efcff */
[----:B0-----:R-:W-:Y:S02]  /*a9f0*/  IADD3 R4, P3, PT, R5, R28, RZ ;  /* 0x0000001c05047210 */ /* 0x001fe40007f7e0ff */
[----:B------:R-:W2:Y:S01]  /*aa00*/  LDL R5, [R1+0xbc0] ;  /* 0x000bc00001057983 */ /* 0x000ea20000100800 */
[----:B------:R-:W-:Y:S02]  /*aa10*/  ISETP.GE.AND P0, PT, R27, UR7, PT ;  /* 0x000000071b007c0c */ /* 0x000fe4000bf06270 */
[----:B---3--:R-:W-:Y:S01]  /*aa20*/  LEA.HI.X.SX32 R3, R3, R23, 0x1, P4 ;  /* 0x0000001703037211 */ /* 0x008fe200020f0eff */
[----:B------:R-:W3:Y:S10]  /*aa30*/  LDL R27, [R1+0xbc4] ;  /* 0x000bc400011b7983 */ /* 0x000ef40000100800 */
[----:B------:R0:W3:Y:S02]  /*aa40*/  @!P0 LDG.E.U8 R21, desc[UR8][R2.64] ;  /* 0x0000000802158981 */ /* 0x0000e4000c1e1100 */
[----:B0-----:R-:W0:Y:S01]  /*aa50*/  S2R R3, SR_TID.X ;  /* 0x0000000000037919 */ /* 0x001e220000002100 */
[----:B------:R-:W-:-:S04]  /*aa60*/  SHF.R.U32.HI R8, RZ, 0x8, R8 ;  /* 0x00000008ff087819 */ /* 0x000fc80000011608 */
[----:B------:R-:W-:-:S04]  /*aa70*/  SGXT.U32 R8, R8, 0x1 ;  /* 0x000000010808781a */ /* 0x000fc80000000000 */
[----:B------:R-:W-:-:S04]  /*aa80*/  LOP3.LUT R8, R8, 0x28, RZ, 0xfc, !PT ;  /* 0x0000002808087812 */ /* 0x000fc800078efcff */
[----:B------:R-:W-:Y:S02]  /*aa90*/  ISETP.GE.AND P2, PT, R8, UR7, PT ;  /* 0x0000000708007c0c */ /* 0x000fe4000bf46270 */
[----:B0-----:R-:W-:-:S04]  /*aaa0*/  SHF.R.U32.HI R3, RZ, 0x8, R3 ;  /* 0x00000008ff037819 */ /* 0x001fc80000011603 */
[----:B------:R-:W-:-:S04]  /*aab0*/  SGXT.U32 R3, R3, 0x1 ;  /* 0x000000010303781a */ /* 0x000fc80000000000 */
[----:B------:R-:W-:-:S04]  /*aac0*/  LOP3.LUT R3, R3, 0x2c, RZ, 0xfc, !PT ;  /* 0x0000002c03037812 */ /* 0x000fc800078efcff */
[----:B------:R-:W-:Y:S02]  /*aad0*/  ISETP.GE.AND P0, PT, R3, UR7, PT ;  /* 0x0000000703007c0c */ /* 0x000fe4000bf06270 */
[----:B------:R-:W-:Y:S02]  /*aae0*/  PRMT R18, RZ, 0x7610, R18 ;  /* 0x00007610ff127816 */ /* 0x000fe40000000012 */
[----:B--2---:R-:W-:-:S05]  /*aaf0*/  LEA.HI.X.SX32 R5, R5, R23, 0x1, P3 ;  /* 0x0000001705057211 */ /* 0x004fca00018f0eff */
[----:B------:R0:W2:Y:S02]  /*ab00*/  @!P2 LDG.E.U8 R20, desc[UR8][R4.64] ;  /* 0x000000080414a981 */ /* 0x0000a4000c1e1100 */
[----:B0-----:R-:W-:Y:S01]  /*ab10*/  IMAD.MOV.U32 R5, RZ, RZ, R24 ;  /* 0x000000ffff057224 */ /* 0x001fe200078e0018 */
[----:B------:R-:W-:-:S04]  /*ab20*/  IADD3 R4, P3, PT, R24, R28, RZ ;  /* 0x0000001c18047210 */ /* 0x000fc80007f7e0ff */
[----:B------:R-:W-:-:S05]  /*ab30*/  LEA.HI.X.SX32 R5, R5, R23, 0x1, P3 ;  /* 0x0000001705057211 */ /* 0x000fca00018f0eff */
[----:B------:R0:W2:Y:S04]  /*ab40*/  @!P0 LDG.E.U8 R18, desc[UR8][R4.64] ;  /* 0x0000000804128981 */ /* 0x0000a8000c1e1100 */
[----:B------:R-:W0:Y:S01]  /*ab50*/  LDL R5, [R1+0xbd4] ;  /* 0x000bd40001057983 */ /* 0x000e220000100800 */
[----:B------:R-:W1:Y:S02]  /*ab60*/  S2R R8, SR_TID.X ;  /* 0x0000000000087919 */ /* 0x000e640000002100 */
[----:B-1----:R-:W-:-:S04]  /*ab70*/  SHF.R.U32.HI R8, RZ, 0x8, R8 ;  /* 0x00000008ff087819 */ /* 0x002fc80000011608 */
[----:B------:R-:W-:-:S04]  /*ab80*/  SGXT.U32 R8, R8, 0x1 ;  /* 0x000000010808781a */ /* 0x000fc80000000000 */
[----:B------:R-:W-:-:S04]  /*ab90*/  LOP3.LUT R8, R8, 0x2a, RZ, 0xfc, !PT ;  /* 0x0000002a08087812 */ /* 0x000fc800078efcff */
[----:B------:R-:W-:Y:S02]  /*aba0*/  ISETP.GE.AND P1, PT, R8, UR7, PT ;  /* 0x0000000708007c0c */ /* 0x000fe4000bf26270 */
[----:B------:R-:W2:Y:S01]  /*abb0*/  LDL R8, [R1+0xbd0] ;  /* 0x000bd00001087983 */ /* 0x000ea20000100800 */
[-C--:B---3--:R-:W-:Y:S01]  /*abc0*/  IADD3 R2, P4, PT, R27, R28.reuse, RZ ;  /* 0x0000001c1b027210 */ /* 0x088fe20007f9e0ff */
[----:B------:R-:W-:Y:S02]  /*abd0*/  IMAD.MOV.U32 R3, RZ, RZ, R27 ;  /* 0x000000ffff037224 */ /* 0x000fe400078e001b */
[----:B------:R-:W1:Y:S01]  /*abe0*/  S2R R27, SR_TID.X ;  /* 0x00000000001b7919 */ /* 0x000e620000002100 */
[----:B0-----:R-:W-:Y:S02]  /*abf0*/  IADD3 R4, P3, PT, R5, R28, RZ ;  /* 0x0000001c05047210 */ /* 0x001fe40007f7e0ff */
[----:B------:R-:W3:Y:S01]  /*ac00*/  LDL R5, [R1+0xbd4] ;  /* 0x000bd40001057983 */ /* 0x000ee20000100800 */
[----:B-1----:R-:W-:-:S02]  /*ac10*/  SHF.R.U32.HI R24, RZ, 0x8, R27 ;  /* 0x00000008ff187819 */ /* 0x002fc4000001161b */
[----:B------:R-:W-:Y:S02]  /*ac20*/  SHF.R.U32.HI R27, RZ, 0x8, R27 ;  /* 0x00000008ff1b7819 */ /* 0x000fe4000001161b */
[----:B------:R-:W-:Y:S02]  /*ac30*/  PRMT R19, RZ, 0x7610, R19 ;  /* 0x00007610ff137816 */ /* 0x000fe40000000013 */
[----:B------:R-:W-:Y:S02]  /*ac40*/  SGXT.U32 R27, R27, 0x1 ;  /* 0x000000011b1b781a */ /* 0x000fe40000000000 */
[----:B------:R-:W-:Y:S02]  /*ac50*/  LEA.HI.X.SX32 R3, R3, R23, 0x1, P4 ;  /* 0x0000001703037211 */ /* 0x000fe400020f0eff */
[----:B------:R-:W-:-:S03]  /*ac60*/  LOP3.LUT R27, R27, 0x32, RZ, 0xfc, !PT ;  /* 0x000000321b1b7812 */ /* 0x000fc600078efcff */
[----:B------:R2:W4:Y:S01]  /*ac70*/  @!P1 LDG.E.U8 R19, desc[UR8][R2.64] ;  /* 0x0000000802139981 */ /* 0x000522000c1e1100 */
[----:B------:R-:W-:Y:S02]  /*ac80*/  ISETP.GE.AND P1, PT, R27, UR7, PT ;  /* 0x000000071b007c0c */ /* 0x000fe4000bf26270 */
[----:B------:R-:W0:Y:S01]  /*ac90*/  S2R R27, SR_TID.X ;  /* 0x00000000001b7919 */ /* 0x000e220000002100 */
[----:B------:R-:W-:Y:S02]  /*aca0*/  SGXT.U32 R24, R24, 0x1 ;  /* 0x000000011818781a */ /* 0x000fe40000000000 */
[----:B------:R-:W-:Y:S02]  /*acb0*/  PRMT R16, RZ, 0x7610, R16 ;  /* 0x00007610ff107816 */ /* 0x000fe40000000010 */
[----:B------:R-:W-:-:S04]  /*acc0*/  LOP3.LUT R24, R24, 0x30, RZ, 0xfc, !PT ;  /* 0x0000003018187812 */ /* 0x000fc800078efcff */
[----:B------:R-:W-:Y:S02]  /*acd0*/  ISETP.GE.AND P2, PT, R24, UR7, PT ;  /* 0x0000000718007c0c */ /* 0x000fe4000bf46270 */
[----:B------:R-:W4:Y:S01]  /*ace0*/  LDL R24, [R1+0xbd8] ;  /* 0x000bd80001187983 */ /* 0x000f220000100800 */
[----:B--2---:R-:W-:Y:S01]  /*acf0*/  IADD3 R2, P4, PT, R8, R28, RZ ;  /* 0x0000001c08027210 */ /* 0x004fe20007f9e0ff */
[----:B------:R-:W-:Y:S01]  /*ad00*/  IMAD.MOV.U32 R3, RZ, RZ, R8 ;  /* 0x000000ffff037224 */ /* 0x000fe200078e0008 */
[----:B0-----:R-:W-:-:S04]  /*ad10*/  SHF.R.U32.HI R8, RZ, 0x8, R27 ;  /* 0x00000008ff087819 */ /* 0x001fc8000001161b */
[----:B------:R-:W-:-:S04]  /*ad20*/  SGXT.U32 R8, R8, 0x1 ;  /* 0x000000010808781a */ /* 0x000fc80000000000 */
[----:B------:R-:W-:-:S04]  /*ad30*/  LOP3.LUT R8, R8, 0x34, RZ, 0xfc, !PT ;  /* 0x0000003408087812 */ /* 0x000fc800078efcff */
[----:B------:R-:W-:Y:S02]  /*ad40*/  ISETP.GE.AND P0, PT, R8, UR7, PT ;  /* 0x0000000708007c0c */ /* 0x000fe4000bf06270 */
[----:B------:R-:W2:Y:S01]  /*ad50*/  LDL.LU R8, [R1+0x1b44] ;  /* 0x001b440001087983 */ /* 0x000ea20000300800 */
[----:B---3--:R-:W-:-:S05]  /*ad60*/  LEA.HI.X.SX32 R5, R5, R23, 0x1, P3 ;  /* 0x0000001705057211 */ /* 0x008fca00018f0eff */
[----:B------:R-:W3:Y:S04]  /*ad70*/  @!P1 LDG.E.U8 R16, desc[UR8][R4.64] ;  /* 0x0000000804109981 */ /* 0x000ee8000c1e1100 */
[----:B------:R-:W2:Y:S01]  /*ad80*/  LDL R5, [R1+0xbdc] ;  /* 0x000bdc0001057983 */ /* 0x000ea20000100800 */
[----:B------:R-:W-:Y:S02]  /*ad90*/  SHF.R.U32.HI R27, RZ, 0x8, R27 ;  /* 0x00000008ff1b7819 */ /* 0x000fe4000001161b */
[----:B------:R-:W-:Y:S02]  /*ada0*/  PRMT R17, RZ, 0x7610, R17 ;  /* 0x00007610ff117816 */ /* 0x000fe40000000011 */
[----:B------:R-:W-:Y:S02]  /*adb0*/  SGXT.U32 R27, R27, 0x1 ;  /* 0x000000011b1b781a */ /* 0x000fe40000000000 */
[----:B------:R-:W-:-:S02]  /*adc0*/  LEA.HI.X.SX32 R3, R3, R23, 0x1, P4 ;  /* 0x0000001703037211 */ /* 0x000fc400020f0eff */
[----:B------:R-:W-:-:S03]  /*add0*/  LOP3.LUT R27, R27, 0x36, RZ, 0xfc, !PT ;  /* 0x000000361b1b7812 */ /* 0x000fc600078efcff */
[----:B------:R4:W3:Y:S01]  /*ade0*/  @!P2 LDG.E.U8 R17, desc[UR8][R2.64] ;  /* 0x000000080211a981 */ /* 0x0008e2000c1e1100 */
[----:B------:R-:W-:-:S03]  /*adf0*/  ISETP.GE.AND P2, PT, R27, UR7, PT ;  /* 0x000000071b007c0c */ /* 0x000fc6000bf46270 */
[----:B------:R-:W3:Y:S01]  /*ae00*/  LDL R27, [R1+0xbe4] ;  /* 0x000be400011b7983 */ /* 0x000ee20000100800 */
[----:B----4-:R-:W-:Y:S01]  /*ae10*/  IADD3 R2, P4, PT, R24, R28, RZ ;  /* 0x0000001c18027210 */ /* 0x010fe20007f9e0ff */
[----:B------:R-:W-:Y:S02]  /*ae20*/  IMAD.MOV.U32 R3, RZ, RZ, R24 ;  /* 0x000000ffff037224 */ /* 0x000fe400078e0018 */
[----:B------:R-:W0:Y:S01]  /*ae30*/  S2R R24, SR_TID.X ;  /* 0x0000000000187919 */ /* 0x000e220000002100 */
[----:B------:R-:W-:Y:S02]  /*ae40*/  SHF.R.U32.HI R7, RZ, 0x8, R7 ;  /* 0x00000008ff077819 */ /* 0x000fe40000011607 */
[----:B0-----:R-:W-:-:S04]  /*ae50*/  SHF.R.U32.HI R24, RZ, 0x8, R24 ;  /* 0x00000008ff187819 */ /* 0x001fc80000011618 */
[----:B------:R-:W-:-:S04]  /*ae60*/  SGXT.U32 R24, R24, 0x1 ;  /* 0x000000011818781a */ /* 0x000fc80000000000 */
[----:B------:R-:W-:Y:S02]  /*ae70*/  LOP3.LUT R24, R24, 0x38, RZ, 0xfc, !PT ;  /* 0x0000003818187812 */ /* 0x000fe400078efcff */
[----:B--2---:R-:W-:Y:S02]  /*ae80*/  IADD3 R4, P3, PT, R5, R28, RZ ;  /* 0x0000001c05047210 */ /* 0x004fe40007f7e0ff */
[----:B------:R-:W2:Y:S01]  /*ae90*/  LDL R5, [R1+0xbdc] ;  /* 0x000bdc0001057983 */ /* 0x000ea20000100800 */
[----:B------:R-:W-:Y:S02]  /*aea0*/  ISETP.GE.AND P1, PT, R24, UR7, PT ;  /* 0x0000000718007c0c */ /* 0x000fe4000bf26270 */
[----:B------:R-:W0:Y:S01]  /*aeb0*/  LDC R24, c[0x0][0x3a8] ;  /* 0x0000ea00ff187b82 */ /* 0x000e220000000800 */
[----:B------:R-:W-:-:S04]  /*aec0*/  SGXT.U32 R7, R7, 0x1 ;  /* 0x000000010707781a */ /* 0x000fc80000000000 */
[----:B------:R-:W-:-:S05]  /*aed0*/  LOP3.LUT R7, R7, 0x38, RZ, 0xfc, !PT ;  /* 0x0000003807077812 */ /* 0x000fca00078efcff */
[----:B0-----:R-:W-:Y:S02]  /*aee0*/  IMAD R7, R7, R24, RZ ;  /* 0x0000001807077224 */ /* 0x001fe400078e02ff */
[----:B------:R-:W0:Y:S01]  /*aef0*/  S2R R24, SR_TID.X ;  /* 0x0000000000187919 */ /* 0x000e220000002100 */
[----:B------:R-:W-:Y:S02]  /*af00*/  PRMT R15, RZ, 0x7610, R15 ;  /* 0x00007610ff0f7816 */ /* 0x000fe4000000000f */
[----:B------:R-:W-:-:S05]  /*af10*/  LEA.HI.X.SX32 R3, R3, R23, 0x1, P4 ;  /* 0x0000001703037211 */ /* 0x000fca00020f0eff */
[----:B------:R1:W4:Y:S02]  /*af20*/  @!P0 LDG.E.U8 R15, desc[UR8][R2.64] ;  /* 0x00000008020f8981 */ /* 0x000324000c1e1100 */
[----:B-1----:R-:W-:Y:S02]  /*af30*/  IADD3 R2, P0, PT, R7, R28, RZ ;  /* 0x0000001c07027210 */ /* 0x002fe40007f1e0ff */
[----:B0-----:R-:W-:-:S04]  /*af40*/  SHF.R.U32.HI R24, RZ, 0x8, R24 ;  /* 0x00000008ff187819 */ /* 0x001fc80000011618 */
[----:B------:R-:W-:-:S04]  /*af50*/  SGXT.U32 R24, R24, 0x1 ;  /* 0x000000011818781a */ /* 0x000fc80000000000 */
[----:B------:R-:W-:Y:S02]  /*af60*/  LOP3.LUT R3, R24, 0x3a, RZ, 0xfc, !PT ;  /* 0x0000003a18037812 */ /* 0x000fe400078efcff */
[----:B------:R-:W-:Y:S02]  /*af70*/  PRMT R14, RZ, 0x7610, R14 ;  /* 0x00007610ff0e7816 */ /* 0x000fe4000000000e */
[----:B------:R-:W-:Y:S02]  /*af80*/  LOP3.LUT R6, R6, 0x3c, RZ, 0xfc, !PT ;  /* 0x0000003c06067812 */ /* 0x000fe400078efcff */
[----:B------:R-:W-:Y:S02]  /*af90*/  PRMT R13, RZ, 0x7610, R13 ;  /* 0x00007610ff0d7816 */ /* 0x000fe4000000000d */
[----:B------:R-:W-:Y:S02]  /*afa0*/  PRMT R12, RZ, 0x7610, R12 ;  /* 0x00007610ff0c7816 */ /* 0x000fe4000000000c */
[----:B--2---:R-:W-:-:S02]  /*afb0*/  LEA.HI.X.SX32 R5, R5, R23, 0x1, P3 ;  /* 0x0000001705057211 */ /* 0x004fc400018f0eff */
[----:B------:R-:W-:Y:S02]  /*afc0*/  ISETP.GE.AND P3, PT, R3, UR7, PT ;  /* 0x0000000703007c0c */ /* 0x000fe4000bf66270 */
[-C--:B------:R-:W-:Y:S01]  /*afd0*/  LEA.HI.X.SX32 R3, R7, R23.reuse, 0x1, P0 ;  /* 0x0000001707037211 */ /* 0x080fe200000f0eff */
[----:B------:R3:W2:Y:S01]  /*afe0*/  @!P2 LDG.E.U8 R14, desc[UR8][R4.64] ;  /* 0x00000008040ea981 */ /* 0x0006a2000c1e1100 */
[----:B------:R-:W0:Y:S03]  /*aff0*/  LDC R7, c[0x0][0x3a8] ;  /* 0x0000ea00ff077b82 */ /* 0x000e260000000800 */
[----:B------:R1:W2:Y:S01]  /*b000*/  @!P1 LDG.E.U8 R13, desc[UR8][R2.64] ;  /* 0x00000008020d9981 */ /* 0x0002a2000c1e1100 */
[----:B---3--:R-:W-:Y:S01]  /*b010*/  IMAD.MOV.U32 R5, RZ, RZ, R27 ;  /* 0x000000ffff057224 */ /* 0x008fe200078e001b */
[----:B------:R-:W-:Y:S02]  /*b020*/  IADD3 R4, P2, PT, R27, R28, RZ ;  /* 0x0000001c1b047210 */ /* 0x000fe40007f5e0ff */
[----:B------:R-:W3:Y:S02]  /*b030*/  LDL R3, [R1+0xbac] ;  /* 0x000bac0001037983 */ /* 0x000ee40000100800 */
[----:B------:R-:W-:-:S05]  /*b040*/  LEA.HI.X.SX32 R5, R5, R23, 0x1, P2 ;  /* 0x0000001705057211 */ /* 0x000fca00010f0eff */
[----:B------:R0:W2:Y:S02]  /*b050*/  @!P3 LDG.E.U8 R12, desc[UR8][R4.64] ;  /* 0x00000008040cb981 */ /* 0x0000a4000c1e1100 */
[----:B0-----:R-:W-:Y:S02]  /*b060*/  IMAD R6, R6, R7, RZ ;  /* 0x0000000706067224 */ /* 0x001fe400078e02ff */
[----:B------:R-:W2:Y:S04]  /*b070*/  LDL R7, [R1+0xbe8] ;  /* 0x000be80001077983 */ /* 0x000ea80000100800 */
[----:B------:R-:W4:Y:S01]  /*b080*/  LDL R5, [R1+0xbcc] ;  /* 0x000bcc0001057983 */ /* 0x000f220000100800 */
[----:B------:R-:W1:Y:S01]  /*b090*/  S2R R27, SR_TID.X ;  /* 0x00000000001b7919 */ /* 0x000e620000002100 */
[----:B------:R-:W-:-:S04]  /*b0a0*/  LOP3.LUT R24, R24, 0x3c, RZ, 0xfc, !PT ;  /* 0x0000003c18187812 */ /* 0x000fc800078efcff */
[----:B------:R-:W-:Y:S02]  /*b0b0*/  ISETP.GE.AND P4, PT, R24, UR7, PT ;  /* 0x0000000718007c0c */ /* 0x000fe4000bf86270 */
[----:B------:R-:W4:Y:S01]  /*b0c0*/  LDL R24, [R1+0xbec] ;  /* 0x000bec0001187983 */ /* 0x000f220000100800 */
[----:B------:R-:W-:Y:S02]  /*b0d0*/  IADD3 R6, P0, PT, R6, R28, RZ ;  /* 0x0000001c06067210 */ /* 0x000fe40007f1e0ff */
[----:B------:R-:W-:Y:S02]  /*b0e0*/  PRMT R11, RZ, 0x7610, R11 ;  /* 0x00007610ff0b7816 */ /* 0x000fe4000000000b */
[--C-:B-1----:R-:W-:Y:S02]  /*b0f0*/  SHF.R.U32.HI R2, RZ, 0x8, R27.reuse ;  /* 0x00000008ff027819 */ /* 0x102fe4000001161b */
[----:B------:R-:W-:Y:S02]  /*b100*/  SHF.R.U32.HI R27, RZ, 0x8, R27 ;  /* 0x00000008ff1b7819 */ /* 0x000fe4000001161b */
[----:B------:R-:W-:-:S02]  /*b110*/  SGXT.U32 R2, R2, 0x1 ;  /* 0x000000010202781a */ /* 0x000fc40000000000 */
[----:B------:R-:W-:Y:S02]  /*b120*/  SGXT.U32 R27, R27, 0x1 ;  /* 0x000000011b1b781a */ /* 0x000fe40000000000 */
[----:B------:R-:W-:-:S04]  /*b130*/  LOP3.LUT R2, R2, 0x1e, RZ, 0xfc, !PT ;  /* 0x0000001e02027812 */ /* 0x000fc800078efcff */
[----:B------:R-:W-:Y:S02]  /*b140*/  ISETP.GE.AND P3, PT, R2, UR7, PT ;  /* 0x0000000702007c0c */ /* 0x000fe4000bf66270 */
[C---:B------:R-:W-:Y:S02]  /*b150*/  LOP3.LUT R2, R27.reuse, 0x3e, RZ, 0xfc, !PT ;  /* 0x0000003e1b027812 */ /* 0x040fe400078efcff */
[----:B------:R-:W-:Y:S02]  /*b160*/  LOP3.LUT R4, R27, 0x2e, RZ, 0xfc, !PT ;  /* 0x0000002e1b047812 */ /* 0x000fe400078efcff */
[----:B------:R-:W-:Y:S01]  /*b170*/  ISETP.GE.AND P5, PT, R2, UR7, PT ;  /* 0x0000000702007c0c */ /* 0x000fe2000bfa6270 */
[----:B------:R-:W4:Y:S01]  /*b180*/  LDL.LU R27, [R1+0x414] ;  /* 0x00041400011b7983 */ /* 0x000f220000300800 */
[----:B---3--:R-:W-:-:S03]  /*b190*/  IADD3 R2, P2, PT, R3, R28, RZ ;  /* 0x0000001c03027210 */ /* 0x008fc60007f5e0ff */
[----:B------:R-:W3:Y:S01]  /*b1a0*/  LDL R3, [R1+0xbac] ;  /* 0x000bac0001037983 */ /* 0x000ee20000100800 */
[----:B--2---:R-:W-:-:S05]  /*b1b0*/  LEA.HI.X.SX32 R7, R7, R23, 0x1, P0 ;  /* 0x0000001707077211 */ /* 0x004fca00000f0eff */
[----:B------:R0:W2:Y:S01]  /*b1c0*/  @!P4 LDG.E.U8 R11, desc[UR8][R6.64] ;  /* 0x00000008060bc981 */ /* 0x0000a2000c1e1100 */
[----:B------:R-:W-:Y:S02]  /*b1d0*/  ISETP.GE.AND P4, PT, R4, UR7, PT ;  /* 0x0000000704007c0c */ /* 0x000fe4000bf86270 */
[-C--:B----4-:R-:W-:Y:S02]  /*b1e0*/  IADD3 R4, P1, PT, R5, R28.reuse, RZ ;  /* 0x0000001c05047210 */ /* 0x090fe40007f3e0ff */
[----:B------:R-:W4:Y:S01]  /*b1f0*/  LDL R5, [R1+0xbcc] ;  /* 0x000bcc0001057983 */ /* 0x000f220000100800 */
[----:B------:R-:W-:Y:S02]  /*b200*/  PRMT R8, RZ, 0x7610, R8 ;  /* 0x00007610ff087816 */ /* 0x000fe40000000008 */
[----:B0-----:R-:W-:-:S04]  /*b210*/  IADD3 R6, P0, PT, R24, R28, RZ ;  /* 0x0000001c18067210 */ /* 0x001fc80007f1e0ff */
[----:B------:R-:W-:-:S05]  /*b220*/  LEA.HI.X.SX32 R7, R24, R23, 0x1, P0 ;  /* 0x0000001718077211 */ /* 0x000fca00000f0eff */
[----:B------:R0:W2:Y:S02]  /*b230*/  @!P5 LDG.E.U8 R8, desc[UR8][R6.64] ;  /* 0x000000080608d981 */ /* 0x0000a4000c1e1100 */
[----:B0-----:R-:W0:Y:S01]  /*b240*/  S2R R7, SR_TID.X ;  /* 0x0000000000077919 */ /* 0x001e220000002100 */
[----:B------:R-:W-:Y:S02]  /*b250*/  PRMT R10, RZ, 0x7610, R10 ;  /* 0x00007610ff0a7816 */ /* 0x000fe4000000000a */
[----:B------:R-:W-:Y:S01]  /*b260*/  PRMT R9, RZ, 0x7610, R9 ;  /* 0x00007610ff097816 */ /* 0x000fe20000000009 */
[----:B------:R-:W-:Y:S04]  /*b270*/  STL [R1+0xc04], R28 ;  /* 0x000c041c01007387 */ /* 0x000fe80000100800 */
[----:B------:R1:W-:Y:S01]  /*b280*/  STL [R1+0xbfc], R23 ;  /* 0x000bfc1701007387 */ /* 0x0003e20000100800 */
[----:B0-----:R-:W-:-:S02]  /*b290*/  LOP3.LUT R6, R7, 0x100, RZ, 0xc0, !PT ;  /* 0x0000010007067812 */ /* 0x001fc400078ec0ff */
[----:B---3--:R-:W-:-:S05]  /*b2a0*/  LEA.HI.X.SX32 R3, R3, R23, 0x1, P2 ;  /* 0x0000001703037211 */ /* 0x008fca00010f0eff */
[----:B------:R-:W3:Y:S04]  /*b2b0*/  @!P3 LDG.E.U8 R10, desc[UR8][R2.64] ;  /* 0x00000008020ab981 */ /* 0x000ee8000c1e1100 */
[----:B------:R-:W2:Y:S04]  /*b2c0*/  LDL.LU R2, [R1+0x410] ;  /* 0x0004100001027983 */ /* 0x000ea80000300800 */
[----:B------:R-:W2:Y:S01]  /*b2d0*/  LDL.LU R3, [R1+0x42c] ;  /* 0x00042c0001037983 */ /* 0x000ea20000300800 */
[----:B----4-:R-:W-:-:S05]  /*b2e0*/  LEA.HI.X.SX32 R5, R5, R23, 0x1, P1 ;  /* 0x0000001705057211 */ /* 0x010fca00008f0eff */
[----:B------:R0:W4:Y:S04]  /*b2f0*/  @!P4 LDG.E.U8 R9, desc[UR8][R4.64] ;  /* 0x000000080409c981 */ /* 0x000128000c1e1100 */
[----:B------:R-:W2:Y:S04]  /*b300*/  LDL.LU R4, [R1+0x430] ;  /* 0x0004300001047983 */ /* 0x000ea80000300800 */
[----:B------:R-:W2:Y:S04]  /*b310*/  LDL.LU R5, [R1+0x428] ;  /* 0x0004280001057983 */ /* 0x000ea80000300800 */
[----:B------:R-:W2:Y:S01]  /*b320*/  LDL.LU R7, [R1+0x434] ;  /* 0x0004340001077983 */ /* 0x000ea20000300800 */
[----:B------:R-:W1:Y:S01]  /*b330*/  S2R R24, SR_TID.X ;  /* 0x0000000000187919 */ /* 0x000e620000002100 */
[----:B------:R-:W-:Y:S01]  /*b340*/  BAR.SYNC.DEFER_BLOCKING 0x0 ;  /* 0x0000000000007b1d */ /* 0x000fe20000010000 */
[----:B------:R-:W-:-:S04]  /*b350*/  ISETP.NE.U32.AND P1, PT, R6, RZ, PT ;  /* 0x000000ff0600720c */ /* 0x000fc80003f25070 */
[----:B------:R-:W-:Y:S02]  /*b360*/  SEL R6, RZ, 0x108, !P1 ;  /* 0x00000108ff067807 */ /* 0x000fe40004800000 */
[----:B-1----:R-:W-:Y:S02]  /*b370*/  LOP3.LUT R23, R24, 0x100, RZ, 0xc0, !PT ;  /* 0x0000010018177812 */ /* 0x002fe400078ec0ff */
[----:B------:R-:W-:Y:S02]  /*b380*/  LOP3.LUT R6, R6, 0xff, R24, 0x78, !PT ;  /* 0x000000ff06067812 */ /* 0x000fe400078e7818 */
[----:B------:R-:W-:-:S03]  /*b390*/  ISETP.NE.U32.AND P0, PT, R23, RZ, PT ;  /* 0x000000ff1700720c */ /* 0x000fc60003f05070 */
[----:B--2---:R1:W-:Y:S04]  /*b3a0*/  STS.U8 [R6+UR5], R7 ;  /* 0x0000000706007988 */ /* 0x0043e80008000005 */
[----:B------:R2:W-:Y:S01]  /*b3b0*/  STS.U8 [R6+UR5+0x1000], R27 ;  /* 0x0010001b06007988 */ /* 0x0005e20008000005 */
[----:B-1----:R-:W-:-:S03]  /*b3c0*/  SEL R7, RZ, 0x108, !P0 ;  /* 0x00000108ff077807 */ /* 0x002fc60004000000 */
[----:B------:R1:W-:Y:S01]  /*b3d0*/  STS.U8 [R6+UR5+0x2000], R26 ;  /* 0x0020001a06007988 */ /* 0x0003e20008000005 */
[----:B------:R-:W-:-:S03]  /*b3e0*/  LOP3.LUT R7, R7, 0xff, R24, 0x78, !PT ;  /* 0x000000ff07077812 */ /* 0x000fc600078e7818 */
[----:B------:R-:W3:Y:S04]  /*b3f0*/  LDL.LU R24, [R1+0x1b40] ;  /* 0x001b400001187983 */ /* 0x000ee80000300800 */
[----:B--2---:R-:W2:Y:S04]  /*b400*/  LDL.LU R27, [R1+0x1b3c] ;  /* 0x001b3c00011b7983 */ /* 0x004ea80000300800 */
[----:B-1----:R-:W2:Y:S01]  /*b410*/  LDL.LU R26, [R1+0x1b38] ;  /* 0x001b3800011a7983 */ /* 0x002ea20000300800 */
[----:B------:R-:W-:-:S03]  /*b420*/  LOP3.LUT R7, R7, 0x10, RZ, 0x3c, !PT ;  /* 0x0000001007077812 */ /* 0x000fc600078e3cff */
[----:B------:R-:W-:Y:S04]  /*b430*/  STS.U8 [R6+UR5+0x3000], R17 ;  /* 0x0030001106007988 */ /* 0x000fe80008000005 */
[----:B------:R0:W-:Y:S02]  /*b440*/  STS.U8 [R7+UR5+0x200], R4 ;  /* 0x0002000407007988 */ /* 0x0001e40008000005 */
[----:B0-----:R-:W0:Y:S01]  /*b450*/  S2R R4, SR_TID.X ;  /* 0x0000000000047919 */ /* 0x001e220000002100 */
[----:B------:R-:W-:-:S04]  /*b460*/  ISETP.NE.U32.AND P1, PT, R23, RZ, PT ;  /* 0x000000ff1700720c */ /* 0x000fc80003f25070 */
[----:B------:R-:W-:Y:S01]  /*b470*/  SEL R23, RZ, 0x108, !P1 ;  /* 0x00000108ff177807 */ /* 0x000fe20004800000 */
[----:B------:R-:W-:Y:S04]  /*b480*/  STS.U8 [R7+UR5+0x1200], R2 ;  /* 0x0012000207007988 */ /* 0x000fe80008000005 */
[----:B------:R1:W-:Y:S04]  /*b490*/  STS.U8 [R7+UR5+0x2200], R29 ;  /* 0x0022001d07007988 */ /* 0x0003e80008000005 */
[----:B------:R-:W-:Y:S04]  /*b4a0*/  STS.U8 [R7+UR5+0x3200], R16 ;  /* 0x0032001007007988 */ /* 0x000fe80008000005 */
[----:B-1----:R-:W3:Y:S01]  /*b4b0*/  LDL.LU R29, [R1+0x1b34] ;  /* 0x001b3400011d7983 */ /* 0x002ee20000300800 */
[----:B0-----:R-:W-:-:S02]  /*b4c0*/  LOP3.LUT R23, R23, 0xff, R4, 0x78, !PT ;  /* 0x000000ff17177812 */ /* 0x001fc400078e7804 */
[----:B------:R-:W-:Y:S02]  /*b4d0*/  LOP3.LUT R2, R4, 0x100, RZ, 0xc0, !PT ;  /* 0x0000010004027812 */ /* 0x000fe400078ec0ff */
[----:B------:R-:W-:Y:S02]  /*b4e0*/  LOP3.LUT R23, R23, 0x20, RZ, 0x3c, !PT ;  /* 0x0000002017177812 */ /* 0x000fe400078e3cff */
[----:B------:R-:W-:-:S03]  /*b4f0*/  ISETP.NE.U32.AND P0, PT, R2, RZ, PT ;  /* 0x000000ff0200720c */ /* 0x000fc60003f05070 */
[----:B------:R0:W-:Y:S02]  /*b500*/  STS.U8 [R23+UR5+0x400], R3 ;  /* 0x0004000317007988 */ /* 0x0001e40008000005 */
[----:B0-----:R-:W-:-:S04]  /*b510*/  SEL R3, RZ, 0x108, !P0 ;  /* 0x00000108ff037807 */ /* 0x001fc80004000000 */
[----:B------:R-:W-:-:S04]  /*b520*/  LOP3.LUT R3, R3, 0xff, R4, 0x78, !PT ;  /* 0x000000ff03037812 */ /* 0x000fc800078e7804 */
[----:B------:R-:W-:Y:S01]  /*b530*/  LOP3.LUT R3, R3, 0x30, RZ, 0x3c, !PT ;  /* 0x0000003003037812 */ /* 0x000fe200078e3cff */
[----:B--2---:R0:W-:Y:S04]  /*b540*/  STS.U8 [R23+UR5+0x1400], R26 ;  /* 0x0014001a17007988 */ /* 0x0041e80008000005 */
[----:B------:R1:W-:Y:S04]  /*b550*/  STS.U8 [R23+UR5+0x2400], R25 ;  /* 0x0024001917007988 */ /* 0x0003e80008000005 */
[----:B0-----:R-:W2:Y:S04]  /*b560*/  LDL.LU R26, [R1+0x1b30] ;  /* 0x001b3000011a7983 */ /* 0x001ea80000300800 */
[----:B-1----:R-:W2:Y:S04]  /*b570*/  LDL.LU R25, [R1+0x1b2c] ;  /* 0x001b2c0001197983 */ /* 0x002ea80000300800 */
[----:B------:R-:W-:Y:S04]  /*b580*/  STS.U8 [R23+UR5+0x3400], R15 ;  /* 0x0034000f17007988 */ /* 0x000fe80008000005 */
[----:B------:R-:W-:Y:S04]  /*b590*/  STS.U8 [R3+UR5+0x600], R5 ;  /* 0x0006000503007988 */ /* 0x000fe80008000005 */
[----:B------:R0:W-:Y:S04]  /*b5a0*/  STS.U8 [R3+UR5+0x1600], R27 ;  /* 0x0016001b03007988 */ /* 0x0001e80008000005 */
[----:B0-----:R-:W4:Y:S01]  /*b5b0*/  LDL.LU R27, [R1+0x1b28] ;  /* 0x001b2800011b7983 */ /* 0x001f220000300800 */
[----:B------:R-:W0:Y:S01]  /*b5c0*/  S2R R23, SR_TID.X ;  /* 0x0000000000177919 */ /* 0x000e220000002100 */
[----:B------:R-:W-:-:S04]  /*b5d0*/  ISETP.NE.U32.AND P1, PT, R2, RZ, PT ;  /* 0x000000ff0200720c */ /* 0x000fc80003f25070 */
[----:B------:R-:W-:Y:S01]  /*b5e0*/  SEL R5, RZ, 0x108, !P1 ;  /* 0x00000108ff057807 */ /* 0x000fe20004800000 */
[----:B------:R-:W-:Y:S04]  /*b5f0*/  STS.U8 [R3+UR5+0x2600], R21 ;  /* 0x0026001503007988 */ /* 0x000fe80008000005 */
[----:B------:R1:W-:Y:S01]  /*b600*/  STS.U8 [R3+UR5+0x3600], R14 ;  /* 0x0036000e03007988 */ /* 0x0003e20008000005 */
[----:B0-----:R-:W-:Y:S02]  /*b610*/  LOP3.LUT R5, R5, 0xff, R23, 0x78, !PT ;  /* 0x000000ff05057812 */ /* 0x001fe400078e7817 */
[----:B-1----:R-:W-:Y:S02]  /*b620*/  LOP3.LUT R3, R23, 0x100, RZ, 0xc0, !PT ;  /* 0x0000010017037812 */ /* 0x002fe400078ec0ff */
[----:B------:R-:W-:-:S02]  /*b630*/  LOP3.LUT R5, R5, 0x40, RZ, 0x3c, !PT ;  /* 0x0000004005057812 */ /* 0x000fc400078e3cff */
[C---:B------:R-:W-:Y:S02]  /*b640*/  ISETP.NE.U32.AND P0, PT, R3.reuse, RZ, PT ;  /* 0x000000ff0300720c */ /* 0x040fe40003f05070 */
[----:B------:R-:W-:Y:S02]  /*b650*/  ISETP.NE.U32.AND P1, PT, R3, RZ, PT ;  /* 0x000000ff0300720c */ /* 0x000fe40003f25070 */
[----:B------:R-:W-:-:S04]  /*b660*/  SEL R2, RZ, 0x108, !P0 ;  /* 0x00000108ff027807 */ /* 0x000fc80004000000 */
[----:B------:R-:W-:-:S04]  /*b670*/  LOP3.LUT R2, R2, 0xff, R23, 0x78, !PT ;  /* 0x000000ff02027812 */ /* 0x000fc800078e7817 */
[----:B------:R-:W-:Y:S01]  /*b680*/  LOP3.LUT R2, R2, 0x50, RZ, 0x3c, !PT ;  /* 0x0000005002027812 */ /* 0x000fe200078e3cff */
[----:B--2---:R0:W-:Y:S04]  /*b690*/  STS.U8 [R5+UR5+0x800], R25 ;  /* 0x0008001905007988 */ /* 0x0041e80008000005 */
[----:B---3--:R-:W-:Y:S04]  /*b6a0*/  STS.U8 [R5+UR5+0x1800], R24 ;  /* 0x0018001805007988 */ /* 0x008fe80008000005 */
[----:B------:R-:W-:Y:S04]  /*b6b0*/  STS.U8 [R5+UR5+0x2800], R20 ;  /* 0x0028001405007988 */ /* 0x000fe80008000005 */
[----:B------:R1:W-:Y:S04]  /*b6c0*/  STS.U8 [R5+UR5+0x3800], R13 ;  /* 0x0038000d05007988 */ /* 0x0003e80008000005 */
[----:B0-----:R-:W2:Y:S04]  /*b6d0*/  LDL.LU R25, [R1+0x1b24] ;  /* 0x001b240001197983 */ /* 0x001ea80000300800 */
[----:B------:R-:W3:Y:S01]  /*b6e0*/  LDL R4, [R1+0x8b0] ;  /* 0x0008b00001047983 */ /* 0x000ee20000100800 */
[----:B-1----:R-:W-:-:S04]  /*b6f0*/  SEL R5, RZ, 0x108, !P1 ;  /* 0x00000108ff057807 */ /* 0x002fc80004800000 */
[----:B------:R-:W-:Y:S01]  /*b700*/  LOP3.LUT R5, R5, 0xff, R23, 0x78, !PT ;  /* 0x000000ff05057812 */ /* 0x000fe200078e7817 */
[----:B----4-:R0:W-:Y:S03]  /*b710*/  STS.U8 [R2+UR5+0xa00], R27 ;  /* 0x000a001b02007988 */ /* 0x0101e60008000005 */
[----:B------:R-:W-:Y:S01]  /*b720*/  LOP3.LUT R5, R5, 0x60, RZ, 0x3c, !PT ;  /* 0x0000006005057812 */ /* 0x000fe200078e3cff */
[----:B------:R1:W-:Y:S04]  /*b730*/  STS.U8 [R2+UR5+0x1a00], R22 ;  /* 0x001a001602007988 */ /* 0x0003e80008000005 */
[----:B------:R-:W-:Y:S04]  /*b740*/  STS.U8 [R2+UR5+0x2a00], R19 ;  /* 0x002a001302007988 */ /* 0x000fe80008000005 */
[----:B------:R-:W-:Y:S04]  /*b750*/  STS.U8 [R2+UR5+0x3a00], R12 ;  /* 0x003a000c02007988 */ /* 0x000fe80008000005 */
[----:B0-----:R-:W4:Y:S04]  /*b760*/  LDL.LU R27, [R1+0x1b20] ;  /* 0x001b2000011b7983 */ /* 0x001f280000300800 */
[----:B------:R-:W-:Y:S04]  /*b770*/  STS.U8 [R5+UR5+0xc00], R26 ;  /* 0x000c001a05007988 */ /* 0x000fe80008000005 */
[----:B-1----:R-:W2:Y:S04]  /*b780*/  LDL.LU R22, [R1+0x1b1c] ;  /* 0x001b1c0001167983 */ /* 0x002ea80000300800 */
[----:B------:R0:W-:Y:S04]  /*b790*/  STS.U8 [R5+UR5+0x1c00], R0 ;  /* 0x001c000005007988 */ /* 0x0001e80008000005 */
[----:B0-----:R-:W4:Y:S04]  /*b7a0*/  LDL.LU R0, [R1+0x1b18] ;  /* 0x001b180001007983 */ /* 0x001f280000300800 */
[----:B------:R-:W4:Y:S01]  /*b7b0*/  LDL R23, [R1+0x894] ;  /* 0x0008940001177983 */ /* 0x000f220000100800 */
[----:B------:R-:W0:Y:S01]  /*b7c0*/  S2R R3, SR_TID.X ;  /* 0x0000000000037919 */ /* 0x000e220000002100 */
[----:B------:R-:W1:Y:S02]  /*b7d0*/  S2R R24, SR_TID.X ;  /* 0x0000000000187919 */ /* 0x000e640000002100 */
[----:B------:R-:W-:Y:S04]  /*b7e0*/  STS.U8 [R5+UR5+0x2c00], R18 ;  /* 0x002c001205007988 */ /* 0x000fe80008000005 */
[----:B------:R4:W-:Y:S04]  /*b7f0*/  STS.U8 [R5+UR5+0x3c00], R11 ;  /* 0x003c000b05007988 */ /* 0x0009e80008000005 */
[----:B------:R-:W4:Y:S04]  /*b800*/  LDL R2, [R1+0x8ac] ;  /* 0x0008ac0001027983 */ /* 0x000f280000100800 */
[----:B------:R-:W4:Y:S01]  /*b810*/  LDL R7, [R1+0x8a8] ;  /* 0x0008a80001077983 */ /* 0x000f220000100800 */
[----:B0-----:R-:W-:-:S04]  /*b820*/  LOP3.LUT R3, R3, 0x100, RZ, 0xc0, !PT ;  /* 0x0000010003037812 */ /* 0x001fc800078ec0ff */
[----:B------:R-:W-:-:S04]  /*b830*/  ISETP.NE.U32.AND P2, PT, R3, RZ, PT ;  /* 0x000000ff0300720c */ /* 0x000fc80003f45070 */
[----:B------:R-:W-:-:S04]  /*b840*/  SEL R3, RZ, 0x108, !P2 ;  /* 0x00000108ff037807 */ /* 0x000fc80005000000 */
[----:B-1----:R-:W-:-:S04]  /*b850*/  LOP3.LUT R3, R3, 0xff, R24, 0x78, !PT ;  /* 0x000000ff03037812 */ /* 0x002fc800078e7818 */
[----:B------:R-:W-:-:S05]  /*b860*/  LOP3.LUT R3, R3, 0x70, RZ, 0x3c, !PT ;  /* 0x0000007003037812 */ /* 0x000fca00078e3cff */
[----:B------:R0:W-:Y:S04]  /*b870*/  STS.U8 [R3+UR5+0xe00], R29 ;  /* 0x000e001d03007988 */ /* 0x0001e80008000005 */
[----:B------:R-:W-:Y:S04]  /*b880*/  STS.U8 [R3+UR5+0x1e00], R10 ;  /* 0x001e000a03007988 */ /* 0x000fe80008000005 */
[----:B------:R-:W-:Y:S04]  /*b890*/  STS.U8 [R3+UR5+0x2e00], R9 ;  /* 0x002e000903007988 */ /* 0x000fe80008000005 */
[----:B------:R1:W-:Y:S01]  /*b8a0*/  STS.U8 [R3+UR5+0x3e00], R8 ;  /* 0x003e000803007988 */ /* 0x0003e20008000005 */
[----:B------:R-:W-:-:S05]  /*b8b0*/  LOP3.LUT R6, R24, 0x3f, RZ, 0xc0, !PT ;  /* 0x0000003f18067812 */ /* 0x000fca00078ec0ff */
[C---:B------:R-:W-:Y:S02]  /*b8c0*/  IMAD R26, R6.reuse, UR12, RZ ;  /* 0x0000000c061a7c24 */ /* 0x040fe4000f8e02ff */
[C---:B------:R-:W-:Y:S01]  /*b8d0*/  IMAD R24, R6.reuse, UR11, RZ ;  /* 0x0000000b06187c24 */ /* 0x040fe2000f8e02ff */
[----:B------:R-:W-:Y:S02]  /*b8e0*/  ISETP.GE.AND P0, PT, R6, UR7, PT ;  /* 0x0000000706007c0c */ /* 0x000fe4000bf06270 */
[----:B------:R-:W4:Y:S02]  /*b8f0*/  LDL R6, [R1+0x8a4] ;  /* 0x0008a40001067983 */ /* 0x000f240000100800 */
[----:B------:R-:W-:Y:S02]  /*b900*/  SHF.R.S32.HI R24, RZ, 0x1f, R24 ;  /* 0x0000001fff187819 */ /* 0x000fe40000011418 */
[----:B---3--:R-:W-:Y:S02]  /*b910*/  IADD3 R4, P1, PT, R26, R4, RZ ;  /* 0x000000041a047210 */ /* 0x008fe40007f3e0ff */
[----:B--2---:R-:W-:-:S03]  /*b920*/  PRMT R22, RZ, 0x7610, R22 ;  /* 0x00007610ff167816 */ /* 0x004fc60000000016 */
[----:B----4-:R-:W-:Y:S01]  /*b930*/  IMAD.X R5, R24, 0x1, R23, P1 ;  /* 0x0000000118057824 */ /* 0x010fe200008e0617 */
[----:B------:R-:W-:Y:S06]  /*b940*/  BAR.SYNC.DEFER_BLOCKING 0x0 ;  /* 0x0000000000007b1d */ /* 0x000fec0000010000 */
[----:B------:R-:W2:Y:S04]  /*b950*/  LDL.LU R23, [R1+0x820] ;  /* 0x0008200001177983 */ /* 0x000ea80000300800 */
[----:B0-----:R-:W3:Y:S04]  /*b960*/  LDL.LU R29, [R1+0x848] ;  /* 0x00084800011d7983 */ /* 0x001ee80000300800 */
[----:B-1----:R-:W4:Y:S04]  /*b970*/  LDL R3, [R1+0x88c] ;  /* 0x00088c0001037983 */ /* 0x002f280000100800 */
[----:B------:R0:W2:Y:S01]  /*b980*/  @!P0 LDG.E.U8 R22, desc[UR8][R4.64] ;  /* 0x0000000804168981 */ /* 0x0000a2000c1e1100 */
[----:B------:R-:W-:-:S02]  /*b990*/  IADD3 R2, P1, PT, R26, R2, RZ ;  /* 0x000000021a027210 */ /* 0x000fc40007f3e0ff */
[----:B------:R-:W-:Y:S02]  /*b9a0*/  PRMT R0, RZ, 0x7610, R0 ;  /* 0x00007610ff007816 */ /* 0x000fe40000000000 */
[----:B0-----:R-:W-:Y:S01]  /*b9b0*/  IADD3 R4, P2, PT, R26, R7, RZ ;  /* 0x000000071a047210 */ /* 0x001fe20007f5e0ff */
[----:B----4-:R-:W-:-:S05]  /*b9c0*/  IMAD.X R3, R24, 0x1, R3, P1 ;  /* 0x0000000118037824 */ /* 0x010fca00008e0603 */
[----:B------:R-:W4:Y:S04]  /*b9d0*/  @!P0 LDG.E.U8 R0, desc[UR8][R2.64] ;  /* 0x0000000802008981 */ /* 0x000f28000c1e1100 */
[----:B--2---:R0:W-:Y:S04]  /*b9e0*/  STL [R1+0x4b8], R22 ;  /* 0x0004b81601007387 */ /* 0x0041e80000100800 */
[----:B0-----:R-:W2:Y:S04]  /*b9f0*/  LDL.LU R22, [R1+0x1b14] ;  /* 0x001b140001167983 */ /* 0x001ea80000300800 */
[----:B------:R-:W3:Y:S04]  /*ba00*/  LDL R5, [R1+0x6b4] ;  /* 0x0006b40001057983 */ /* 0x000ee80000100800 */
[----:B------:R-:W3:Y:S01]  /*ba10*/  LDL R7, [R1+0x6b8] ;  /* 0x0006b80001077983 */ /* 0x000ee20000100800 */
[----:B------:R-:W-:-:S02]  /*ba20*/  IADD3 R6, P3, PT, R26, R6, RZ ;  /* 0x000000061a067210 */ /* 0x000fc40007f7e0ff */
[----:B------:R-:W-:Y:S01]  /*ba30*/  PRMT R27, RZ, 0x7610, R27 ;  /* 0x00007610ff1b7816 */ /* 0x000fe2000000001b */
[----:B----4-:R0:W-:Y:S04]  /*ba40*/  STL [R1+0x4bc], R0 ;  /* 0x0004bc0001007387 */ /* 0x0101e80000100800 */
[----:B0-----:R-:W4:Y:S01]  /*ba50*/  LDL.LU R0, [R1+0x1b10] ;  /* 0x001b100001007983 */ /* 0x001f220000300800 */
[----:B--2---:R-:W-:-:S03]  /*ba60*/  PRMT R22, RZ, 0x7610, R22 ;  /* 0x00007610ff167816 */ /* 0x004fc60000000016 */
[----:B------:R-:W2:Y:S01]  /*ba70*/  LDL R3, [R1+0x8a0] ;  /* 0x0008a00001037983 */ /* 0x000ea20000100800 */
[C---:B---3--:R-:W-:Y:S02]  /*ba80*/  IMAD.X R5, R24.reuse, 0x1, R5, P2 ;  /* 0x0000000118057824 */ /* 0x048fe400010e0605 */
[----:B------:R-:W-:-:S03]  /*ba90*/  IMAD.X R7, R24, 0x1, R7, P3 ;  /* 0x0000000118077824 */ /* 0x000fc600018e0607 */
[----:B------:R-:W3:Y:S04]  /*baa0*/  @!P0 LDG.E.U8 R22, desc[UR8][R4.64] ;  /* 0x0000000804168981 */ /* 0x000ee8000c1e1100 */
[----:B------:R-:W4:Y:S01]  /*bab0*/  @!P0 LDG.E.U8 R27, desc[UR8][R6.64] ;  /* 0x00000008061b8981 */ /* 0x000f22000c1e1100 */
[----:B--2---:R-:W-:-:S03]  /*bac0*/  IADD3 R2, P1, PT, R26, R3, RZ ;  /* 0x000000031a027210 */ /* 0x004fc60007f3e0ff */
[----:B---3--:R0:W-:Y:S04]  /*bad0*/  STL [R1+0x4b0], R22 ;  /* 0x0004b01601007387 */ /* 0x0081e80000100800 */
[----:B0-----:R-:W2:Y:S04]  /*bae0*/  LDL.LU R22, [R1+0x1b0c] ;  /* 0x001b0c0001167983 */ /* 0x001ea80000300800 */
[----:B------:R-:W3:Y:S04]  /*baf0*/  LDL R5, [R1+0x89c] ;  /* 0x00089c0001057983 */ /* 0x000ee80000100800 */
[----:B----4-:R0:W-:Y:S04]  /*bb00*/  STL [R1+0x4b4], R27 ;  /* 0x0004b41b01007387 */ /* 0x0101e80000100800 */
[----:B0-----:R-:W4:Y:S04]  /*bb10*/  LDL.LU R27, [R1+0x1b08] ;  /* 0x001b0800011b7983 */ /* 0x001f280000300800 */
[----:B------:R-:W2:Y:S04]  /*bb20*/  LDL R7, [R1+0x898] ;  /* 0x0008980001077983 */ /* 0x000ea80000100800 */
[----:B------:R-:W4:Y:S01]  /*bb30*/  LDL R3, [R1+0x6bc] ;  /* 0x0006bc0001037983 */ /* 0x000f220000100800 */
[----:B------:R-:W-:-:S02]  /*bb40*/  PRMT R0, RZ, 0x7610, R0 ;  /* 0x00007610ff007816 */ /* 0x000fc40000000000 */
[C---:B---3--:R-:W-:Y:S02]  /*bb50*/  IADD3 R4, P2, PT, R26.reuse, R5, RZ ;  /* 0x000000051a047210 */ /* 0x048fe40007f5e0ff */
[----:B------:R-:W3:Y:S01]  /*bb60*/  LDL R5, [R1+0x6c0] ;  /* 0x0006c00001057983 */ /* 0x000ee20000100800 */
[----:B--2---:R-:W-:-:S03]  /*bb70*/  IADD3 R6, P3, PT, R26, R7, RZ ;  /* 0x000000071a067210 */ /* 0x004fc60007f7e0ff */
[----:B------:R-:W2:Y:S01]  /*bb80*/  LDL R7, [R1+0x6c4] ;  /* 0x0006c40001077983 */ /* 0x000ea20000100800 */
[----:B----4-:R-:W-:-:S05]  /*bb90*/  IMAD.X R3, R24, 0x1, R3, P1 ;  /* 0x0000000118037824 */ /* 0x010fca00008e0603 */
[----:B------:R-:W4:Y:S01]  /*bba0*/  @!P0 LDG.E.U8 R0, desc[UR8][R2.64] ;  /* 0x0000000802008981 */ /* 0x000f22000c1e1100 */
[----:B------:R-:W-:Y:S02]  /*bbb0*/  PRMT R22, RZ, 0x7610, R22 ;  /* 0x00007610ff167816 */ /* 0x000fe40000000016 */
[----:B------:R-:W-:Y:S01]  /*bbc0*/  PRMT R27, RZ, 0x7610, R27 ;  /* 0x00007610ff1b7816 */ /* 0x000fe2000000001b */
[----:B---3--:R-:W-:-:S05]  /*bbd0*/  IMAD.X R5, R24, 0x1, R5, P2 ;  /* 0x0000000118057824 */ /* 0x008fca00010e0605 */
[----:B------:R-:W3:Y:S01]  /*bbe0*/  @!P0 LDG.E.U8 R22, desc[UR8][R4.64] ;  /* 0x0000000804168981 */ /* 0x000ee2000c1e1100 */
[----:B--2---:R-:W-:-:S05]  /*bbf0*/  IMAD.X R7, R24, 0x1, R7, P3 ;  /* 0x0000000118077824 */ /* 0x004fca00018e0607 */
[----:B------:R-:W2:Y:S04]  /*bc00*/  @!P0 LDG.E.U8 R27, desc[UR8][R6.64] ;  /* 0x00000008061b8981 */ /* 0x000ea8000c1e1100 */
[----:B----4-:R0:W-:Y:S04]  /*bc10*/  STL [R1+0x4a4], R0 ;  /* 0x0004a40001007387 */ /* 0x0101e80000100800 */
[----:B0-----:R-:W4:Y:S04]  /*bc20*/  LDL.LU R0, [R1+0x1b04] ;  /* 0x001b040001007983 */ /* 0x001f280000300800 */
[----:B------:R-:W4:Y:S04]  /*bc30*/  LDL R3, [R1+0x890] ;  /* 0x0008900001037983 */ /* 0x000f280000100800 */
[----:B---3--:R0:W-:Y:S04]  /*bc40*/  STL [R1+0x4a8], R22 ;  /* 0x0004a81601007387 */ /* 0x0081e80000100800 */
[----:B0-----:R-:W3:Y:S04]  /*bc50*/  LDL.LU R22, [R1+0x1b00] ;  /* 0x001b000001167983 */ /* 0x001ee80000300800 */
[----:B------:R-:W3:Y:S04]  /*bc60*/  LDL R5, [R1+0x6d0] ;  /* 0x0006d00001057983 */ /* 0x000ee80000100800 */
[----:B--2---:R0:W-:Y:S04]  /*bc70*/  STL [R1+0x4ac], R27 ;  /* 0x0004ac1b01007387 */ /* 0x0041e80000100800 */
[----:B0-----:R-:W2:Y:S04]  /*bc80*/  LDL.LU R27, [R1+0x1afc] ;  /* 0x001afc00011b7983 */ /* 0x001ea80000300800 */
[----:B------:R-:W2:Y:S01]  /*bc90*/  LDL R7, [R1+0x6d8] ;  /* 0x0006d80001077983 */ /* 0x000ea20000100800 */
[----:B----4-:R-:W-:-:S03]  /*bca0*/  IADD3 R2, P1, PT, R26, R3, RZ ;  /* 0x000000031a027210 */ /* 0x010fc60007f3e0ff */
[----:B------:R-:W4:Y:S01]  /*bcb0*/  LDL R3, [R1+0x6c8] ;  /* 0x0006c80001037983 */ /* 0x000f220000100800 */
[----:B------:R-:W-:Y:S02]  /*bcc0*/  PRMT R0, RZ, 0x7610, R0 ;  /* 0x00007610ff007816 */ /* 0x000fe40000000000 */
        /* <DEDUP_REMOVED lines=234> */
[----:B------:R-:W3:Y:S04]  /*cb70*/  LDL R7, [R1+0x7bc] ;  /* 0x0007bc0001077983 */ /* 0x000ee80000100800 */
[----:B--2---:R0:W-:Y:S01]  /*cb80*/  STL [R1+0x42c], R28 ;  /* 0x00042c1c01007387 */ /* 0x0041e20000100800 */
[----:B----4-:R-:W-:-:S03]  /*cb90*/  PRMT R0, RZ, 0x7610, R0 ;  /* 0x00007610ff007816 */ /* 0x010fc60000000000 */
[----:B0-----:R-:W2:Y:S01]  /*cba0*/  LDL R28, [R1+0x7cc] ;  /* 0x0007cc00011c7983 */ /* 0x001ea20000100800 */
[----:B------:R-:W-:-:S03]  /*cbb0*/  IADD3 R2, P1, PT, R26, R3, RZ ;  /* 0x000000031a027210 */ /* 0x000fc60007f3e0ff */
[----:B------:R-:W4:Y:S01]  /*cbc0*/  LDL R3, [R1+0x7a8] ;  /* 0x0007a80001037983 */ /* 0x000f220000100800 */
[----:B---3--:R-:W-:-:S03]  /*cbd0*/  IADD3 R4, P2, PT, R26, R5, RZ ;  /* 0x000000051a047210 */ /* 0x008fc60007f5e0ff */
[----:B------:R-:W3:Y:S01]  /*cbe0*/  LDL R5, [R1+0x7b0] ;  /* 0x0007b00001057983 */ /* 0x000ee20000100800 */
[----:B------:R-:W-:-:S03]  /*cbf0*/  IADD3 R6, P3, PT, R26, R7, RZ ;  /* 0x000000071a067210 */ /* 0x000fc60007f7e0ff */
[----:B------:R-:W2:Y:S01]  /*cc00*/  LDL R7, [R1+0x7b8] ;  /* 0x0007b80001077983 */ /* 0x000ea20000100800 */
[----:B----4-:R-:W-:-:S05]  /*cc10*/  IMAD.X R3, R24, 0x1, R3, P1 ;  /* 0x0000000118037824 */ /* 0x010fca00008e0603 */
[----:B------:R-:W4:Y:S01]  /*cc20*/  @!P0 LDG.E.U8 R0, desc[UR8][R2.64] ;  /* 0x0000000802008981 */ /* 0x000f22000c1e1100 */
[----:B------:R-:W-:Y:S02]  /*cc30*/  PRMT R27, RZ, 0x7610, R27 ;  /* 0x00007610ff1b7816 */ /* 0x000fe4000000001b */
[----:B------:R-:W-:Y:S01]  /*cc40*/  PRMT R22, RZ, 0x7610, R22 ;  /* 0x00007610ff167816 */ /* 0x000fe20000000016 */
[C---:B---3--:R-:W-:Y:S02]  /*cc50*/  IMAD.X R5, R24.reuse, 0x1, R5, P2 ;  /* 0x0000000118057824 */ /* 0x048fe400010e0605 */
[----:B--2---:R-:W-:-:S03]  /*cc60*/  IMAD.X R7, R24, 0x1, R7, P3 ;  /* 0x0000000118077824 */ /* 0x004fc600018e0607 */
[----:B------:R-:W2:Y:S04]  /*cc70*/  @!P0 LDG.E.U8 R27, desc[UR8][R4.64] ;  /* 0x00000008041b8981 */ /* 0x000ea8000c1e1100 */
[----:B------:R-:W3:Y:S04]  /*cc80*/  @!P0 LDG.E.U8 R22, desc[UR8][R6.64] ;  /* 0x0000000806168981 */ /* 0x000ee8000c1e1100 */
[----:B----4-:R0:W-:Y:S04]  /*cc90*/  STL [R1+0x418], R0 ;  /* 0x0004180001007387 */ /* 0x0101e80000100800 */
[----:B0-----:R-:W4:Y:S04]  /*cca0*/  LDL.LU R0, [R1+0x1a84] ;  /* 0x001a840001007983 */ /* 0x001f280000300800 */
[----:B------:R-:W4:Y:S04]  /*ccb0*/  LDL R3, [R1+0x7c4] ;  /* 0x0007c40001037983 */ /* 0x000f280000100800 */
[----:B--2---:R0:W-:Y:S04]  /*ccc0*/  STL [R1+0x41c], R27 ;  /* 0x00041c1b01007387 */ /* 0x0041e80000100800 */
[----:B0-----:R-:W2:Y:S04]  /*ccd0*/  LDL.LU R27, [R1+0x1a80] ;  /* 0x001a8000011b7983 */ /* 0x001ea80000300800 */
[----:B---3--:R0:W-:Y:S04]  /*cce0*/  STL [R1+0x420], R22 ;  /* 0x0004201601007387 */ /* 0x0081e80000100800 */
[----:B0-----:R-:W3:Y:S04]  /*ccf0*/  LDL.LU R22, [R1+0x1a7c] ;  /* 0x001a7c0001167983 */ /* 0x001ee80000300800 */
[----:B------:R-:W2:Y:S04]  /*cd00*/  LDL R7, [R1+0x7d4] ;  /* 0x0007d40001077983 */ /* 0x000ea80000100800 */
[----:B------:R-:W3:Y:S01]  /*cd10*/  LDL R5, [R1+0x7c8] ;  /* 0x0007c80001057983 */ /* 0x000ee20000100800 */
[----:B----4-:R-:W-:-:S03]  /*cd20*/  IADD3 R2, P1, PT, R26, R3, RZ ;  /* 0x000000031a027210 */ /* 0x010fc60007f3e0ff */
[----:B------:R-:W4:Y:S01]  /*cd30*/  LDL R3, [R1+0x7c0] ;  /* 0x0007c00001037983 */ /* 0x000f220000100800 */
[----:B------:R-:W-:Y:S02]  /*cd40*/  PRMT R0, RZ, 0x7610, R0 ;  /* 0x00007610ff007816 */ /* 0x000fe40000000000 */
[----:B--2---:R-:W-:Y:S02]  /*cd50*/  IADD3 R6, P3, PT, R26, R7, RZ ;  /* 0x000000071a067210 */ /* 0x004fe40007f7e0ff */
[----:B------:R-:W2:Y:S01]  /*cd60*/  LDL R7, [R1+0x7d0] ;  /* 0x0007d00001077983 */ /* 0x000ea20000100800 */
[----:B----4-:R-:W-:-:S05]  /*cd70*/  IMAD.X R3, R24, 0x1, R3, P1 ;  /* 0x0000000118037824 */ /* 0x010fca00008e0603 */
[----:B------:R-:W4:Y:S01]  /*cd80*/  @!P0 LDG.E.U8 R0, desc[UR8][R2.64] ;  /* 0x0000000802008981 */ /* 0x000f22000c1e1100 */
[----:B------:R-:W-:Y:S02]  /*cd90*/  IADD3 R4, P2, PT, R26, R28, RZ ;  /* 0x0000001c1a047210 */ /* 0x000fe40007f5e0ff */
[----:B------:R-:W-:Y:S01]  /*cda0*/  PRMT R25, RZ, 0x7610, R25 ;  /* 0x00007610ff197816 */ /* 0x000fe20000000019 */
[----:B------:R-:W4:Y:S01]  /*cdb0*/  LDL R28, [R1+0x7d8] ;  /* 0x0007d800011c7983 */ /* 0x000f220000100800 */
[----:B---3--:R-:W-:Y:S01]  /*cdc0*/  PRMT R22, RZ, 0x7610, R22 ;  /* 0x00007610ff167816 */ /* 0x008fe20000000016 */
[----:B------:R-:W-:-:S05]  /*cdd0*/  IMAD.X R5, R24, 0x1, R5, P2 ;  /* 0x0000000118057824 */ /* 0x000fca00010e0605 */
[----:B------:R-:W3:Y:S01]  /*cde0*/  @!P0 LDG.E.U8 R25, desc[UR8][R4.64] ;  /* 0x0000000804198981 */ /* 0x000ee2000c1e1100 */
[----:B--2---:R-:W-:-:S05]  /*cdf0*/  IMAD.X R7, R24, 0x1, R7, P3 ;  /* 0x0000000118077824 */ /* 0x004fca00018e0607 */
[----:B------:R-:W2:Y:S04]  /*ce00*/  @!P0 LDG.E.U8 R22, desc[UR8][R6.64] ;  /* 0x0000000806168981 */ /* 0x000ea8000c1e1100 */
[----:B----4-:R0:W-:Y:S04]  /*ce10*/  STL [R1+0x40c], R0 ;  /* 0x00040c0001007387 */ /* 0x0101e80000100800 */
[----:B0-----:R-:W4:Y:S04]  /*ce20*/  LDL.LU R0, [R1+0x1a78] ;  /* 0x001a780001007983 */ /* 0x001f280000300800 */
[----:B------:R-:W4:Y:S04]  /*ce30*/  LDL R5, [R1+0x7e4] ;  /* 0x0007e40001057983 */ /* 0x000f280000100800 */
[----:B------:R-:W4:Y:S04]  /*ce40*/  LDL R3, [R1+0x7dc] ;  /* 0x0007dc0001037983 */ /* 0x000f280000100800 */
[----:B---3--:R0:W-:Y:S04]  /*ce50*/  STL [R1+0x410], R25 ;  /* 0x0004101901007387 */ /* 0x0081e80000100800 */
[----:B0-----:R-:W3:Y:S04]  /*ce60*/  LDL R25, [R1+0x804] ;  /* 0x0008040001197983 */ /* 0x001ee80000100800 */
[----:B--2---:R0:W-:Y:S04]  /*ce70*/  STL [R1+0x414], R22 ;  /* 0x0004141601007387 */ /* 0x0041e80000100800 */
[----:B0-----:R-:W2:Y:S04]  /*ce80*/  LDL.LU R22, [R1+0x1a74] ;  /* 0x001a740001167983 */ /* 0x001ea80000300800 */
[----:B------:R-:W2:Y:S01]  /*ce90*/  LDL R7, [R1+0x7f4] ;  /* 0x0007f40001077983 */ /* 0x000ea20000100800 */
[----:B----4-:R-:W-:-:S03]  /*cea0*/  IADD3 R4, P2, PT, R26, R5, RZ ;  /* 0x000000051a047210 */ /* 0x010fc60007f5e0ff */
[----:B------:R-:W4:Y:S01]  /*ceb0*/  LDL R5, [R1+0x7e0] ;  /* 0x0007e00001057983 */ /* 0x000f220000100800 */
[----:B------:R-:W-:Y:S02]  /*cec0*/  IADD3 R2, P1, PT, R26, R3, RZ ;  /* 0x000000031a027210 */ /* 0x000fe40007f3e0ff */
[----:B------:R-:W-:Y:S02]  /*ced0*/  PRMT R27, RZ, 0x7610, R27 ;  /* 0x00007610ff1b7816 */ /* 0x000fe4000000001b */
[----:B------:R-:W-:Y:S01]  /*cee0*/  PRMT R0, RZ, 0x7610, R0 ;  /* 0x00007610ff007816 */ /* 0x000fe20000000000 */
[----:B------:R-:W-:Y:S02]  /*cef0*/  IMAD.X R3, R24, 0x1, R28, P1 ;  /* 0x0000000118037824 */ /* 0x000fe400008e061c */
[----:B------:R-:W3:Y:S04]  /*cf00*/  LDL R28, [R1+0x818] ;  /* 0x00081800011c7983 */ /* 0x000ee80000100800 */
[----:B------:R-:W3:Y:S01]  /*cf10*/  @!P0 LDG.E.U8 R27, desc[UR8][R2.64] ;  /* 0x00000008021b8981 */ /* 0x000ee2000c1e1100 */
[----:B--2---:R-:W-:-:S03]  /*cf20*/  IADD3 R6, P3, PT, R26, R7, RZ ;  /* 0x000000071a067210 */ /* 0x004fc60007f7e0ff */
[----:B------:R-:W2:Y:S01]  /*cf30*/  LDL R7, [R1+0x7f0] ;  /* 0x0007f00001077983 */ /* 0x000ea20000100800 */
[----:B----4-:R-:W-:-:S05]  /*cf40*/  IMAD.X R5, R24, 0x1, R5, P2 ;  /* 0x0000000118057824 */ /* 0x010fca00010e0605 */
[----:B------:R-:W4:Y:S01]  /*cf50*/  @!P0 LDG.E.U8 R0, desc[UR8][R4.64] ;  /* 0x0000000804008981 */ /* 0x000f22000c1e1100 */
[----:B------:R-:W-:-:S03]  /*cf60*/  PRMT R22, RZ, 0x7610, R22 ;  /* 0x00007610ff167816 */ /* 0x000fc60000000016 */
[----:B---3--:R0:W-:Y:S04]  /*cf70*/  STL [R1+0x400], R27 ;  /* 0x0004001b01007387 */ /* 0x0081e80000100800 */
[----:B0-----:R-:W3:Y:S01]  /*cf80*/  LDL.LU R27, [R1+0x1a70] ;  /* 0x001a7000011b7983 */ /* 0x001ee20000300800 */
[----:B--2---:R-:W-:-:S05]  /*cf90*/  IMAD.X R7, R24, 0x1, R7, P3 ;  /* 0x0000000118077824 */ /* 0x004fca00018e0607 */
[----:B------:R-:W2:Y:S04]  /*cfa0*/  @!P0 LDG.E.U8 R22, desc[UR8][R6.64] ;  /* 0x0000000806168981 */ /* 0x000ea8000c1e1100 */
[----:B----4-:R0:W-:Y:S04]  /*cfb0*/  STL [R1+0x404], R0 ;  /* 0x0004040001007387 */ /* 0x0101e80000100800 */
[----:B0-----:R-:W4:Y:S04]  /*cfc0*/  LDL.LU R0, [R1+0x1a6c] ;  /* 0x001a6c0001007983 */ /* 0x001f280000300800 */
[----:B------:R-:W3:Y:S04]  /*cfd0*/  LDL R5, [R1+0x814] ;  /* 0x0008140001057983 */ /* 0x000ee80000100800 */
[----:B--2---:R0:W-:Y:S04]  /*cfe0*/  STL [R1+0x408], R22 ;  /* 0x0004081601007387 */ /* 0x0041e80000100800 */
[----:B0-----:R-:W2:Y:S04]  /*cff0*/  LDL.LU R22, [R1+0x1a68] ;  /* 0x001a680001167983 */ /* 0x001ea80000300800 */
[----:B------:R-:W2:Y:S04]  /*d000*/  LDL R3, [R1+0x800] ;  /* 0x0008000001037983 */ /* 0x000ea80000100800 */
[----:B------:R-:W2:Y:S01]  /*d010*/  LDL R7, [R1+0x81c] ;  /* 0x00081c0001077983 */ /* 0x000ea20000100800 */
[----:B---3--:R-:W-:-:S03]  /*d020*/  IADD3 R4, P2, PT, R26, R5, RZ ;  /* 0x000000051a047210 */ /* 0x008fc60007f5e0ff */
[----:B------:R-:W3:Y:S01]  /*d030*/  LDL R5, [R1+0x810] ;  /* 0x0008100001057983 */ /* 0x000ee20000100800 */
[----:B------:R-:W-:Y:S02]  /*d040*/  IADD3 R2, P1, PT, R26, R25, RZ ;  /* 0x000000191a027210 */ /* 0x000fe40007f3e0ff */
[----:B------:R-:W-:Y:S01]  /*d050*/  PRMT R27, RZ, 0x7610, R27 ;  /* 0x00007610ff1b7816 */ /* 0x000fe2000000001b */
[----:B------:R-:W3:Y:S01]  /*d060*/  LDL R25, [R1+0x834] ;  /* 0x0008340001197983 */ /* 0x000ee20000100800 */
[----:B----4-:R-:W-:Y:S01]  /*d070*/  PRMT R0, RZ, 0x7610, R0 ;  /* 0x00007610ff007816 */ /* 0x010fe20000000000 */
[----:B--2---:R-:W-:Y:S01]  /*d080*/  IMAD.X R3, R24, 0x1, R3, P1 ;  /* 0x0000000118037824 */ /* 0x004fe200008e0603 */
[----:B------:R-:W-:-:S04]  /*d090*/  IADD3 R6, P3, PT, R26, R7, RZ ;  /* 0x000000071a067210 */ /* 0x000fc80007f7e0ff */
[----:B------:R-:W2:Y:S01]  /*d0a0*/  @!P0 LDG.E.U8 R27, desc[UR8][R2.64] ;  /* 0x00000008021b8981 */ /* 0x000ea2000c1e1100 */
[----:B------:R-:W-:Y:S01]  /*d0b0*/  PRMT R22, RZ, 0x7610, R22 ;  /* 0x00007610ff167816 */ /* 0x000fe20000000016 */
[C---:B---3--:R-:W-:Y:S02]  /*d0c0*/  IMAD.X R5, R24.reuse, 0x1, R5, P2 ;  /* 0x0000000118057824 */ /* 0x048fe400010e0605 */
[----:B------:R-:W-:Y:S02]  /*d0d0*/  IMAD.X R7, R24, 0x1, R28, P3 ;  /* 0x0000000118077824 */ /* 0x000fe400018e061c */
[----:B------:R-:W3:Y:S04]  /*d0e0*/  LDL.LU R28, [R1+0x83c] ;  /* 0x00083c00011c7983 */ /* 0x000ee80000300800 */
[----:B------:R-:W4:Y:S04]  /*d0f0*/  @!P0 LDG.E.U8 R0, desc[UR8][R4.64] ;  /* 0x0000000804008981 */ /* 0x000f28000c1e1100 */
[----:B------:R-:W3:Y:S04]  /*d100*/  @!P0 LDG.E.U8 R22, desc[UR8][R6.64] ;  /* 0x0000000806168981 */ /* 0x000ee8000c1e1100 */
[----:B--2---:R0:W-:Y:S04]  /*d110*/  STL [R1+0x3f4], R27 ;  /* 0x0003f41b01007387 */ /* 0x0041e80000100800 */
[----:B0-----:R-:W2:Y:S04]  /*d120*/  LDL.LU R27, [R1+0x1a64] ;  /* 0x001a6400011b7983 */ /* 0x001ea80000300800 */
[----:B------:R-:W2:Y:S04]  /*d130*/  LDL R3, [R1+0x824] ;  /* 0x0008240001037983 */ /* 0x000ea80000100800 */
[----:B----4-:R0:W-:Y:S04]  /*d140*/  STL [R1+0x3f8], R0 ;  /* 0x0003f80001007387 */ /* 0x0101e80000100800 */
[----:B0-----:R-:W4:Y:S04]  /*d150*/  LDL.LU R0, [R1+0x1a60] ;  /* 0x001a600001007983 */ /* 0x001f280000300800 */
[----:B------:R-:W4:Y:S04]  /*d160*/  LDL R5, [R1+0x82c] ;  /* 0x00082c0001057983 */ /* 0x000f280000100800 */
[----:B---3--:R0:W-:Y:S04]  /*d170*/  STL [R1+0x3fc], R22 ;  /* 0x0003fc1601007387 */ /* 0x0081e80000100800 */
[----:B0-----:R-:W3:Y:S04]  /*d180*/  LDL.LU R22, [R1+0x1a5c] ;  /* 0x001a5c0001167983 */ /* 0x001ee80000300800 */
[----:B------:R-:W3:Y:S01]  /*d190*/  LDL R7, [R1+0x830] ;  /* 0x0008300001077983 */ /* 0x000ee20000100800 */
[----:B------:R-:W-:-:S02]  /*d1a0*/  IADD3 R6, P3, PT, R26, R25, RZ ;  /* 0x000000191a067210 */ /* 0x000fc40007f7e0ff */
[----:B------:R-:W-:Y:S01]  /*d1b0*/  PRMT R20, RZ, 0x7610, R20 ;  /* 0x00007610ff147816 */ /* 0x000fe20000000014 */
[----:B------:R-:W4:Y:S01]  /*d1c0*/  LDL R25, [R1+0x844] ;  /* 0x0008440001197983 */ /* 0x000f220000100800 */
[----:B--2---:R-:W-:Y:S01]  /*d1d0*/  PRMT R27, RZ, 0x7610, R27 ;  /* 0x00007610ff1b7816 */ /* 0x004fe2000000001b */
[----:B---3--:R-:W-:-:S05]  /*d1e0*/  IMAD.X R7, R24, 0x1, R7, P3 ;  /* 0x0000000118077824 */ /* 0x008fca00018e0607 */
[----:B------:R-:W2:Y:S01]  /*d1f0*/  @!P0 LDG.E.U8 R27, desc[UR8][R6.64] ;  /* 0x00000008061b8981 */ /* 0x000ea2000c1e1100 */
[C---:B------:R-:W-:Y:S02]  /*d200*/  IADD3 R2, P1, PT, R26.reuse, R3, RZ ;  /* 0x000000031a027210 */ /* 0x040fe40007f3e0ff */
[----:B----4-:R-:W-:Y:S02]  /*d210*/  IADD3 R4, P2, PT, R26, R5, RZ ;  /* 0x000000051a047210 */ /* 0x010fe40007f5e0ff */
[----:B------:R-:W3:Y:S01]  /*d220*/  LDL R5, [R1+0x828] ;  /* 0x0008280001057983 */ /* 0x000ee20000100800 */
[----:B------:R-:W-:-:S03]  /*d230*/  IMAD.X R3, R24, 0x1, R23, P1 ;  /* 0x0000000118037824 */ /* 0x000fc600008e0617 */
[----:B------:R0:W-:Y:S04]  /*d240*/  STL [R1+0xc08], R23 ;  /* 0x000c081701007387 */ /* 0x0001e80000100800 */
[----:B------:R-:W4:Y:S04]  /*d250*/  LDL R7, [R1+0x84c] ;  /* 0x00084c0001077983 */ /* 0x000f280000100800 */
[----:B------:R1:W3:Y:S04]  /*d260*/  @!P0 LDG.E.U8 R20, desc[UR8][R2.64] ;  /* 0x0000000802148981 */ /* 0x0002e8000c1e1100 */
[----:B0-----:R-:W3:Y:S01]  /*d270*/  LDL R23, [R1+0x838] ;  /* 0x0008380001177983 */ /* 0x001ee20000100800 */
[----:B-1----:R-:W-:-:S03]  /*d280*/  IADD3 R2, P1, PT, R26, R28, RZ ;  /* 0x0000001c1a027210 */ /* 0x002fc60007f3e0ff */
[----:B--2---:R0:W-:Y:S04]  /*d290*/  STL [R1+0x3f0], R27 ;  /* 0x0003f01b01007387 */ /* 0x0041e80000100800 */
[----:B0-----:R-:W2:Y:S04]  /*d2a0*/  LDL R27, [R1+0x80c] ;  /* 0x00080c00011b7983 */ /* 0x001ea80000100800 */
[----:B------:R0:W-:Y:S04]  /*d2b0*/  STL [R1+0xc0c], R28 ;  /* 0x000c0c1c01007387 */ /* 0x0001e80000100800 */
[----:B0-----:R-:W2:Y:S01]  /*d2c0*/  LDL R28, [R1+0x840] ;  /* 0x00084000011c7983 */ /* 0x001ea20000100800 */
[----:B------:R-:W-:Y:S01]  /*d2d0*/  PRMT R21, RZ, 0x7610, R21 ;  /* 0x00007610ff157816 */ /* 0x000fe20000000015 */
[----:B---3--:R-:W-:Y:S01]  /*d2e0*/  IMAD.X R5, R24, 0x1, R5, P2 ;  /* 0x0000000118057824 */ /* 0x008fe200010e0605 */
[----:B----4-:R-:W-:-:S04]  /*d2f0*/  IADD3 R6, P3, PT, R26, R7, RZ ;  /* 0x000000071a067210 */ /* 0x010fc80007f7e0ff */
[----:B------:R0:W3:Y:S01]  /*d300*/  @!P0 LDG.E.U8 R21, desc[UR8][R4.64] ;  /* 0x0000000804158981 */ /* 0x0000e2000c1e1100 */
[C---:B------:R-:W-:Y:S02]  /*d310*/  IMAD.X R3, R24.reuse, 0x1, R23, P1 ;  /* 0x0000000118037824 */ /* 0x040fe400008e0617 */
[----:B------:R-:W-:Y:S01]  /*d320*/  IMAD.X R7, R24, 0x1, R29, P3 ;  /* 0x0000000118077824 */ /* 0x000fe200018e061d */
[----:B0-----:R-:W-:Y:S02]  /*d330*/  IADD3 R4, P2, PT, R26, R25, RZ ;  /* 0x000000191a047210 */ /* 0x001fe40007f5e0ff */
[----:B------:R-:W4:Y:S04]  /*d340*/  LDL R25, [R1+0x7fc] ;  /* 0x0007fc0001197983 */ /* 0x000f280000100800 */
[----:B------:R-:W3:Y:S01]  /*d350*/  LDL.LU R23, [R1+0x7f8] ;  /* 0x0007f80001177983 */ /* 0x000ee20000300800 */
[----:B--2---:R-:W-:-:S03]  /*d360*/  IMAD.X R5, R24, 0x1, R28, P2 ;  /* 0x0000000118057824 */ /* 0x004fc600010e061c */
[----:B------:R-:W2:Y:S04]  /*d370*/  LDL.LU R28, [R1+0x7e8] ;  /* 0x0007e800011c7983 */ /* 0x000ea80000300800 */
[----:B------:R0:W-:Y:S04]  /*d380*/  STL [R1+0xc00], R29 ;  /* 0x000c001d01007387 */ /* 0x0001e80000100800 */
[----:B0-----:R-:W2:Y:S01]  /*d390*/  LDL.LU R29, [R1+0x808] ;  /* 0x00080800011d7983 */ /* 0x001ea20000300800 */
[----:B------:R-:W-:Y:S02]  /*d3a0*/  PRMT R18, RZ, 0x7610, R18 ;  /* 0x00007610ff127816 */ /* 0x000fe40000000012 */
[----:B------:R-:W-:-:S02]  /*d3b0*/  PRMT R19, RZ, 0x7610, R19 ;  /* 0x00007610ff137816 */ /* 0x000fc40000000013 */
[----:B------:R-:W-:Y:S02]  /*d3c0*/  PRMT R17, RZ, 0x7610, R17 ;  /* 0x00007610ff117816 */ /* 0x000fe40000000011 */
[----:B------:R-:W2:Y:S04]  /*d3d0*/  @!P0 LDG.E.U8 R18, desc[UR8][R4.64] ;  /* 0x0000000804128981 */ /* 0x000ea8000c1e1100 */
[----:B------:R4:W2:Y:S04]  /*d3e0*/  @!P0 LDG.E.U8 R19, desc[UR8][R6.64] ;  /* 0x0000000806138981 */ /* 0x0008a8000c1e1100 */
[----:B------:R0:W2:Y:S04]  /*d3f0*/  @!P0 LDG.E.U8 R17, desc[UR8][R2.64] ;  /* 0x0000000802118981 */ /* 0x0000a8000c1e1100 */
[----:B------:R-:W2:Y:S01]  /*d400*/  LDL R5, [R1+0x7ec] ;  /* 0x0007ec0001057983 */ /* 0x000ea20000100800 */
[----:B----4-:R-:W-:-:S03]  /*d410*/  IADD3 R6, P2, PT, R26, R25, RZ ;  /* 0x000000191a067210 */ /* 0x010fc60007f5e0ff */
[----:B------:R-:W4:Y:S01]  /*d420*/  LDL R25, [R1+0x784] ;  /* 0x0007840001197983 */ /* 0x000f220000100800 */
[----:B0-----:R-:W-:-:S03]  /*d430*/  IADD3 R2, P3, PT, R26, R27, RZ ;  /* 0x0000001b1a027210 */ /* 0x001fc60007f7e0ff */
[----:B------:R-:W4:Y:S01]  /*d440*/  LDL R27, [R1+0x794] ;  /* 0x00079400011b7983 */ /* 0x000f220000100800 */
[----:B---3--:R-:W-:-:S03]  /*d450*/  IMAD.X R7, R24, 0x1, R23, P2 ;  /* 0x0000000118077824 */ /* 0x008fc600010e0617 */
[----:B--2---:R-:W-:Y:S04]  /*d460*/  STL [R1+0xc10], R29 ;  /* 0x000c101d01007387 */ /* 0x004fe80000100800 */
[----:B------:R0:W-:Y:S04]  /*d470*/  STL [R1+0xc14], R23 ;  /* 0x000c141701007387 */ /* 0x0001e80000100800 */
[----:B0-----:R-:W2:Y:S01]  /*d480*/  LDL.LU R23, [R1+0x774] ;  /* 0x0007740001177983 */ /* 0x001ea20000300800 */
[----:B------:R-:W-:Y:S01]  /*d490*/  PRMT R16, RZ, 0x7610, R16 ;  /* 0x00007610ff107816 */ /* 0x000fe20000000010 */
[----:B------:R-:W-:-:S02]  /*d4a0*/  IMAD.X R3, R24, 0x1, R29, P3 ;  /* 0x0000000118037824 */ /* 0x000fc400018e061d */
[----:B------:R0:W-:Y:S01]  /*d4b0*/  STL [R1+0xc18], R28 ;  /* 0x000c181c01007387 */ /* 0x0001e20000100800 */
[----:B------:R-:W-:-:S03]  /*d4c0*/  IADD3 R4, P1, PT, R26, R5, RZ ;  /* 0x000000051a047210 */ /* 0x000fc60007f3e0ff */
[----:B------:R4:W3:Y:S01]  /*d4d0*/  @!P0 LDG.E.U8 R16, desc[UR8][R2.64] ;  /* 0x0000000802108981 */ /* 0x0008e2000c1e1100 */
[----:B------:R-:W-:Y:S01]  /*d4e0*/  PRMT R14, RZ, 0x7610, R14 ;  /* 0x00007610ff0e7816 */ /* 0x000fe2000000000e */
[----:B------:R-:W-:Y:S02]  /*d4f0*/  IMAD.X R5, R24, 0x1, R28, P1 ;  /* 0x0000000118057824 */ /* 0x000fe400008e061c */
[----:B------:R-:W3:Y:S04]  /*d500*/  LDL R29, [R1+0x858] ;  /* 0x00085800011d7983 */ /* 0x000ee80000100800 */
[----:B------:R2:W3:Y:S04]  /*d510*/  @!P0 LDG.E.U8 R14, desc[UR8][R4.64] ;  /* 0x00000008040e8981 */ /* 0x0004e8000c1e1100 */
[----:B------:R-:W3:Y:S01]  /*d520*/  LDL R3, [R1+0x790] ;  /* 0x0007900001037983 */ /* 0x000ee20000100800 */
[----:B----4-:R-:W-:-:S03]  /*d530*/  IADD3 R2, P3, PT, R26, R27, RZ ;  /* 0x0000001b1a027210 */ /* 0x010fc60007f7e0ff */
[----:B0-----:R-:W4:Y:S04]  /*d540*/  LDL R28, [R1+0x868] ;  /* 0x00086800011c7983 */ /* 0x001f280000100800 */
[----:B------:R-:W4:Y:S04]  /*d550*/  LDL R27, [R1+0x860] ;  /* 0x00086000011b7983 */ /* 0x000f280000100800 */
[----:B------:R-:W4:Y:S01]  /*d560*/  LDL R5, [R1+0x770] ;  /* 0x0007700001057983 */ /* 0x000f220000100800 */
[----:B--2---:R-:W-:-:S03]  /*d570*/  IADD3 R4, P1, PT, R26, R23, RZ ;  /* 0x000000171a047210 */ /* 0x004fc60007f3e0ff */
[----:B------:R0:W-:Y:S04]  /*d580*/  STL [R1+0xc1c], R23 ;  /* 0x000c1c1701007387 */ /* 0x0001e80000100800 */
[----:B0-----:R-:W2:Y:S01]  /*d590*/  LDL.LU R23, [R1+0x724] ;  /* 0x0007240001177983 */ /* 0x001ea20000300800 */
[----:B------:R-:W-:Y:S02]  /*d5a0*/  PRMT R15, RZ, 0x7610, R15 ;  /* 0x00007610ff0f7816 */ /* 0x000fe4000000000f */
[----:B------:R-:W-:-:S04]  /*d5b0*/  PRMT R13, RZ, 0x7610, R13 ;  /* 0x00007610ff0d7816 */ /* 0x000fc8000000000d */
[----:B------:R0:W4:Y:S01]  /*d5c0*/  @!P0 LDG.E.U8 R15, desc[UR8][R6.64] ;  /* 0x00000008060f8981 */ /* 0x000122000c1e1100 */
[----:B---3--:R-:W-:-:S05]  /*d5d0*/  IMAD.X R3, R24, 0x1, R3, P3 ;  /* 0x0000000118037824 */ /* 0x008fca00018e0603 */
[----:B------:R1:W3:Y:S04]  /*d5e0*/  @!P0 LDG.E.U8 R13, desc[UR8][R2.64] ;  /* 0x00000008020d8981 */ /* 0x0002e8000c1e1100 */
[----:B------:R-:W3:Y:S01]  /*d5f0*/  LDL R7, [R1+0x780] ;  /* 0x0007800001077983 */ /* 0x000ee20000100800 */
[----:B0-----:R-:W-:-:S03]  /*d600*/  IADD3 R6, P2, PT, R26, R25, RZ ;  /* 0x000000191a067210 */ /* 0x001fc60007f5e0ff */
[----:B------:R-:W3:Y:S01]  /*d610*/  LDL R25, [R1+0x71c] ;  /* 0x00071c0001197983 */ /* 0x000ee20000100800 */
[----:B-1----:R-:W-:-:S05]  /*d620*/  IADD3 R2, P3, PT, R26, R29, RZ ;  /* 0x0000001d1a027210 */ /* 0x002fca0007f7e0ff */
[C---:B--2---:R-:W-:Y:S01]  /*d630*/  IMAD.X R3, R24.reuse, 0x1, R23, P3 ;  /* 0x0000000118037824 */ /* 0x044fe200018e0617 */
[----:B------:R0:W-:Y:S04]  /*d640*/  STL [R1+0xc20], R23 ;  /* 0x000c201701007387 */ /* 0x0001e80000100800 */
[----:B0-----:R-:W2:Y:S01]  /*d650*/  LDL.LU R23, [R1+0x714] ;  /* 0x0007140001177983 */ /* 0x001ea20000300800 */
[----:B------:R-:W-:Y:S01]  /*d660*/  PRMT R12, RZ, 0x7610, R12 ;  /* 0x00007610ff0c7816 */ /* 0x000fe2000000000c */
[C---:B----4-:R-:W-:Y:S01]  /*d670*/  IMAD.X R5, R24.reuse, 0x1, R5, P1 ;  /* 0x0000000118057824 */ /* 0x050fe200008e0605 */
[----:B------:R-:W-:Y:S01]  /*d680*/  PRMT R11, RZ, 0x7610, R11 ;  /* 0x00007610ff0b7816 */ /* 0x000fe2000000000b */
[----:B---3--:R-:W-:-:S05]  /*d690*/  IMAD.X R7, R24, 0x1, R7, P2 ;  /* 0x0000000118077824 */ /* 0x008fca00010e0607 */
[----:B------:R0:W3:Y:S04]  /*d6a0*/  @!P0 LDG.E.U8 R11, desc[UR8][R4.64] ;  /* 0x00000008040b8981 */ /* 0x0000e8000c1e1100 */
[----:B------:R1:W4:Y:S01]  /*d6b0*/  @!P0 LDG.E.U8 R12, desc[UR8][R6.64] ;  /* 0x00000008060c8981 */ /* 0x000322000c1e1100 */
[----:B------:R-:W-:Y:S02]  /*d6c0*/  PRMT R10, RZ, 0x7610, R10 ;  /* 0x00007610ff0a7816 */ /* 0x000fe4000000000a */
[----:B------:R-:W-:Y:S02]  /*d6d0*/  PRMT R9, RZ, 0x7610, R9 ;  /* 0x00007610ff097816 */ /* 0x000fe40000000009 */
[C---:B0-----:R-:W-:Y:S02]  /*d6e0*/  IADD3 R4, P1, PT, R26.reuse, R28, RZ ;  /* 0x0000001c1a047210 */ /* 0x041fe40007f3e0ff */
[----:B------:R0:W3:Y:S01]  /*d6f0*/  @!P0 LDG.E.U8 R10, desc[UR8][R2.64] ;  /* 0x00000008020a8981 */ /* 0x0000e2000c1e1100 */
[----:B-1----:R-:W-:-:S03]  /*d700*/  IADD3 R6, P2, PT, R26, R27, RZ ;  /* 0x0000001b1a067210 */ /* 0x002fc60007f5e0ff */
[----:B------:R-:W-:Y:S01]  /*d710*/  LDS.U8 R28, [R0+UR5+0x1008] ;  /* 0x00100805001c7984 */ /* 0x000fe20008000000 */
[----:B------:R-:W-:Y:S01]  /*d720*/  PRMT R8, RZ, 0x7610, R8 ;  /* 0x00007610ff087816 */ /* 0x000fe20000000008 */
[C---:B------:R-:W-:Y:S02]  /*d730*/  IMAD.X R7, R24.reuse, 0x1, R25, P2 ;  /* 0x0000000118077824 */ /* 0x040fe400010e0619 */
[----:B0-----:R-:W0:Y:S04]  /*d740*/  LDS.U8 R3, [R0+UR5] ;  /* 0x0000000500037984 */ /* 0x001e280008000000 */
[----:B------:R1:W4:Y:S04]  /*d750*/  @!P0 LDG.E.U8 R9, desc[UR8][R6.64] ;  /* 0x0000000806098981 */ /* 0x000328000c1e1100 */
[----:B------:R-:W0:Y:S04]  /*d760*/  LDS.U8 R2, [R0+UR5+0x108] ;  /* 0x0001080500027984 */ /* 0x000e280008000000 */
[----:B-1----:R-:W-:Y:S04]  /*d770*/  LDS.U8 R7, [R0+UR5+0x1000] ;  /* 0x0010000500077984 */ /* 0x002fe80008000000 */
[----:B------:R-:W-:Y:S01]  /*d780*/  LDS.U8 R6, [R0+UR5+0x1108] ;  /* 0x0011080500067984 */ /* 0x000fe20008000000 */
[----:B--2---:R-:W-:-:S05]  /*d790*/  IMAD.X R5, R24, 0x1, R23, P1 ;  /* 0x0000000118057824 */ /* 0x004fca00008e0617 */
[----:B------:R1:W2:Y:S04]  /*d7a0*/  @!P0 LDG.E.U8 R8, desc[UR8][R4.64] ;  /* 0x0000000804088981 */ /* 0x0002a8000c1e1100 */
[----:B------:R-:W-:Y:S01]  /*d7b0*/  STL [R1+0xc38], R23 ;  /* 0x000c381701007387 */ /* 0x000fe20000100800 */
[----:B------:R-:W-:-:S03]  /*d7c0*/  LOP3.LUT R24, R0, 0x210, RZ, 0x3c, !PT ;  /* 0x0000021000187812 */ /* 0x000fc600078e3cff */
[----:B------:R-:W-:Y:S04]  /*d7d0*/  LDS.U8 R23, [R0+UR5+0x1100] ;  /* 0x0011000500177984 */ /* 0x000fe80008000000 */
[----:B-1----:R-:W1:Y:S04]  /*d7e0*/  LDS.U8 R5, [R0+UR5+0x8] ;  /* 0x0000080500057984 */ /* 0x002e680008000000 */
[----:B---3--:R-:W-:Y:S04]  /*d7f0*/  STL [R1+0x1a4c], R10 ;  /* 0x001a4c0a01007387 */ /* 0x008fe80000100800 */
[----:B------:R-:W3:Y:S04]  /*d800*/  LDS.U8 R4, [R0+UR5+0x100] ;  /* 0x0001000500047984 */ /* 0x000ee80008000000 */
[----:B----4-:R-:W-:Y:S04]  /*d810*/  STL [R1+0x1a48], R9 ;  /* 0x001a480901007387 */ /* 0x010fe80000100800 */
[----:B--2---:R-:W-:Y:S04]  /*d820*/  STL [R1+0x1a44], R8 ;  /* 0x001a440801007387 */ /* 0x004fe80000100800 */
[----:B0-----:R-:W-:Y:S04]  /*d830*/  STL [R1+0x1a40], R3 ;  /* 0x001a400301007387 */ /* 0x001fe80000100800 */
[----:B------:R-:W-:Y:S04]  /*d840*/  STL [R1+0x1a50], R2 ;  /* 0x001a500201007387 */ /* 0x000fe80000100800 */
[----:B------:R-:W0:Y:S04]  /*d850*/  LDS.U8 R3, [R0+UR5+0x2000] ;  /* 0x0020000500037984 */ /* 0x000e280008000000 */
[----:B------:R-:W2:Y:S04]  /*d860*/  LDS.U8 R2, [R0+UR5+0x2108] ;  /* 0x0021080500027984 */ /* 0x000ea80008000000 */
[----:B-1----:R-:W-:Y:S04]  /*d870*/  STL [R1+0x1a54], R5 ;  /* 0x001a540501007387 */ /* 0x002fe80000100800 */
[----:B---3--:R-:W-:Y:S04]  /*d880*/  STL [R1+0x1a58], R4 ;  /* 0x001a580401007387 */ /* 0x008fe80000100800 */
[----:B------:R-:W1:Y:S04]  /*d890*/  LDS.U8 R4, [R0+UR5+0x2008] ;  /* 0x0020080500047984 */ /* 0x000e680008000000 */
[----:B------:R-:W-:Y:S04]  /*d8a0*/  LDS.U8 R5, [R24+UR5+0x3108] ;  /* 0x0031080518057984 */ /* 0x000fe80008000000 */
[----:B0-----:R-:W-:Y:S04]  /*d8b0*/  STL [R1+0x8b8], R3 ;  /* 0x0008b80301007387 */ /* 0x001fe80000100800 */
[----:B------:R-:W0:Y:S04]  /*d8c0*/  LDS.U8 R3, [R0+UR5+0x2100] ;  /* 0x0021000500037984 */ /* 0x000e280008000000 */
[----:B--2---:R-:W-:Y:S04]  /*d8d0*/  STL [R1+0x8b4], R2 ;  /* 0x0008b40201007387 */ /* 0x004fe80000100800 */
[----:B------:R-:W2:Y:S04]  /*d8e0*/  LDS.U8 R2, [R0+UR5+0x3000] ;  /* 0x0030000500027984 */ /* 0x000ea80008000000 */
[----:B-1----:R-:W-:Y:S04]  /*d8f0*/  STL [R1+0x8c0], R4 ;  /* 0x0008c00401007387 */ /* 0x002fe80000100800 */
[----:B------:R-:W-:Y:S04]  /*d900*/  LDS.U8 R4, [R0+UR5+0x3100] ;  /* 0x0031000500047984 */ /* 0x000fe80008000000 */
[----:B0-----:R-:W-:Y:S04]  /*d910*/  STL [R1+0x8bc], R3 ;  /* 0x0008bc0301007387 */ /* 0x001fe80000100800 */
[----:B------:R-:W0:Y:S04]  /*d920*/  LDS.U8 R3, [R0+UR5+0x3108] ;  /* 0x0031080500037984 */ /* 0x000e280008000000 */
[----:B--2---:R-:W-:Y:S04]  /*d930*/  STL [R1+0x8c8], R2 ;  /* 0x0008c80201007387 */ /* 0x004fe80000100800 */
[----:B------:R-:W1:Y:S04]  /*d940*/  LDS.U8 R2, [R0+UR5+0x3008] ;  /* 0x0030080500027984 */ /* 0x000e680008000000 */
[----:B0-----:R-:W-:Y:S04]  /*d950*/  STL [R1+0x8c4], R3 ;  /* 0x0008c40301007387 */ /* 0x001fe80000100800 */
[----:B------:R-:W0:Y:S04]  /*d960*/  LDS.U8 R3, [R24+UR5] ;  /* 0x0000000518037984 */ /* 0x000e280008000000 */
[----:B-1----:R-:W-:Y:S04]  /*d970*/  STL [R1+0x8d0], R2 ;  /* 0x0008d00201007387 */ /* 0x002fe80000100800 */
[----:B------:R-:W1:Y:S04]  /*d980*/  LDS.U8 R2, [R24+UR5+0x108] ;  /* 0x0001080518027984 */ /* 0x000e680008000000 */
[----:B------:R-:W-:Y:S04]  /*d990*/  STL [R1+0x8cc], R4 ;  /* 0x0008cc0401007387 */ /* 0x000fe80000100800 */
[----:B------:R-:W2:Y:S04]  /*d9a0*/  LDS.U8 R4, [R24+UR5+0x8] ;  /* 0x0000080518047984 */ /* 0x000ea80008000000 */
[----:B0-----:R-:W-:Y:S04]  /*d9b0*/  STL [R1+0x5b8], R3 ;  /* 0x0005b80301007387 */ /* 0x001fe80000100800 */
[----:B------:R-:W0:Y:S04]  /*d9c0*/  LDS.U8 R3, [R24+UR5+0x100] ;  /* 0x0001000518037984 */ /* 0x000e280008000000 */
[----:B-1----:R-:W-:Y:S04]  /*d9d0*/  STL [R1+0x5b4], R2 ;  /* 0x0005b40201007387 */ /* 0x002fe80000100800 */
[----:B------:R-:W1:Y:S04]  /*d9e0*/  LDS.U8 R2, [R24+UR5+0x1000] ;  /* 0x0010000518027984 */ /* 0x000e680008000000 */
[----:B--2---:R-:W-:Y:S04]  /*d9f0*/  STL [R1+0x5c0], R4 ;  /* 0x0005c00401007387 */ /* 0x004fe80000100800 */
        /* <DEDUP_REMOVED lines=15> */
[----:B-1----:R1:W-:Y:S04]  /*daf0*/  STL [R1+0x9c0], R2 ;  /* 0x0009c00201007387 */ /* 0x0023e80000100800 */
[----:B--2---:R-:W-:Y:S04]  /*db00*/  STL [R1+0x9bc], R4 ;  /* 0x0009bc0401007387 */ /* 0x004fe80000100800 */
[----:B------:R-:W2:Y:S01]  /*db10*/  LDS.U8 R4, [R24+UR5+0x3008] ;  /* 0x0030080518047984 */ /* 0x000ea20008000000 */
[----:B-1----:R-:W-:-:S05]  /*db20*/  LOP3.LUT R2, R0, 0x20, RZ, 0x3c, !PT ;  /* 0x0000002000027812 */ /* 0x002fca00078e3cff */
[----:B------:R-:W-:Y:S04]  /*db30*/  LDS.U8 R8, [R2+UR5+0x2100] ;  /* 0x0021000502087984 */ /* 0x000fe80008000000 */
[----:B0-----:R-:W-:Y:S04]  /*db40*/  STL [R1+0x9c8], R3 ;  /* 0x0009c80301007387 */ /* 0x001fe80000100800 */
[----:B------:R-:W0:Y:S04]  /*db50*/  LDS.U8 R3, [R24+UR5+0x3100] ;  /* 0x0031000518037984 */ /* 0x000e280008000000 */
[----:B------:R-:W-:Y:S04]  /*db60*/  STL [R1+0x9c4], R5 ;  /* 0x0009c40501007387 */ /* 0x000fe80000100800 */
[----:B------:R-:W1:Y:S04]  /*db70*/  LDS.U8 R5, [R2+UR5] ;  /* 0x0000000502057984 */ /* 0x000e680008000000 */
        /* <DEDUP_REMOVED lines=20> */
[----:B0-----:R0:W-:Y:S04]  /*dcc0*/  STL [R1+0x8d8], R3 ;  /* 0x0008d80301007387 */ /* 0x0011e80000100800 */
[----:B-1----:R-:W-:Y:S04]  /*dcd0*/  STL [R1+0x8d4], R5 ;  /* 0x0008d40501007387 */ /* 0x002fe80000100800 */
[----:B------:R-:W-:Y:S04]  /*dce0*/  LDS.U8 R5, [R2+UR5+0x3108] ;  /* 0x0031080502057984 */ /* 0x000fe80008000000 */
[----:B--2---:R-:W-:Y:S04]  /*dcf0*/  STL [R1+0x8e0], R4 ;  /* 0x0008e00401007387 */ /* 0x004fe80000100800 */
[----:B------:R-:W1:Y:S01]  /*dd00*/  LDS.U8 R4, [R2+UR5+0x3000] ;  /* 0x0030000502047984 */ /* 0x000e620008000000 */
[----:B0-----:R-:W-:-:S03]  /*dd10*/  LOP3.LUT R3, R0, 0x230, RZ, 0x3c, !PT ;  /* 0x0000023000037812 */ /* 0x001fc600078e3cff */
[----:B------:R-:W-:Y:S04]  /*dd20*/  STL [R1+0x8dc], R8 ;  /* 0x0008dc0801007387 */ /* 0x000fe80000100800 */
        /* <DEDUP_REMOVED lines=60> */
[----:B------:R-:W-:Y:S04]  /*e0f0*/  STL [R1+0xc3c], R0 ;  /* 0x000c3c0001007387 */ /* 0x000fe80000100800 */
[----:B------:R-:W-:Y:S04]  /*e100*/  LDS.U8 R0, [R24+UR5+0x88] ;  /* 0x0000880518007984 */ /* 0x000fe80008000000 */
[----:B-1----:R-:W-:Y:S04]  /*e110*/  STL [R1+0x950], R4 ;  /* 0x0009500401007387 */ /* 0x002fe80000100800 */
[----:B------:R-:W0:Y:S04]  /*e120*/  LDS.U8 R4, [R24+UR5+0x80] ;  /* 0x0000800518047984 */ /* 0x000e280008000000 */
[----:B--2---:R-:W-:Y:S04]  /*e130*/  STL [R1+0x94c], R5 ;  /* 0x00094c0501007387 */ /* 0x004fe80000100800 */
[----:B------:R-:W1:Y:S04]  /*e140*/  LDS.U8 R5, [R24+UR5+0x188] ;  /* 0x0001880518057984 */ /* 0x000e680008000000 */
[----:B0-----:R-:W-:Y:S04]  /*e150*/  STL [R1+0x638], R4 ;  /* 0x0006380401007387 */ /* 0x001fe80000100800 */
[----:B------:R-:W0:Y:S04]  /*e160*/  LDS.U8 R4, [R24+UR5+0x180] ;  /* 0x0001800518047984 */ /* 0x000e280008000000 */
        /* <DEDUP_REMOVED lines=63> */
[----:B------:R-:W2:Y:S01]  /*e560*/  LDS.U8 R0, [R3+UR5+0x3100] ;  /* 0x0031000503007984 */ /* 0x000ea20008000000 */
[----:B------:R-:W3:Y:S03]  /*e570*/  S2R R27, SR_TID.X ;  /* 0x00000000001b7919 */ /* 0x000ee60000002100 */
[----:B------:R-:W-:Y:S04]  /*e580*/  LDS.U8 R5, [R3+UR5+0x3188] ;  /* 0x0031880503057984 */ /* 0x000fe80008000000 */
        /* <DEDUP_REMOVED lines=19> */
[----:B------:R-:W-:Y:S04]  /*e6c0*/  LDS.U8 R4, [R3+UR5+0x2180] ;  /* 0x0021800503047984 */ /* 0x000fe80008000000 */
[----:B-1----:R-:W-:Y:S04]  /*e6d0*/  STL [R1+0x66c], R2 ;  /* 0x00066c0201007387 */ /* 0x002fe80000100800 */
[----:B------:R-:W0:Y:S04]  /*e6e0*/  LDS.U8 R2, [R3+UR5+0x2188] ;  /* 0x0021880503027984 */ /* 0x000e280008000000 */
[----:B--2---:R-:W-:Y:S04]  /*e6f0*/  STL [R1+0xa58], R0 ;  /* 0x000a580001007387 */ /* 0x004fe80000100800 */
[----:B------:R-:W1:Y:S01]  /*e700*/  LDS.U8 R0, [R3+UR5+0x2088] ;  /* 0x0020880503007984 */ /* 0x000e620008000000 */
[----:B---3--:R-:W-:-:S03]  /*e710*/  LOP3.LUT R9, R27, 0x3, RZ, 0xc0, !PT ;  /* 0x000000031b097812 */ /* 0x008fc600078ec0ff */
[----:B0-----:R0:W-:Y:S04]  /*e720*/  STL [R1+0xa54], R2 ;  /* 0x000a540201007387 */ /* 0x0011e80000100800 */
[----:B-1----:R-:W-:Y:S04]  /*e730*/  STL [R1+0xa60], R0 ;  /* 0x000a600001007387 */ /* 0x002fe80000100800 */
[----:B------:R-:W1:Y:S01]  /*e740*/  LDS.U8 R0, [R3+UR5+0x3080] ;  /* 0x0030800503007984 */ /* 0x000e620008000000 */
[----:B------:R-:W-:Y:S02]  /*e750*/  LOP3.LUT R26, R27, 0x100, RZ, 0xc0, !PT ;  /* 0x000001001b1a7812 */ /* 0x000fe400078ec0ff */
[----:B------:R-:W-:Y:S01]  /*e760*/  SHF.R.U32.HI R10, RZ, 0x2, R27 ;  /* 0x00000002ff0a7819 */ /* 0x000fe2000001161b */
[----:B0-----:R-:W-:Y:S01]  /*e770*/  IMAD R2, R9, 0x420, RZ ;  /* 0x0000042009027824 */ /* 0x001fe200078e02ff */
[----:B------:R-:W-:-:S02]  /*e780*/  SHF.R.U32.HI R29, RZ, 0x4, R26 ;  /* 0x00000004ff1d7819 */ /* 0x000fc4000001161a */
[----:B------:R-:W-:Y:S01]  /*e790*/  SGXT.U32 R10, R10, 0x3 ;  /* 0x000000030a0a781a */ /* 0x000fe20000000000 */
[----:B------:R-:W-:Y:S03]  /*e7a0*/  STL [R1+0xa5c], R4 ;  /* 0x000a5c0401007387 */ /* 0x000fe60000100800 */
[----:B------:R-:W-:Y:S01]  /*e7b0*/  LOP3.LUT R2, R29, R2, R10, 0xfe, !PT ;  /* 0x000000021d027212 */ /* 0x000fe200078efe0a */
[----:B------:R-:W-:Y:S03]  /*e7c0*/  LDS.U8 R4, [R3+UR5+0x3180] ;  /* 0x0031800503047984 */ /* 0x000fe60008000000 */
[----:B------:R-:W-:-:S05]  /*e7d0*/  LOP3.LUT R2, R2, 0x40, RZ, 0x3c, !PT ;  /* 0x0000004002027812 */ /* 0x000fca00078e3cff */
[----:B------:R-:W-:Y:S04]  /*e7e0*/  LDS.U8 R27, [R2+UR5+0x1080] ;  /* 0x00108005021b7984 */ /* 0x000fe80008000000 */
[----:B------:R-:W-:Y:S04]  /*e7f0*/  LDS.U8 R26, [R2+UR5+0x1188] ;  /* 0x00118805021a7984 */ /* 0x000fe80008000000 */
[----:B------:R-:W-:Y:S04]  /*e800*/  LDS.U8 R25, [R2+UR5+0x1088] ;  /* 0x0010880502197984 */ /* 0x000fe80008000000 */
[----:B------:R-:W-:Y:S04]  /*e810*/  LDS.U8 R24, [R2+UR5+0x1180] ;  /* 0x0011800502187984 */ /* 0x000fe80008000000 */
[----:B-1----:R-:W-:Y:S04]  /*e820*/  STL [R1+0xa68], R0 ;  /* 0x000a680001007387 */ /* 0x002fe80000100800 */
[----:B------:R-:W0:Y:S04]  /*e830*/  LDS.U8 R0, [R3+UR5+0x3088] ;  /* 0x0030880503007984 */ /* 0x000e280008000000 */
[----:B------:R-:W1:Y:S04]  /*e840*/  LDS.U8 R3, [R2+UR5] ;  /* 0x0000000502037984 */ /* 0x000e680008000000 */
[----:B------:R-:W-:Y:S04]  /*e850*/  STL [R1+0xa64], R5 ;  /* 0x000a640501007387 */ /* 0x000fe80000100800 */
[----:B------:R-:W-:Y:S04]  /*e860*/  LDS.U8 R5, [R2+UR5+0x3188] ;  /* 0x0031880502057984 */ /* 0x000fe80008000000 */
[----:B0-----:R-:W-:Y:S04]  /*e870*/  STL [R1+0xa70], R0 ;  /* 0x000a700001007387 */ /* 0x001fe80000100800 */
[----:B------:R-:W0:Y:S04]  /*e880*/  LDS.U8 R0, [R2+UR5+0x108] ;  /* 0x0001080502007984 */ /* 0x000e280008000000 */
[----:B------:R-:W-:Y:S04]  /*e890*/  STL [R1+0xa6c], R4 ;  /* 0x000a6c0401007387 */ /* 0x000fe80000100800 */
[----:B------:R-:W2:Y:S04]  /*e8a0*/  LDS.U8 R4, [R2+UR5+0x8] ;  /* 0x0000080502047984 */ /* 0x000ea80008000000 */
[----:B-1----:R-:W-:Y:S04]  /*e8b0*/  STL [R1+0x4f4], R3 ;  /* 0x0004f40301007387 */ /* 0x002fe80000100800 */
[----:B------:R-:W1:Y:S04]  /*e8c0*/  LDS.U8 R3, [R2+UR5+0x100] ;  /* 0x0001000502037984 */ /* 0x000e680008000000 */
[----:B0-----:R-:W-:Y:S04]  /*e8d0*/  STL [R1+0x4f0], R0 ;  /* 0x0004f00001007387 */ /* 0x001fe80000100800 */
[----:B------:R-:W0:Y:S04]  /*e8e0*/  LDS.U8 R0, [R2+UR5+0x1000] ;  /* 0x0010000502007984 */ /* 0x000e280008000000 */
[----:B--2---:R-:W-:Y:S04]  /*e8f0*/  STL [R1+0x4fc], R4 ;  /* 0x0004fc0401007387 */ /* 0x004fe80000100800 */
        /* <DEDUP_REMOVED lines=34> */
[----:B------:R-:W-:Y:S04]  /*eb20*/  STL.64 [R1+0x1840], R26 ;  /* 0x0018401a01007387 */ /* 0x000fe80000100a00 */
[----:B------:R-:W-:Y:S04]  /*eb30*/  STL.64 [R1+0x1838], R24 ;  /* 0x0018381801007387 */ /* 0x000fe80000100a00 */
[----:B------:R-:W0:Y:S04]  /*eb40*/  LDS.U8 R0, [R2+UR5+0x2088] ;  /* 0x0020880502007984 */ /* 0x000e280008000000 */
[----:B--2---:R-:W-:Y:S04]  /*eb50*/  STL [R1+0x978], R4 ;  /* 0x0009780401007387 */ /* 0x004fe80000100800 */
[----:B------:R-:W2:Y:S04]  /*eb60*/  LDS.U8 R4, [R2+UR5+0x2180] ;  /* 0x0021800502047984 */ /* 0x000ea80008000000 */
[----:B-1----:R-:W-:Y:S04]  /*eb70*/  STL [R1+0x974], R3 ;  /* 0x0009740301007387 */ /* 0x002fe80000100800 */
[----:B------:R-:W1:Y:S04]  /*eb80*/  LDS.U8 R3, [R2+UR5+0x3080] ;  /* 0x0030800502037984 */ /* 0x000e680008000000 */
[----:B0-----:R0:W-:Y:S04]  /*eb90*/  STL [R1+0x980], R0 ;  /* 0x0009800001007387 */ /* 0x0011e80000100800 */
[----:B--2---:R-:W-:Y:S04]  /*eba0*/  STL [R1+0x97c], R4 ;  /* 0x00097c0401007387 */ /* 0x004fe80000100800 */
[----:B------:R-:W2:Y:S04]  /*ebb0*/  LDS.U8 R4, [R2+UR5+0x3088] ;  /* 0x0030880502047984 */ /* 0x000ea80008000000 */
[----:B-1----:R-:W-:Y:S04]  /*ebc0*/  STL [R1+0x988], R3 ;  /* 0x0009880301007387 */ /* 0x002fe80000100800 */
[----:B------:R-:W1:Y:S01]  /*ebd0*/  LDS.U8 R3, [R2+UR5+0x3180] ;  /* 0x0031800502037984 */ /* 0x000e620008000000 */
[----:B0-----:R-:W-:-:S05]  /*ebe0*/  IMAD R0, R9, 0x420, RZ ;  /* 0x0000042009007824 */ /* 0x001fca00078e02ff */
[----:B------:R-:W-:-:S04]  /*ebf0*/  LOP3.LUT R0, R29, R0, R10, 0xfe, !PT ;  /* 0x000000001d007212 */ /* 0x000fc800078efe0a */
[----:B------:R-:W-:-:S05]  /*ec00*/  LOP3.LUT R0, R0, 0x250, RZ, 0x3c, !PT ;  /* 0x0000025000007812 */ /* 0x000fca00078e3cff */
[----:B------:R-:W0:Y:S04]  /*ec10*/  LDS.U8 R2, [R0+UR5] ;  /* 0x0000000500027984 */ /* 0x000e280008000000 */
[----:B------:R-:W-:Y:S01]  /*ec20*/  STL [R1+0x984], R5 ;  /* 0x0009840501007387 */ /* 0x000fe20000100800 */
[----:B------:R-:W3:Y:S01]  /*ec30*/  S2R R9, SR_TID.X ;  /* 0x0000000000097919 */ /* 0x000ee20000002100 */
[----:B------:R-:W4:Y:S02]  /*ec40*/  S2R R29, SR_TID.X ;  /* 0x00000000001d7919 */ /* 0x000f240000002100 */
[----:B------:R-:W-:Y:S04]  /*ec50*/  LDS.U8 R5, [R0+UR5+0x3188] ;  /* 0x0031880500057984 */ /* 0x000fe80008000000 */
        /* <DEDUP_REMOVED lines=49> */
[----:B------:R-:W-:Y:S04]  /*ef70*/  LDS.U8 R4, [R0+UR5+0x2180] ;  /* 0x0021800500047984 */ /* 0x000fe80008000000 */
[----:B-1----:R-:W-:Y:S04]  /*ef80*/  STL [R1+0x68c], R3 ;  /* 0x00068c0301007387 */ /* 0x002fe80000100800 */
[----:B------:R-:W1:Y:S04]  /*ef90*/  LDS.U8 R3, [R0+UR5+0x2188] ;  /* 0x0021880500037984 */ /* 0x000e680008000000 */
[----:B0-----:R-:W-:Y:S04]  /*efa0*/  STL [R1+0xa78], R2 ;  /* 0x000a780201007387 */ /* 0x001fe80000100800 */
[----:B------:R-:W0:Y:S01]  /*efb0*/  LDS.U8 R2, [R0+UR5+0x2088] ;  /* 0x0020880500027984 */ /* 0x000e220008000000 */
[----:B---3--:R-:W-:-:S02]  /*efc0*/  SHF.R.U32.HI R10, RZ, 0x2, R9 ;  /* 0x00000002ff0a7819 */ /* 0x008fc40000011609 */
[----:B------:R-:W-:Y:S01]  /*efd0*/  LOP3.LUT R9, R9, 0x3, RZ, 0xc0, !PT ;  /* 0x0000000309097812 */ /* 0x000fe200078ec0ff */
[----:B-1----:R-:W-:Y:S04]  /*efe0*/  STL [R1+0xa74], R3 ;  /* 0x000a740301007387 */ /* 0x002fe80000100800 */
[----:B------:R-:W1:Y:S01]  /*eff0*/  LDS.U8 R3, [R0+UR5+0x3080] ;  /* 0x0030800500037984 */ /* 0x000e620008000000 */
[----:B----4-:R-:W-:Y:S02]  /*f000*/  LOP3.LUT R29, R29, 0x100, RZ, 0xc0, !PT ;  /* 0x000001001d1d7812 */ /* 0x010fe400078ec0ff */
[----:B------:R-:W-:Y:S02]  /*f010*/  SGXT.U32 R10, R10, 0x3 ;  /* 0x000000030a0a781a */ /* 0x000fe40000000000 */
[----:B------:R-:W-:Y:S01]  /*f020*/  SHF.R.U32.HI R29, RZ, 0x4, R29 ;  /* 0x00000004ff1d7819 */ /* 0x000fe2000001161d */
[----:B0-----:R0:W-:Y:S02]  /*f030*/  STL [R1+0xa80], R2 ;  /* 0x000a800201007387 */ /* 0x0011e40000100800 */
[----:B0-----:R-:W-:-:S05]  /*f040*/  IMAD R2, R9, 0x420, RZ ;  /* 0x0000042009027824 */ /* 0x001fca00078e02ff */
[----:B------:R-:W-:Y:S01]  /*f050*/  LOP3.LUT R2, R29, R2, R10, 0xfe, !PT ;  /* 0x000000021d027212 */ /* 0x000fe200078efe0a */
[----:B------:R-:W-:Y:S03]  /*f060*/  STL [R1+0xa7c], R4 ;  /* 0x000a7c0401007387 */ /* 0x000fe60000100800 */
[----:B------:R-:W-:Y:S01]  /*f070*/  LOP3.LUT R2, R2, 0x60, RZ, 0x3c, !PT ;  /* 0x0000006002027812 */ /* 0x000fe200078e3cff */
[----:B------:R-:W0:Y:S04]  /*f080*/  LDS.U8 R4, [R0+UR5+0x3088] ;  /* 0x0030880500047984 */ /* 0x000e280008000000 */
[----:B------:R-:W-:Y:S04]  /*f090*/  LDS.U8 R27, [R2+UR5+0x1000] ;  /* 0x00100005021b7984 */ /* 0x000fe80008000000 */
[----:B------:R-:W-:Y:S04]  /*f0a0*/  LDS.U8 R26, [R2+UR5+0x1108] ;  /* 0x00110805021a7984 */ /* 0x000fe80008000000 */
[----:B-1----:R-:W-:Y:S04]  /*f0b0*/  STL [R1+0xa88], R3 ;  /* 0x000a880301007387 */ /* 0x002fe80000100800 */
[----:B------:R-:W1:Y:S04]  /*f0c0*/  LDS.U8 R3, [R0+UR5+0x3180] ;  /* 0x0031800500037984 */ /* 0x000e680008000000 */
[----:B------:R-:W2:Y:S04]  /*f0d0*/  LDS.U8 R0, [R2+UR5] ;  /* 0x0000000502007984 */ /* 0x000ea80008000000 */
[----:B------:R-:W-:Y:S04]  /*f0e0*/  STL [R1+0xa84], R5 ;  /* 0x000a840501007387 */ /* 0x000fe80000100800 */
[----:B------:R-:W-:Y:S04]  /*f0f0*/  LDS.U8 R25, [R2+UR5+0x1008] ;  /* 0x0010080502197984 */ /* 0x000fe80008000000 */
[----:B------:R-:W-:Y:S04]  /*f100*/  LDS.U8 R24, [R2+UR5+0x1100] ;  /* 0x0011000502187984 */ /* 0x000fe80008000000 */
        /* <DEDUP_REMOVED lines=10> */
[----:B------:R-:W-:Y:S04]  /*f1b0*/  LDS.U8 R3, [R2+UR5+0x2008] ;  /* 0x0020080502037984 */ /* 0x000fe80008000000 */
[----:B--2---:R-:W-:Y:S04]  /*f1c0*/  STL [R1+0x518], R0 ;  /* 0x0005180001007387 */ /* 0x004fe80000100800 */
[----:B------:R-:W0:Y:S04]  /*f1d0*/  LDS.U8 R0, [R2+UR5+0x2000] ;  /* 0x0020000502007984 */ /* 0x000e280008000000 */
[----:B------:R-:W-:Y:S04]  /*f1e0*/  STL.64 [R1+0x1950], R26 ;  /* 0x0019501a01007387 */ /* 0x000fe80000100a00 */
[----:B------:R-:W-:Y:S04]  /*f1f0*/  STL.64 [R1+0x1948], R24 ;  /* 0x0019481801007387 */ /* 0x000fe80000100a00 */
[----:B0-----:R-:W-:Y:S04]  /*f200*/  STL [R1+0x918], R0 ;  /* 0x0009180001007387 */ /* 0x001fe80000100800 */
[----:B------:R-:W0:Y:S04]  /*f210*/  LDS.U8 R0, [R2+UR5+0x2100] ;  /* 0x0021000502007984 */ /* 0x000e280008000000 */
[----:B------:R-:W-:Y:S04]  /*f220*/  STL [R1+0x914], R4 ;  /* 0x0009140401007387 */ /* 0x000fe80000100800 */
        /* <DEDUP_REMOVED lines=33> */
[----:B0-----:R0:W-:Y:S02]  /*f440*/  STL [R1+0x9a0], R0 ;  /* 0x0009a00001007387 */ /* 0x0011e40000100800 */
[----:B0-----:R-:W-:-:S05]  /*f450*/  IMAD R0, R9, 0x420, RZ ;  /* 0x0000042009007824 */ /* 0x001fca00078e02ff */
[----:B------:R-:W-:Y:S01]  /*f460*/  LOP3.LUT R0, R29, R0, R10, 0xfe, !PT ;  /* 0x000000001d007212 */ /* 0x000fe200078efe0a */
[----:B-1----:R-:W-:Y:S03]  /*f470*/  STL [R1+0x99c], R4 ;  /* 0x00099c0401007387 */ /* 0x002fe60000100800 */
[----:B------:R-:W-:Y:S01]  /*f480*/  LOP3.LUT R0, R0, 0x270, RZ, 0x3c, !PT ;  /* 0x0000027000007812 */ /* 0x000fe200078e3cff */
[----:B--2---:R-:W-:Y:S04]  /*f490*/  STL [R1+0x9a8], R3 ;  /* 0x0009a80301007387 */ /* 0x004fe80000100800 */
[----:B------:R-:W0:Y:S04]  /*f4a0*/  LDS.U8 R4, [R2+UR5+0x3088] ;  /* 0x0030880502047984 */ /* 0x000e280008000000 */
[----:B------:R-:W1:Y:S04]  /*f4b0*/  LDS.U8 R3, [R2+UR5+0x3180] ;  /* 0x0031800502037984 */ /* 0x000e680008000000 */
[----:B------:R-:W2:Y:S04]  /*f4c0*/  LDS.U8 R2, [R0+UR5] ;  /* 0x0000000500027984 */ /* 0x000ea80008000000 */
[----:B------:R-:W-:Y:S04]  /*f4d0*/  STL [R1+0x9a4], R5 ;  /* 0x0009a40501007387 */ /* 0x000fe80000100800 */
        /* <DEDUP_REMOVED lines=41> */
[----:B-1----:R-:W3:Y:S04]  /*f770*/  LDL.LU R3, [R1+0x3f0] ;  /* 0x0003f00001037983 */ /* 0x002ee80000300800 */
[----:B--2---:R-:W-:Y:S04]  /*f780*/  STL [R1+0x6a0], R2 ;  /* 0x0006a00201007387 */ /* 0x004fe80000100800 */
[----:B------:R-:W1:Y:S04]  /*f790*/  LDS.U8 R2, [R0+UR5+0x1080] ;  /* 0x0010800500027984 */ /* 0x000e680008000000 */
[----:B0-----:R-:W-:Y:S04]  /*f7a0*/  STL [R1+0x69c], R4 ;  /* 0x00069c0401007387 */ /* 0x001fe80000100800 */
[----:B------:R-:W0:Y:S04]  /*f7b0*/  LDS.U8 R4, [R0+UR5+0x1088] ;  /* 0x0010880500047984 */ /* 0x000e280008000000 */
[----:B-1----:R-:W-:Y:S04]  /*f7c0*/  STL [R1+0x6a8], R2 ;  /* 0x0006a80201007387 */ /* 0x002fe80000100800 */
[----:B------:R-:W1:Y:S04]  /*f7d0*/  LDS.U8 R2, [R0+UR5+0x1180] ;  /* 0x0011800500027984 */ /* 0x000e680008000000 */
[----:B------:R-:W-:Y:S04]  /*f7e0*/  STL [R1+0x6a4], R5 ;  /* 0x0006a40501007387 */ /* 0x000fe80000100800 */
[----:B------:R-:W2:Y:S04]  /*f7f0*/  LDL.LU R9, [R1+0x3fc] ;  /* 0x0003fc0001097983 */ /* 0x000ea80000300800 */
[----:B------:R-:W-:Y:S04]  /*f800*/  LDS.U8 R5, [R0+UR5+0x2088] ;  /* 0x0020880500057984 */ /* 0x000fe80008000000 */
[----:B0-----:R-:W-:Y:S04]  /*f810*/  STL [R1+0x6b0], R4 ;  /* 0x0006b00401007387 */ /* 0x001fe80000100800 */
[----:B------:R-:W0:Y:S04]  /*f820*/  LDS.U8 R4, [R0+UR5+0x2080] ;  /* 0x0020800500047984 */ /* 0x000e280008000000 */
[----:B-1----:R-:W-:Y:S04]  /*f830*/  STL [R1+0x6ac], R2 ;  /* 0x0006ac0201007387 */ /* 0x002fe80000100800 */
[----:B------:R-:W1:Y:S04]  /*f840*/  LDS.U8 R2, [R0+UR5+0x2188] ;  /* 0x0021880500027984 */ /* 0x000e680008000000 */
[----:B------:R-:W4:Y:S04]  /*f850*/  LDL.LU R8, [R1+0x3f8] ;  /* 0x0003f80001087983 */ /* 0x000f280000300800 */
[----:B0-----:R-:W-:Y:S04]  /*f860*/  STL [R1+0xa98], R4 ;  /* 0x000a980401007387 */ /* 0x001fe80000100800 */
[----:B------:R-:W0:Y:S04]  /*f870*/  LDS.U8 R4, [R0+UR5+0x2180] ;  /* 0x0021800500047984 */ /* 0x000e280008000000 */
[----:B-1----:R-:W-:Y:S04]  /*f880*/  STL [R1+0xa94], R2 ;  /* 0x000a940201007387 */ /* 0x002fe80000100800 */
[----:B------:R-:W1:Y:S04]  /*f890*/  LDS.U8 R2, [R0+UR5+0x3080] ;  /* 0x0030800500027984 */ /* 0x000e680008000000 */
[----:B------:R-:W-:Y:S04]  /*f8a0*/  STL [R1+0xaa0], R5 ;  /* 0x000aa00501007387 */ /* 0x000fe80000100800 */
[----:B0-----:R-:W-:Y:S04]  /*f8b0*/  STL [R1+0xa9c], R4 ;  /* 0x000a9c0401007387 */ /* 0x001fe80000100800 */
[----:B------:R-:W-:Y:S04]  /*f8c0*/  STL [R1+0xcc0], R29 ;  /* 0x000cc01d01007387 */ /* 0x000fe80000100800 */
[----:B-1----:R-:W-:Y:S04]  /*f8d0*/  STL [R1+0xaa8], R2 ;  /* 0x000aa80201007387 */ /* 0x002fe80000100800 */
[----:B------:R-:W0:Y:S04]  /*f8e0*/  LDS.U8 R2, [R0+UR5+0x3088] ;  /* 0x0030880500027984 */ /* 0x000e280008000000 */
[----:B------:R-:W1:Y:S04]  /*f8f0*/  LDS.U8 R0, [R0+UR5+0x3180] ;  /* 0x0031800500007984 */ /* 0x000e680008000000 */
[----:B------:R-:W4:Y:S01]  /*f900*/  LDL.LU R27, [R1+0x404] ;  /* 0x00040400011b7983 */ /* 0x000f220000300800 */
[----:B------:R-:W-:Y:S06]  /*f910*/  BAR.SYNC.DEFER_BLOCKING 0x0 ;  /* 0x0000000000007b1d */ /* 0x000fec0000010000 */
[----:B0-----:R0:W-:Y:S04]  /*f920*/  STL [R1+0xab0], R2 ;  /* 0x000ab00201007387 */ /* 0x0011e80000100800 */
[----:B------:R-:W4:Y:S04]  /*f930*/  LDL.LU R29, [R1+0x420] ;  /* 0x00042000011d7983 */ /* 0x000f280000300800 */
[----:B-1----:R-:W-:Y:S04]  /*f940*/  STL [R1+0xaac], R0 ;  /* 0x000aac0001007387 */ /* 0x002fe80000100800 */
[----:B------:R-:W4:Y:S04]  /*f950*/  LDL.LU R24, [R1+0x41c] ;  /* 0x00041c0001187983 */ /* 0x000f280000300800 */
[----:B------:R-:W4:Y:S04]  /*f960*/  LDL.LU R25, [R1+0x418] ;  /* 0x0004180001197983 */ /* 0x000f280000300800 */
[----:B------:R-:W4:Y:S04]  /*f970*/  LDL.LU R4, [R1+0x42c] ;  /* 0x00042c0001047983 */ /* 0x000f280000300800 */
[----:B------:R-:W4:Y:S04]  /*f980*/  LDL.LU R5, [R1+0x428] ;  /* 0x0004280001057983 */ /* 0x000f280000300800 */
[----:B0-----:R-:W4:Y:S04]  /*f990*/  LDL.LU R2, [R1+0x424] ;  /* 0x0004240001027983 */ /* 0x001f280000300800 */
[----:B------:R-:W4:Y:S04]  /*f9a0*/  LDL.LU R10, [R1+0x438] ;  /* 0x00043800010a7983 */ /* 0x000f280000300800 */
[----:B------:R0:W-:Y:S04]  /*f9b0*/  STS.U8 [R22+UR5], R19 ;  /* 0x0000001316007988 */ /* 0x0001e80008000005 */
[----:B------:R1:W-:Y:S04]  /*f9c0*/  STS.U8 [R22+UR5+0x200], R18 ;  /* 0x0002001216007988 */ /* 0x0003e80008000005 */
[----:B------:R1:W-:Y:S04]  /*f9d0*/  STS.U8 [R22+UR5+0x400], R17 ;  /* 0x0004001116007988 */ /* 0x0003e80008000005 */
[----:B0-----:R-:W4:Y:S04]  /*f9e0*/  LDL.LU R19, [R1+0x40c] ;  /* 0x00040c0001137983 */ /* 0x001f280000300800 */
[----:B-1----:R-:W4:Y:S04]  /*f9f0*/  LDL.LU R18, [R1+0x410] ;  /* 0x0004100001127983 */ /* 0x002f280000300800 */
[----:B------:R-:W4:Y:S04]  /*fa00*/  LDL.LU R17, [R1+0x414] ;  /* 0x0004140001117983 */ /* 0x000f280000300800 */
[----:B------:R0:W-:Y:S04]  /*fa10*/  STS.U8 [R22+UR5+0x800], R21 ;  /* 0x0008001516007988 */ /* 0x0001e80008000005 */
[----:B------:R1:W-:Y:S04]  /*fa20*/  STS.U8 [R22+UR5+0xa00], R20 ;  /* 0x000a001416007988 */ /* 0x0003e80008000005 */
[----:B0-----:R-:W4:Y:S04]  /*fa30*/  LDL.LU R21, [R1+0x400] ;  /* 0x0004000001157983 */ /* 0x001f280000300800 */
[----:B-1----:R-:W4:Y:S04]  /*fa40*/  LDL.LU R20, [R1+0x408] ;  /* 0x0004080001147983 */ /* 0x002f280000300800 */
[----:B---3--:R-:W-:Y:S04]  /*fa50*/  STS.U8 [R22+UR5+0x600], R3 ;  /* 0x0006000316007988 */ /* 0x008fe80008000005 */
[----:B------:R-:W-:Y:S04]  /*fa60*/  STS.U8 [R22+UR5+0x1000], R16 ;  /* 0x0010001016007988 */ /* 0x000fe80008000005 */
[----:B--2---:R0:W-:Y:S04]  /*fa70*/  STS.U8 [R22+UR5+0xc00], R9 ;  /* 0x000c000916007988 */ /* 0x0041e80008000005 */
[----:B0-----:R-:W2:Y:S04]  /*fa80*/  LDL.LU R9, [R1+0x434] ;  /* 0x0004340001097983 */ /* 0x001ea80000300800 */
[----:B------:R-:W3:Y:S04]  /*fa90*/  LDL.LU R26, [R1+0x430] ;  /* 0x00043000011a7983 */ /* 0x000ee80000300800 */
[----:B----4-:R0:W-:Y:S04]  /*faa0*/  STS.U8 [R22+UR5+0xe00], R8 ;  /* 0x000e000816007988 */ /* 0x0101e80008000005 */
[----:B0-----:R-:W4:Y:S04]  /*fab0*/  LDL.LU R8, [R1+0x444] ;  /* 0x0004440001087983 */ /* 0x001f280000300800 */
[----:B------:R-:W4:Y:S04]  /*fac0*/  LDL.LU R0, [R1+0x440] ;  /* 0x0004400001007983 */ /* 0x000f280000300800 */
[----:B------:R-:W4:Y:S04]  /*fad0*/  LDL.LU R3, [R1+0x43c] ;  /* 0x00043c0001037983 */ /* 0x000f280000300800 */
[----:B------:R-:W4:Y:S04]  /*fae0*/  LDL.LU R16, [R1+0x3f4] ;  /* 0x0003f40001107983 */ /* 0x000f280000300800 */
[----:B------:R0:W-:Y:S04]  /*faf0*/  STS.U8 [R22+UR5+0x1a00], R27 ;  /* 0x001a001b16007988 */ /* 0x0001e80008000005 */
[----:B0-----:R-:W4:Y:S04]  /*fb00*/  LDL.LU R27, [R1+0x450] ;  /* 0x00045000011b7983 */ /* 0x001f280000300800 */
[----:B------:R0:W-:Y:S04]  /*fb10*/  STS.U8 [R22+UR5+0x2a00], R4 ;  /* 0x002a000416007988 */ /* 0x0001e80008000005 */
[----:B------:R1:W-:Y:S04]  /*fb20*/  STS.U8 [R22+UR5+0x2c00], R5 ;  /* 0x002c000516007988 */ /* 0x0003e80008000005 */
[----:B------:R1:W-:Y:S04]  /*fb30*/  STS.U8 [R22+UR5+0x3000], R2 ;  /* 0x0030000216007988 */ /* 0x0003e80008000005 */
[----:B0-----:R-:W4:Y:S04]  /*fb40*/  LDL.LU R4, [R1+0x44c] ;  /* 0x00044c0001047983 */ /* 0x001f280000300800 */
[----:B-1----:R-:W4:Y:S04]  /*fb50*/  LDL.LU R5, [R1+0x448] ;  /* 0x0004480001057983 */ /* 0x002f280000300800 */
[----:B------:R0:W-:Y:S04]  /*fb60*/  STS.U8 [R22+UR5+0x3400], R10 ;  /* 0x0034000a16007988 */ /* 0x0001e80008000005 */
[----:B------:R-:W4:Y:S04]  /*fb70*/  LDL.LU R2, [R1+0x45c] ;  /* 0x00045c0001027983 */ /* 0x000f280000300800 */
[----:B0-----:R-:W4:Y:S04]  /*fb80*/  LDL.LU R10, [R1+0x458] ;  /* 0x00045800010a7983 */ /* 0x001f280000300800 */
[----:B------:R-:W-:Y:S04]  /*fb90*/  STS.U8 [R22+UR5+0x3600], R11 ;  /* 0x0036000b16007988 */ /* 0x000fe80008000005 */
        /* <DEDUP_REMOVED lines=12> */
[----:B--2---:R0:W-:Y:S04]  /*fc60*/  STS.U8 [R22+UR5+0x3800], R9 ;  /* 0x0038000916007988 */ /* 0x0041e80008000005 */
[----:B0-----:R-:W2:Y:S04]  /*fc70*/  LDL.LU R9, [R1+0x454] ;  /* 0x0004540001097983 */ /* 0x001ea80000300800 */
[----:B---3--:R-:W-:Y:S04]  /*fc80*/  STS.U8 [R22+UR5+0x3a00], R26 ;  /* 0x003a001a16007988 */ /* 0x008fe80008000005 */
[----:B----4-:R0:W-:Y:S04]  /*fc90*/  STS.U8 [R22+UR5+0x3c00], R8 ;  /* 0x003c000816007988 */ /* 0x0101e80008000005 */
[----:B------:R-:W-:Y:S04]  /*fca0*/  STS.U8 [R22+UR5+0x3e00], R0 ;  /* 0x003e000016007988 */ /* 0x000fe80008000005 */
[----:B------:R1:W-:Y:S04]  /*fcb0*/  STS.U8 [R22+UR5+0x4000], R3 ;  /* 0x0040000316007988 */ /* 0x0003e80008000005 */
[----:B0-----:R-:W3:Y:S04]  /*fcc0*/  LDL.LU R8, [R1+0x468] ;  /* 0x0004680001087983 */ /* 0x001ee80000300800 */
[----:B-1----:R-:W4:Y:S04]  /*fcd0*/  LDL.LU R3, [R1+0x464] ;  /* 0x0004640001037983 */ /* 0x002f280000300800 */
[----:B------:R-:W3:Y:S04]  /*fce0*/  LDL.LU R11, [R1+0x46c] ;  /* 0x00046c00010b7983 */ /* 0x000ee80000300800 */
[----:B------:R-:W3:Y:S04]  /*fcf0*/  LDL.LU R12, [R1+0x484] ;  /* 0x00048400010c7983 */ /* 0x000ee80000300800 */
[----:B------:R-:W3:Y:S04]  /*fd00*/  LDL.LU R13, [R1+0x480] ;  /* 0x00048000010d7983 */ /* 0x000ee80000300800 */
[----:B------:R-:W3:Y:S04]  /*fd10*/  LDL.LU R0, [R1+0x47c] ;  /* 0x00047c0001007983 */ /* 0x000ee80000300800 */
[----:B------:R-:W3:Y:S04]  /*fd20*/  LDL.LU R14, [R1+0x494] ;  /* 0x00049400010e7983 */ /* 0x000ee80000300800 */
[----:B------:R0:W-:Y:S04]  /*fd30*/  STS.U8 [R22+UR5+0x1200], R16 ;  /* 0x0012001016007988 */ /* 0x0001e80008000005 */
[----:B------:R-:W3:Y:S04]  /*fd40*/  LDL.LU R15, [R1+0x490] ;  /* 0x00049000010f7983 */ /* 0x000ee80000300800 */
[----:B0-----:R-:W3:Y:S04]  /*fd50*/  LDL.LU R16, [R1+0x48c] ;  /* 0x00048c0001107983 */ /* 0x001ee80000300800 */
        /* <DEDUP_REMOVED lines=9> */
[----:B------:R0:W-:Y:S04]  /*fdf0*/  STS.U8 [R22+UR5+0x4200], R27 ;  /* 0x0042001b16007988 */ /* 0x0001e80008000005 */
[----:B0-----:R-:W3:Y:S04]  /*fe00*/  LDL.LU R27, [R1+0x4b8] ;  /* 0x0004b800011b7983 */ /* 0x001ee80000300800 */
[----:B------:R0:W-:Y:S04]  /*fe10*/  STS.U8 [R22+UR5+0x4400], R4 ;  /* 0x0044000416007988 */ /* 0x0001e80008000005 */
[----:B------:R1:W-:Y:S04]  /*fe20*/  STS.U8 [R22+UR5+0x4600], R5 ;  /* 0x0046000516007988 */ /* 0x0003e80008000005 */
[----:B0-----:R-:W3:Y:S04]  /*fe30*/  LDL.LU R4, [R1+0x1a58] ;  /* 0x001a580001047983 */ /* 0x001ee80000300800 */
[----:B-1----:R-:W3:Y:S04]  /*fe40*/  LDL.LU R5, [R1+0x1a54] ;  /* 0x001a540001057983 */ /* 0x002ee80000300800 */
[----:B------:R0:W-:Y:S04]  /*fe50*/  STS.U8 [R22+UR5+0x4800], R2 ;  /* 0x0048000216007988 */ /* 0x0001e80008000005 */
[----:B------:R1:W-:Y:S04]  /*fe60*/  STS.U8 [R22+UR5+0x4a00], R10 ;  /* 0x004a000a16007988 */ /* 0x0003e80008000005 */
[----:B0-----:R-:W3:Y:S04]  /*fe70*/  LDL.LU R2, [R1+0x1a50] ;  /* 0x001a500001027983 */ /* 0x001ee80000300800 */
[----:B-1----:R-:W3:Y:S04]  /*fe80*/  LDL.LU R10, [R1+0x1a4c] ;  /* 0x001a4c00010a7983 */ /* 0x002ee80000300800 */
[----:B--2---:R-:W-:Y:S04]  /*fe90*/  STS.U8 [R22+UR5+0x4e00], R9 ;  /* 0x004e000916007988 */ /* 0x004fe80008000005 */
[----:B---3--:R0:W-:Y:S04]  /*fea0*/  STS.U8 [R22+UR5+0x4c00], R10 ;  /* 0x004c000a16007988 */ /* 0x0081e80008000005 */
[----:B0-----:R-:W2:Y:S04]  /*feb0*/  LDL.LU R10, [R1+0x474] ;  /* 0x00047400010a7983 */ /* 0x001ea80000300800 */
[----:B------:R-:W3:Y:S04]  /*fec0*/  LDL.LU R9, [R1+0x1a48] ;  /* 0x001a480001097983 */ /* 0x000ee80000300800 */
[----:B------:R-:W-:Y:S04]  /*fed0*/  STS.U8 [R22+UR5+0x5200], R8 ;  /* 0x0052000816007988 */ /* 0x000fe80008000005 */
[----:B---3--:R0:W-:Y:S04]  /*fee0*/  STS.U8 [R22+UR5+0x5000], R9 ;  /* 0x0050000916007988 */ /* 0x0081e80008000005 */
[----:B0-----:R-:W3:Y:S04]  /*fef0*/  LDL.LU R9, [R1+0x478] ;  /* 0x0004780001097983 */ /* 0x001ee80000300800 */
[----:B------:R-:W2:Y:S04]  /*ff00*/  LDL.LU R8, [R1+0x1a44] ;  /* 0x001a440001087983 */ /* 0x000ea80000300800 */
[----:B----4-:R-:W-:Y:S04]  /*ff10*/  STS.U8 [R22+UR5+0x5600], R3 ;  /* 0x0056000316007988 */ /* 0x010fe80008000005 */
[----:B------:R-:W-:Y:S04]  /*ff20*/  STS.U8 [R22+UR5+0x6400], R0 ;  /* 0x0064000016007988 */ /* 0x000fe80008000005 */
[----:B--2---:R0:W-:Y:S04]  /*ff30*/  STS.U8 [R22+UR5+0x5400], R8 ;  /* 0x0054000816007988 */ /* 0x0041e80008000005 */
[----:B0-----:R-:W2:Y:S04]  /*ff40*/  LDL.LU R8, [R1+0x460] ;  /* 0x0004600001087983 */ /* 0x001ea80000300800 */
[----:B------:R-:W4:Y:S04]  /*ff50*/  LDL.LU R3, [R1+0x1a40] ;  /* 0x001a400001037983 */ /* 0x000f280000300800 */
[----:B------:R-:W4:Y:S04]  /*ff60*/  LDL R0, [R1+0x4d0] ;  /* 0x0004d00001007983 */ /* 0x000f280000100800 */
[----:B---3--:R-:W-:Y:S04]  /*ff70*/  STS.U8 [R22+UR5+0x5a00], R9 ;  /* 0x005a000916007988 */ /* 0x008fe80008000005 */
        /* <DEDUP_REMOVED lines=17> */
[----:B------:R-:W-:Y:S04]  /*10090*/  STL [R1+0xc40], R22 ;  /* 0x000c401601007387 */ /* 0x000fe80000100800 */
[----:B--2---:R-:W-:Y:S01]  /*100a0*/  STS.U8 [R22+UR5+0x5800], R8 ;  /* 0x0058000816007988 */ /* 0x004fe20008000005 */
[----:B------:R-:W-:Y:S06]  /*100b0*/  BAR.SYNC.DEFER_BLOCKING 0x0 ;  /* 0x0000000000007b1d */ /* 0x000fec0000010000 */
[----:B----4-:R-:W0:Y:S02]  /*100c0*/  LDSM.16.M88.4 R12, [R0] ;  /* 0x00000000000c783b */ /* 0x010e240000000200 */
[----:B0-----:R-:W-:-:S02]  /*100d0*/  IMAD.MOV.U32 R10, RZ, RZ, R12 ;  /* 0x000000ffff0a7224 */ /* 0x001fc400078e000c */
[----:B------:R0:W-:Y:S02]  /*100e0*/  STL.64 [R1+0x3f0], R12 ;  /* 0x0003f00c01007387 */ /* 0x0001e40000100a00 */
[----:B0-----:R-:W-:Y:S02]  /*100f0*/  IMAD R12, R2, 0x100, R3 ;  /* 0x00000100020c7824 */ /* 0x001fe400078e0203 */
[----:B------:R-:W-:-:S05]  /*10100*/  IMAD.MOV.U32 R3, RZ, RZ, R0 ;  /* 0x000000ffff037224 */ /* 0x000fca00078e0000 */
[----:B------:R-:W0:Y:S04]  /*10110*/  LDSM.16.M88.4 R16, [R3+0x1000] ;  /* 0x001000000310783b */ /* 0x000e280000000200 */
[----:B------:R-:W-:Y:S01]  /*10120*/  STL.64 [R1+0x3f8], R14 ;  /* 0x0003f80e01007387 */ /* 0x000fe20000100a00 */
[----:B0-----:R-:W-:-:S03]  /*10130*/  IMAD.MOV.U32 R0, RZ, RZ, R18 ;  /* 0x000000ffff007224 */ /* 0x001fc600078e0012 */
[----:B------:R-:W-:Y:S04]  /*10140*/  STL.64 [R1+0x400], R16 ;  /* 0x0004001001007387 */ /* 0x000fe80000100a00 */
[----:B------:R-:W-:Y:S04]  /*10150*/  STL.64 [R1+0x408], R18 ;  /* 0x0004081201007387 */ /* 0x000fe80000100a00 */
[----:B------:R0:W-:Y:S04]  /*10160*/  STL [R1+0x1398], R0 ;  /* 0x0013980001007387 */ /* 0x0001e80000100800 */
[----:B0-----:R-:W2:Y:S04]  /*10170*/  LDL.LU R0, [R1+0x400] ;  /* 0x0004000001007983 */ /* 0x001ea80000300800 */
[----:B------:R-:W3:Y:S04]  /*10180*/  LDL.LU.64 R24, [R1+0x40] ;  /* 0x0000400001187983 */ /* 0x000ee80000300a00 */
[----:B------:R-:W4:Y:S01]  /*10190*/  LDL.LU.64 R26, [R1+0x48] ;  /* 0x00004800011a7983 */ /* 0x000f220000300a00 */
[----:B------:R-:W-:-:S02]  /*101a0*/  IMAD.MOV.U32 R9, RZ, RZ, R13 ;  /* 0x000000ffff097224 */ /* 0x000fc400078e000d */
[----:B------:R-:W-:Y:S02]  /*101b0*/  IMAD R13, R4, 0x100, R5 ;  /* 0x00000100040d7824 */ /* 0x000fe400078e0205 */
[----:B------:R-:W-:Y:S02]  /*101c0*/  IMAD R14, R6, 0x100, R7 ;  /* 0x00000100060e7824 */ /* 0x000fe400078e0207 */
[----:B------:R-:W0:Y:S01]  /*101d0*/  LDSM.16.M88.4 R4, [R3+0x2000] ;  /* 0x002000000304783b */ /* 0x000e220000000200 */
[----:B------:R-:W-:-:S03]  /*101e0*/  IMAD R15, R23, 0x100, R28 ;  /* 0x00000100170f7824 */ /* 0x000fc600078e021c */
[----:B----4-:R-:W-:Y:S04]  /*101f0*/  STL.64 [R1+0x1a38], R26 ;  /* 0x001a381a01007387 */ /* 0x010fe80000100a00 */
[----:B---3--:R1:W-:Y:S04]  /*10200*/  STL.64 [R1+0x1a30], R24 ;  /* 0x001a301801007387 */ /* 0x0083e80000100a00 */
[----:B-1----:R-:W3:Y:S04]  /*10210*/  LDL.LU.64 R24, [R1+0x10] ;  /* 0x0000100001187983 */ /* 0x002ee80000300a00 */
[----:B------:R-:W3:Y:S01]  /*10220*/  LDL.LU.64 R26, [R1+0x18] ;  /* 0x00001800011a7983 */ /* 0x000ee20000300a00 */
[----:B------:R-:W-:-:S02]  /*10230*/  F2FP.F16.E4M3.UNPACK_B R12, R12 ;  /* 0x0000000cff0c723e */ /* 0x000fc400020006ff */
[----:B------:R-:W-:Y:S02]  /*10240*/  F2FP.F16.E4M3.UNPACK_B R13, R13 ;  /* 0x0000000dff0d723e */ /* 0x000fe400020006ff */
[----:B------:R-:W-:Y:S02]  /*10250*/  F2FP.F16.E4M3.UNPACK_B R14, R14 ;  /* 0x0000000eff0e723e */ /* 0x000fe400020006ff */
[----:B------:R-:W-:Y:S02]  /*10260*/  F2FP.F16.E4M3.UNPACK_B R15, R15 ;  /* 0x0000000fff0f723e */ /* 0x000fe400020006ff */
[----:B------:R-:W-:Y:S02]  /*10270*/  F2FP.F16.E4M3.UNPACK_B R20, R10 ;  /* 0x0000000aff14723e */ /* 0x000fe400020006ff */
[----:B------:R-:W-:Y:S01]  /*10280*/  F2FP.F16.E4M3.UNPACK_B R21, R9 ;  /* 0x00000009ff15723e */ /* 0x000fe200020006ff */
[----:B0-----:R0:W-:Y:S01]  /*10290*/  STL.64 [R1+0x410], R4 ;  /* 0x0004100401007387 */ /* 0x0011e20000100a00 */
[----:B------:R-:W-:-:S02]  /*102a0*/  IMAD.MOV.U32 R16, RZ, RZ, R4 ;  /* 0x000000ffff107224 */ /* 0x000fc400078e0004 */
[----:B------:R-:W-:Y:S01]  /*102b0*/  IMAD.MOV.U32 R11, RZ, RZ, R5 ;  /* 0x000000ffff0b7224 */ /* 0x000fe200078e0005 */
[----:B------:R1:W-:Y:S04]  /*102c0*/  STL.64 [R1+0x418], R6 ;  /* 0x0004180601007387 */ /* 0x0003e80000100a00 */
[----:B0-----:R-:W4:Y:S04]  /*102d0*/  LDL.LU.64 R4, [R1+0x60] ;  /* 0x0000600001047983 */ /* 0x001f280000300a00 */
[----:B-1----:R-:W4:Y:S01]  /*102e0*/  LDL.LU.64 R6, [R1+0x68] ;  /* 0x0000680001067983 */ /* 0x002f220000300a00 */
[----:B---3--:R-:W-:-:S15]  /*102f0*/  HMMA.16816.F32 R24, R12, R20, R24 ;  /* 0x000000140c18723c */ /* 0x008fde0000001818 */
[----:B------:R-:W-:-:S04]  /*10300*/  NOP ;  /* 0x0000000000007918 */ /* 0x000fc80000000000 */
[----:B------:R-:W-:Y:S04]  /*10310*/  STL.64 [R1+0x10], R24 ;  /* 0x0000101801007387 */ /* 0x000fe80000100a00 */
[----:B------:R-:W-:Y:S04]  /*10320*/  STL.64 [R1+0x18], R26 ;  /* 0x0000181a01007387 */ /* 0x000fe80000100a00 */
[----:B------:R-:W0:Y:S04]  /*10330*/  LDSM.16.M88.4 R24, [R3+0x3000] ;  /* 0x003000000318783b */ /* 0x000e280000000200 */
[----:B0-----:R-:W-:Y:S01]  /*10340*/  STL.64 [R1+0x420], R24 ;  /* 0x0004201801007387 */ /* 0x001fe20000100a00 */
[----:B------:R-:W-:-:S02]  /*10350*/  IMAD.MOV.U32 R10, RZ, RZ, R24 ;  /* 0x000000ffff0a7224 */ /* 0x000fc400078e0018 */
[----:B------:R-:W-:Y:S01]  /*10360*/  IMAD.MOV.U32 R2, RZ, RZ, R25 ;  /* 0x000000ffff027224 */ /* 0x000fe200078e0019 */
[----:B------:R0:W-:Y:S04]  /*10370*/  STL.64 [R1+0x428], R26 ;  /* 0x0004281a01007387 */ /* 0x0001e80000100a00 */
[----:B0-----:R-:W3:Y:S04]  /*10380*/  LDL.LU.64 R26, [R1+0x1a38] ;  /* 0x001a3800011a7983 */ /* 0x001ee80000300a00 */
[----:B------:R-:W3:Y:S01]  /*10390*/  LDL.LU.64 R24, [R1+0x1a30] ;  /* 0x001a300001187983 */ /* 0x000ee20000300a00 */
[----:B------:R-:W-:Y:S01]  /*103a0*/  IMAD.MOV.U32 R8, RZ, RZ, R17 ;  /* 0x000000ffff087224 */ /* 0x000fe200078e0011 */
[----:B--2---:R-:W-:-:S04]  /*103b0*/  F2FP.F16.E4M3.UNPACK_B R18, R0 ;  /* 0x00000000ff12723e */ /* 0x004fc800020006ff */
[----:B------:R-:W-:Y:S01]  /*103c0*/  F2FP.F16.E4M3.UNPACK_B R19, R8 ;  /* 0x00000008ff13723e */ /* 0x000fe200020006ff */
[----:B------:R0:W-:Y:S01]  /*103d0*/  STL [R1+0x1770], R0 ;  /* 0x0017700001007387 */ /* 0x0001e20000100800 */
[----:B------:R-:W-:Y:S02]  /*103e0*/  F2FP.F16.E4M3.UNPACK_B R16, R16 ;  /* 0x00000010ff10723e */ /* 0x000fe400020006ff */
[----:B------:R-:W-:-:S07]  /*103f0*/  F2FP.F16.E4M3.UNPACK_B R17, R11 ;  /* 0x0000000bff11723e */ /* 0x000fce00020006ff */
[----:B----4-:R-:W-:-:S15]  /*10400*/  HMMA.16816.F32 R4, R12, R16, R4 ;  /* 0x000000100c04723c */ /* 0x010fde0000001804 */
[----:B------:R-:W-:-:S04]  /*10410*/  NOP ;  /* 0x0000000000007918 */ /* 0x000fc80000000000 */
[----:B0-----:R-:W-:Y:S01]  /*10420*/  IMAD.MOV.U32 R0, RZ, RZ, R7 ;  /* 0x000000ffff007224 */ /* 0x001fe200078e0007 */
        /* <DEDUP_REMOVED lines=8> */
[----:B------:R-:W-:Y:S04]  /*104b0*/  STL.64 [R1+0x438], R26 ;  /* 0x0004381a01007387 */ /* 0x000fe80000100a00 */
[----:B------:R-:W0:Y:S04]  /*104c0*/  LDSM.16.M88.4 R24, [R3+0x5000] ;  /* 0x005000000318783b */ /* 0x000e280000000200 */
[----:B0-----:R0:W-:Y:S01]  /*104d0*/  STL.64 [R1+0x448], R26 ;  /* 0x0004481a01007387 */ /* 0x0011e20000100a00 */
[----:B------:R-:W-:-:S02]  /*104e0*/  IMAD.MOV.U32 R28, RZ, RZ, R24 ;  /* 0x000000ffff1c7224 */ /* 0x000fc400078e0018 */
[----:B------:R-:W-:Y:S01]  /*104f0*/  IMAD.MOV.U32 R23, RZ, RZ, R25 ;  /* 0x000000ffff177224 */ /* 0x000fe200078e0019 */
[----:B------:R-:W-:Y:S04]  /*10500*/  STL.64 [R1+0x60], R4 ;  /* 0x0000600401007387 */ /* 0x000fe80000100a00 */
[----:B------:R-:W-:Y:S04]  /*10510*/  STL [R1+0x68], R6 ;  /* 0x0000680601007387 */ /* 0x000fe80000100800 */
[----:B------:R-:W2:Y:S04]  /*10520*/  LDL.LU.64 R24, [R1+0x80] ;  /* 0x0000800001187983 */ /* 0x000ea80000300a00 */
[----:B0-----:R-:W2:Y:S04]  /*10530*/  LDL.LU.64 R26, [R1+0x88] ;  /* 0x00008800011a7983 */ /* 0x001ea80000300a00 */
[----:B------:R-:W-:Y:S04]  /*10540*/  STL.64 [R1+0x1a20], R18 ;  /* 0x001a201201007387 */ /* 0x000fe80000100a00 */
[----:B------:R-:W-:Y:S04]  /*10550*/  STL.64 [R1+0x1a18], R16 ;  /* 0x001a181001007387 */ /* 0x000fe80000100a00 */
[----:B------:R-:W0:Y:S04]  /*10560*/  LDSM.16.M88.4 R16, [R3+0x6000] ;  /* 0x006000000310783b */ /* 0x000e280000000200 */
[----:B------:R-:W-:Y:S01]  /*10570*/  STL [R1+0x1774], R0 ;  /* 0x0017740001007387 */ /* 0x000fe20000100800 */
[----:B0-----:R-:W-:-:S03]  /*10580*/  IMAD.MOV.U32 R5, RZ, RZ, R17 ;  /* 0x000000ffff057224 */ /* 0x001fc600078e0011 */
[----:B------:R-:W-:Y:S04]  /*10590*/  STL [R1+0x454], R17 ;  /* 0x0004541101007387 */ /* 0x000fe80000100800 */
[----:B------:R-:W-:Y:S04]  /*105a0*/  STL.64 [R1+0x458], R18 ;  /* 0x0004581201007387 */ /* 0x000fe80000100a00 */
[----:B------:R0:W-:Y:S04]  /*105b0*/  STL [R1+0x1a28], R5 ;  /* 0x001a280501007387 */ /* 0x0001e80000100800 */
[----:B0-----:R-:W3:Y:S04]  /*105c0*/  LDL.LU.64 R4, [R1+0xa0] ;  /* 0x0000a00001047983 */ /* 0x001ee80000300a00 */
[----:B------:R-:W3:Y:S01]  /*105d0*/  LDL.LU.64 R6, [R1+0xa8] ;  /* 0x0000a80001067983 */ /* 0x000ee20000300a00 */
[----:B------:R-:W-:-:S03]  /*105e0*/  IMAD.MOV.U32 R22, RZ, RZ, R16 ;  /* 0x000000ffff167224 */ /* 0x000fc600078e0010 */
[----:B------:R-:W0:Y:S01]  /*105f0*/  LDSM.16.M88.4 R16, [R3+0x7000] ;  /* 0x007000000310783b */ /* 0x000e220000000200 */
[----:B------:R-:W-:Y:S02]  /*10600*/  F2FP.F16.E4M3.UNPACK_B R10, R10 ;  /* 0x0000000aff0a723e */ /* 0x000fe400020006ff */
[----:B------:R-:W-:Y:S01]  /*10610*/  F2FP.F16.E4M3.UNPACK_B R11, R2 ;  /* 0x00000002ff0b723e */ /* 0x000fe200020006ff */
[----:B------:R-:W4:Y:S01]  /*10620*/  LDL.LU R29, [R1+0x4e8] ;  /* 0x0004e800011d7983 */ /* 0x000f220000300800 */
[----:B------:R-:W-:Y:S02]  /*10630*/  F2FP.F16.E4M3.UNPACK_B R8, R8 ;  /* 0x00000008ff08723e */ /* 0x000fe400020006ff */
[----:B------:R-:W-:Y:S01]  /*10640*/  F2FP.F16.E4M3.UNPACK_B R9, R9 ;  /* 0x00000009ff09723e */ /* 0x000fe200020006ff */
[----:B0-----:R0:W-:Y:S01]  /*10650*/  STL.64 [R1+0x460], R16 ;  /* 0x0004601001007387 */ /* 0x0011e20000100a00 */
[----:B------:R-:W-:Y:S02]  /*10660*/  IMAD.MOV.U32 R2, RZ, RZ, R16 ;  /* 0x000000ffff027224 */ /* 0x000fe400078e0010 */
[----:B------:R-:W-:Y:S01]  /*10670*/  IMAD.MOV.U32 R3, RZ, RZ, R17 ;  /* 0x000000ffff037224 */ /* 0x000fe200078e0011 */
[----:B------:R1:W-:Y:S04]  /*10680*/  STL.64 [R1+0x468], R18 ;  /* 0x0004681201007387 */ /* 0x0003e80000100a00 */
[----:B0-----:R-:W4:Y:S04]  /*10690*/  LDL.LU.64 R16, [R1+0x130] ;  /* 0x0001300001107983 */ /* 0x001f280000300a00 */
[----:B-1----:R-:W4:Y:S01]  /*106a0*/  LDL.LU.64 R18, [R1+0x138] ;  /* 0x0001380001127983 */ /* 0x002f220000300a00 */
[----:B--2---:R-:W-:-:S15]  /*106b0*/  HMMA.16816.F32 R24, R12, R10, R24 ;  /* 0x0000000a0c18723c */ /* 0x004fde0000001818 */
[----:B------:R-:W-:-:S04]  /*106c0*/  NOP ;  /* 0x0000000000007918 */ /* 0x000fc80000000000 */
[----:B------:R0:W-:Y:S04]  /*106d0*/  STL.64 [R1+0x80], R24 ;  /* 0x0000801801007387 */ /* 0x0001e80000100a00 */
[----:B------:R1:W-:Y:S04]  /*106e0*/  STL.64 [R1+0x88], R26 ;  /* 0x0000881a01007387 */ /* 0x0003e80000100a00 */
[----:B0-----:R-:W2:Y:S04]  /*106f0*/  LDL.LU.64 R24, [R1+0x3e0] ;  /* 0x0003e00001187983 */ /* 0x001ea80000300a00 */
[----:B-1----:R-:W2:Y:S01]  /*10700*/  LDL.LU.64 R26, [R1+0x3e8] ;  /* 0x0003e800011a7983 */ /* 0x002ea20000300a00 */
[----:B---3--:R-:W-:-:S15]  /*10710*/  HMMA.16816.F32 R4, R12, R8, R4 ;  /* 0x000000080c04723c */ /* 0x008fde0000001804 */
[----:B------:R-:W-:-:S04]  /*10720*/  NOP ;  /* 0x0000000000007918 */ /* 0x000fc80000000000 */
[----:B------:R0:W-:Y:S04]  /*10730*/  STL.64 [R1+0xa0], R4 ;  /* 0x0000a00401007387 */ /* 0x0001e80000100a00 */
[----:B------:R1:W-:Y:S04]  /*10740*/  STL.64 [R1+0xa8], R6 ;  /* 0x0000a80601007387 */ /* 0x0003e80000100a00 */
[----:B0-----:R-:W3:Y:S01]  /*10750*/  LDL.LU R5, [R1+0x1a28] ;  /* 0x001a280001057983 */ /* 0x001ee20000300800 */
[----:B-1----:R-:W-:Y:S02]  /*10760*/  F2FP.F16.E4M3.UNPACK_B R6, R28 ;  /* 0x0000001cff06723e */ /* 0x002fe400020006ff */
[----:B------:R-:W-:-:S02]  /*10770*/  F2FP.F16.E4M3.UNPACK_B R7, R23 ;  /* 0x00000017ff07723e */ /* 0x000fc400020006ff */
[----:B------:R-:W-:Y:S01]  /*10780*/  F2FP.F16.E4M3.UNPACK_B R4, R22 ;  /* 0x00000016ff04723e */ /* 0x000fe200020006ff */
[----:B------:R0:W-:Y:S04]  /*10790*/  STL.64 [R1+0x1a00], R10 ;  /* 0x001a000a01007387 */ /* 0x0001e80000100a00 */
[----:B0-----:R-:W2:Y:S04]  /*107a0*/  LDL.LU R10, [R1+0x4e0] ;  /* 0x0004e000010a7983 */ /* 0x001ea80000300800 */
[----:B------:R-:W2:Y:S01]  /*107b0*/  LDL.LU R11, [R1+0x4ec] ;  /* 0x0004ec00010b7983 */ /* 0x000ea20000300800 */
[----:B----4-:R-:W-:Y:S03]  /*107c0*/  HMMA.16816.F32 R16, R12, R6, R16 ;  /* 0x000000060c10723c */ /* 0x010fe60000001810 */
[----:B------:R0:W-:Y:S04]  /*107d0*/  STL.64 [R1+0x19f8], R8 ;  /* 0x0019f80801007387 */ /* 0x0001e80000100a00 */
[----:B0-----:R-:W4:Y:S04]  /*107e0*/  LDL.LU R8, [R1+0x4d8] ;  /* 0x0004d80001087983 */ /* 0x001f280000300800 */
[----:B------:R-:W4:Y:S08]  /*107f0*/  LDL.LU R9, [R1+0x4e4] ;  /* 0x0004e40001097983 */ /* 0x000f300000300800 */
[----:B------:R-:W-:Y:S01]  /*10800*/  IMAD.MOV.U32 R0, RZ, RZ, R19 ;  /* 0x000000ffff007224 */ /* 0x000fe200078e0013 */
[----:B------:R0:W-:Y:S04]  /*10810*/  STL.64 [R1+0x130], R16 ;  /* 0x0001301001007387 */ /* 0x0001e80000100a00 */
[----:B------:R1:W-:Y:S04]  /*10820*/  STL [R1+0x138], R18 ;  /* 0x0001381201007387 */ /* 0x0003e80000100800 */
[----:B0-----:R-:W4:Y:S04]  /*10830*/  LDL.LU.64 R16, [R1+0x120] ;  /* 0x0001200001107983 */ /* 0x001f280000300a00 */
[----:B-1----:R-:W4:Y:S04]  /*10840*/  LDL.LU.64 R18, [R1+0x128] ;  /* 0x0001280001127983 */ /* 0x002f280000300a00 */
[----:B------:R-:W-:Y:S01]  /*10850*/  STL.64 [R1+0x19e0], R6 ;  /* 0x0019e00601007387 */ /* 0x000fe20000100a00 */
[----:B---3--:R-:W-:-:S07]  /*10860*/  F2FP.F16.E4M3.UNPACK_B R5, R5 ;  /* 0x00000005ff05723e */ /* 0x008fce00020006ff */
[----:B--2---:R-:W-:Y:S01]  /*10870*/  HMMA.16816.F32 R24, R12, R4, R24 ;  /* 0x000000040c18723c */ /* 0x004fe20000001818 */
[----:B------:R0:W-:-:S15]  /*10880*/  STL.64 [R1+0x19d8], R4 ;  /* 0x0019d80401007387 */ /* 0x0001de0000100a00 */
[----:B------:R-:W-:-:S03]  /*10890*/  NOP ;  /* 0x0000000000007918 */ /* 0x000fc60000000000 */
[----:B------:R1:W-:Y:S04]  /*108a0*/  STL.64 [R1+0x3e0], R24 ;  /* 0x0003e01801007387 */ /* 0x0003e80000100a00 */
[----:B------:R2:W-:Y:S04]  /*108b0*/  STL.64 [R1+0x3e8], R26 ;  /* 0x0003e81a01007387 */ /* 0x0005e80000100a00 */
[----:B0-----:R-:W3:Y:S04]  /*108c0*/  LDL.LU.64 R4, [R1+0x3d0] ;  /* 0x0003d00001047983 */ /* 0x001ee80000300a00 */
[----:B------:R-:W3:Y:S04]  /*108d0*/  LDL.LU.64 R6, [R1+0x3d8] ;  /* 0x0003d80001067983 */ /* 0x000ee80000300a00 */
[----:B-1----:R-:W3:Y:S04]  /*108e0*/  LDL.LU R24, [R1+0x504] ;  /* 0x0005040001187983 */ /* 0x002ee80000300800 */
[----:B------:R-:W3:Y:S04]  /*108f0*/  LDL.LU R25, [R1+0x500] ;  /* 0x0005000001197983 */ /* 0x000ee80000300800 */
[----:B--2---:R-:W2:Y:S04]  /*10900*/  LDL.LU R26, [R1+0x50c] ;  /* 0x00050c00011a7983 */ /* 0x004ea80000300800 */
[----:B------:R-:W2:Y:S01]  /*10910*/  LDL.LU R27, [R1+0x508] ;  /* 0x00050800011b7983 */ /* 0x000ea20000300800 */
[----:B------:R-:W-:-:S02]  /*10920*/  F2FP.F16.E4M3.UNPACK_B R2, R2 ;  /* 0x00000002ff02723e */ /* 0x000fc400020006ff */
[----:B------:R-:W-:-:S07]  /*10930*/  F2FP.F16.E4M3.UNPACK_B R3, R3 ;  /* 0x00000003ff03723e */ /* 0x000fce00020006ff */
[----:B----4-:R-:W-:Y:S01]  /*10940*/  HMMA.16816.F32 R12, R12, R2, R16 ;  /* 0x000000020c0c723c */ /* 0x010fe20000001810 */
[----:B--2---:R0:W-:Y:S04]  /*10950*/  STL.64 [R1+0x19c0], R26 ;  /* 0x0019c01a01007387 */ /* 0x0041e80000100a00 */
[----:B0-----:R-:W2:Y:S04]  /*10960*/  LDL.LU R26, [R1+0x4cc] ;  /* 0x0004cc00011a7983 */ /* 0x001ea80000300800 */
[----:B------:R-:W4:Y:S04]  /*10970*/  LDL.LU R27, [R1+0x4dc] ;  /* 0x0004dc00011b7983 */ /* 0x000f280000300800 */
[----:B---3--:R0:W-:Y:S04]  /*10980*/  STL.64 [R1+0x19b8], R24 ;  /* 0x0019b81801007387 */ /* 0x0081e80000100a00 */
[----:B0-----:R-:W2:Y:S04]  /*10990*/  LDL.LU R25, [R1+0x4d4] ;  /* 0x0004d40001197983 */ /* 0x001ea80000300800 */
[----:B------:R-:W3:Y:S04]  /*109a0*/  LDL.LU.64 R18, [R1+0x1a20] ;  /* 0x001a200001127983 */ /* 0x000ee80000300a00 */
[----:B------:R-:W3:Y:S04]  /*109b0*/  LDL.LU.64 R16, [R1+0x1a18] ;  /* 0x001a180001107983 */ /* 0x000ee80000300a00 */
[----:B------:R-:W-:Y:S04]  /*109c0*/  STL.64 [R1+0x120], R12 ;  /* 0x0001200c01007387 */ /* 0x000fe80000100a00 */
[----:B------:R0:W-:Y:S02]  /*109d0*/  STL.64 [R1+0x128], R14 ;  /* 0x0001280e01007387 */ /* 0x0001e40000100a00 */
[----:B0-----:R-:W-:-:S02]  /*109e0*/  IMAD R14, R10, 0x100, R9 ;  /* 0x000001000a0e7824 */ /* 0x001fc400078e0209 */
[----:B------:R-:W-:Y:S02]  /*109f0*/  IMAD R15, R29, 0x100, R11 ;  /* 0x000001001d0f7824 */ /* 0x000fe400078e020b */
[----:B----4-:R-:W-:Y:S02]  /*10a00*/  IMAD R13, R8, 0x100, R27 ;  /* 0x00000100080d7824 */ /* 0x010fe400078e021b */
[----:B------:R-:W4:Y:S04]  /*10a10*/  LDL.LU.64 R8, [R1+0x3b0] ;  /* 0x0003b00001087983 */ /* 0x000f280000300a00 */
[----:B------:R-:W3:Y:S01]  /*10a20*/  LDL.LU.64 R10, [R1+0x3b8] ;  /* 0x0003b800010a7983 */ /* 0x000ee20000300a00 */
[----:B------:R-:W-:Y:S02]  /*10a30*/  F2FP.F16.E4M3.UNPACK_B R13, R13 ;  /* 0x0000000dff0d723e */ /* 0x000fe400020006ff */
[----:B------:R-:W-:-:S02]  /*10a40*/  F2FP.F16.E4M3.UNPACK_B R14, R14 ;  /* 0x0000000eff0e723e */ /* 0x000fc400020006ff */
[----:B------:R-:W-:Y:S01]  /*10a50*/  F2FP.F16.E4M3.UNPACK_B R15, R15 ;  /* 0x0000000fff0f723e */ /* 0x000fe200020006ff */
[----:B--2---:R-:W-:-:S05]  /*10a60*/  IMAD R12, R26, 0x100, R25 ;  /* 0x000001001a0c7824 */ /* 0x004fca00078e0219 */
[----:B------:R-:W-:-:S07]  /*10a70*/  F2FP.F16.E4M3.UNPACK_B R12, R12 ;  /* 0x0000000cff0c723e */ /* 0x000fce00020006ff */
[C---:B------:R-:W-:Y:S01]  /*10a80*/  HMMA.16816.F32 R24, R12.reuse, R20, R4 ;  /* 0x000000140c18723c */ /* 0x040fe20000001804 */
[----:B---3--:R-:W-:Y:S04]  /*10a90*/  STL.64 [R1+0x1a10], R10 ;  /* 0x001a100a01007387 */ /* 0x008fe80000100a00 */
[----:B----4-:R0:W-:Y:S04]  /*10aa0*/  STL.64 [R1+0x1a08], R8 ;  /* 0x001a080801007387 */ /* 0x0101e80000100a00 */
[----:B0-----:R-:W2:Y:S04]  /*10ab0*/  LDL.LU.64 R8, [R1+0x3c0] ;  /* 0x0003c00001087983 */ /* 0x001ea80000300a00 */
[----:B------:R-:W2:Y:S04]  /*10ac0*/  LDL.LU.64 R10, [R1+0x3c8] ;  /* 0x0003c800010a7983 */ /* 0x000ea80000300a00 */
[----:B------:R-:W3:Y:S04]  /*10ad0*/  LDL.LU.64 R4, [R1+0x390] ;  /* 0x0003900001047983 */ /* 0x000ee80000300a00 */
[----:B------:R-:W4:Y:S04]  /*10ae0*/  LDL.LU.64 R6, [R1+0x398] ;  /* 0x0003980001067983 */ /* 0x000f280000300a00 */
[----:B------:R-:W-:Y:S04]  /*10af0*/  STL.64 [R1+0x3d0], R24 ;  /* 0x0003d01801007387 */ /* 0x000fe80000100a00 */
[----:B------:R-:W-:Y:S01]  /*10b00*/  STL.64 [R1+0x3d8], R26 ;  /* 0x0003d81a01007387 */ /* 0x000fe20000100a00 */
[C---:B--2---:R-:W-:Y:S03]  /*10b10*/  HMMA.16816.F32 R8, R12.reuse, R18, R8 ;  /* 0x000000120c08723c */ /* 0x044fe60000001808 */
[----:B----4-:R-:W-:Y:S04]  /*10b20*/  STL.64 [R1+0x19f0], R6 ;  /* 0x0019f00601007387 */ /* 0x010fe80000100a00 */
[----:B---3--:R0:W-:Y:S04]  /*10b30*/  STL.64 [R1+0x19e8], R4 ;  /* 0x0019e80401007387 */ /* 0x0081e80000100a00 */
[----:B0-----:R-:W2:Y:S04]  /*10b40*/  LDL.LU.64 R4, [R1+0x3a0] ;  /* 0x0003a00001047983 */ /* 0x001ea80000300a00 */
[----:B------:R-:W2:Y:S04]  /*10b50*/  LDL.LU.64 R6, [R1+0x3a8] ;  /* 0x0003a80001067983 */ /* 0x000ea80000300a00 */
[----:B------:R-:W-:Y:S04]  /*10b60*/  STL.64 [R1+0x19d0], R22 ;  /* 0x0019d01601007387 */ /* 0x000fe80000100a00 */
[----:B------:R0:W-:Y:S04]  /*10b70*/  STL.64 [R1+0x19c8], R20 ;  /* 0x0019c81401007387 */ /* 0x0001e80000100a00 */
[----:B0-----:R-:W3:Y:S04]  /*10b80*/  LDL.LU.64 R20, [R1+0x380] ;  /* 0x0003800001147983 */ /* 0x001ee80000300a00 */
[----:B------:R-:W3:Y:S04]  /*10b90*/  LDL.LU.64 R22, [R1+0x388] ;  /* 0x0003880001167983 */ /* 0x000ee80000300a00 */
[----:B------:R-:W4:Y:S04]  /*10ba0*/  LDL.LU.64 R24, [R1+0x370] ;  /* 0x0003700001187983 */ /* 0x000f280000300a00 */
[----:B------:R-:W4:Y:S04]  /*10bb0*/  LDL.LU.64 R26, [R1+0x378] ;  /* 0x00037800011a7983 */ /* 0x000f280000300a00 */
[----:B------:R-:W-:Y:S04]  /*10bc0*/  STL.64 [R1+0x3c0], R8 ;  /* 0x0003c00801007387 */ /* 0x000fe80000100a00 */
[----:B------:R0:W-:Y:S04]  /*10bd0*/  STL.64 [R1+0x3c8], R10 ;  /* 0x0003c80a01007387 */ /* 0x0001e80000100a00 */
[----:B0-----:R-:W2:Y:S04]  /*10be0*/  LDL.LU.64 R10, [R1+0x1a10] ;  /* 0x001a1000010a7983 */ /* 0x001ea80000300a00 */
[----:B------:R-:W2:Y:S04]  /*10bf0*/  LDL.LU.64 R8, [R1+0x1a08] ;  /* 0x001a080001087983 */ /* 0x000ea80000300a00 */
[----:B------:R-:W3:Y:S01]  /*10c00*/  LDL.LU R29, [R1+0x510] ;  /* 0x00051000011d7983 */ /* 0x000ee20000300800 */
[----:B--2---:R-:W-:-:S15]  /*10c10*/  HMMA.16816.F32 R8, R12, R16, R8 ;  /* 0x000000100c08723c */ /* 0x004fde0000001808 */
[----:B------:R-:W-:-:S04]  /*10c20*/  NOP ;  /* 0x0000000000007918 */ /* 0x000fc80000000000 */
[----:B------:R-:W-:Y:S04]  /*10c30*/  STL.64 [R1+0x3b0], R8 ;  /* 0x0003b00801007387 */ /* 0x000fe80000100a00 */
[----:B------:R0:W-:Y:S04]  /*10c40*/  STL.64 [R1+0x3b8], R10 ;  /* 0x0003b80a01007387 */ /* 0x0001e80000100a00 */
[----:B0-----:R-:W2:Y:S04]  /*10c50*/  LDL.LU.64 R10, [R1+0x1a00] ;  /* 0x001a0000010a7983 */ /* 0x001ea80000300a00 */
[----:B------:R-:W3:Y:S04]  /*10c60*/  LDL.LU.64 R8, [R1+0x19f8] ;  /* 0x0019f80001087983 */ /* 0x000ee80000300a00 */
[----:B------:R0:W-:Y:S04]  /*10c70*/  STL.64 [R1+0x19b0], R18 ;  /* 0x0019b01201007387 */ /* 0x0001e80000100a00 */
[----:B0-----:R-:W3:Y:S04]  /*10c80*/  LDL.LU R18, [R1+0x4fc] ;  /* 0x0004fc0001127983 */ /* 0x001ee80000300800 */
[----:B------:R-:W3:Y:S04]  /*10c90*/  LDL.LU R19, [R1+0x4f8] ;  /* 0x0004f80001137983 */ /* 0x000ee80000300800 */
[----:B------:R0:W-:Y:S04]  /*10ca0*/  STL.64 [R1+0x19a8], R16 ;  /* 0x0019a81001007387 */ /* 0x0001e80000100a00 */
[----:B0-----:R-:W3:Y:S04]  /*10cb0*/  LDL.LU R16, [R1+0x4f4] ;  /* 0x0004f40001107983 */ /* 0x001ee80000300800 */
[----:B------:R-:W3:Y:S01]  /*10cc0*/  LDL.LU R17, [R1+0x4f0] ;  /* 0x0004f00001117983 */ /* 0x000ee20000300800 */
[----:B--2---:R-:W-:-:S15]  /*10cd0*/  HMMA.16816.F32 R4, R12, R10, R4 ;  /* 0x0000000a0c04723c */ /* 0x004fde0000001804 */
[----:B------:R-:W-:-:S04]  /*10ce0*/  NOP ;  /* 0x0000000000007918 */ /* 0x000fc80000000000 */
[----:B------:R-:W-:Y:S04]  /*10cf0*/  STL.64 [R1+0x3a0], R4 ;  /* 0x0003a00401007387 */ /* 0x000fe80000100a00 */
[----:B------:R0:W-:Y:S04]  /*10d00*/  STL.64 [R1+0x3a8], R6 ;  /* 0x0003a80601007387 */ /* 0x0001e80000100a00 */
[----:B0-----:R-:W3:Y:S04]  /*10d10*/  LDL.LU.64 R6, [R1+0x19f0] ;  /* 0x0019f00001067983 */ /* 0x001ee80000300a00 */
[----:B------:R-:W3:Y:S02]  /*10d20*/  LDL.LU.64 R4, [R1+0x19e8] ;  /* 0x0019e80001047983 */ /* 0x000ee40000300a00 */
[----:B---3--:R-:W-:-:S15]  /*10d30*/  HMMA.16816.F32 R4, R12, R8, R4 ;  /* 0x000000080c04723c */ /* 0x008fde0000001804 */
[----:B------:R-:W-:-:S04]  /*10d40*/  NOP ;  /* 0x0000000000007918 */ /* 0x000fc80000000000 */
[----:B------:R-:W-:Y:S04]  /*10d50*/  STL.64 [R1+0x390], R4 ;  /* 0x0003900401007387 */ /* 0x000fe80000100a00 */
[----:B------:R0:W-:Y:S04]  /*10d60*/  STL.64 [R1+0x398], R6 ;  /* 0x0003980601007387 */ /* 0x0001e80000100a00 */
[----:B0-----:R-:W2:Y:S04]  /*10d70*/  LDL.LU.64 R6, [R1+0x19e0] ;  /* 0x0019e00001067983 */ /* 0x001ea80000300a00 */
[----:B------:R-:W4:Y:S04]  /*10d80*/  LDL.LU.64 R4, [R1+0x19d8] ;  /* 0x0019d80001047983 */ /* 0x000f280000300a00 */
[----:B------:R-:W-:Y:S04]  /*10d90*/  STL.64 [R1+0x1990], R10 ;  /* 0x0019900a01007387 */ /* 0x000fe80000100a00 */
[----:B------:R0:W-:Y:S04]  /*10da0*/  STL.64 [R1+0x1988], R8 ;  /* 0x0019880801007387 */ /* 0x0001e80000100a00 */
[----:B0-----:R-:W3:Y:S04]  /*10db0*/  LDL.LU.64 R8, [R1+0x110] ;  /* 0x0001100001087983 */ /* 0x001ee80000300a00 */
[----:B------:R-:W3:Y:S01]  /*10dc0*/  LDL.LU.64 R10, [R1+0x118] ;  /* 0x00011800010a7983 */ /* 0x000ee20000300a00 */
[C---:B--2---:R-:W-:Y:S08]  /*10dd0*/  HMMA.16816.F32 R20, R12.reuse, R6, R20 ;  /* 0x000000060c14723c */ /* 0x044ff00000001814 */
[C---:B----4-:R-:W-:Y:S11]  /*10de0*/  HMMA.16816.F32 R24, R12.reuse, R4, R24 ;  /* 0x000000040c18723c */ /* 0x050ff60000001818 */
[----:B------:R-:W-:Y:S04]  /*10df0*/  STL.64 [R1+0x380], R20 ;  /* 0x0003801401007387 */ /* 0x000fe80000100a00 */
[----:B------:R0:W-:Y:S04]  /*10e00*/  STL.64 [R1+0x388], R22 ;  /* 0x0003881601007387 */ /* 0x0001e80000100a00 */
[----:B0-----:R-:W2:Y:S04]  /*10e10*/  LDL.LU.64 R22, [R1+0x19d0] ;  /* 0x0019d00001167983 */ /* 0x001ea80000300a00 */
[----:B------:R-:W4:Y:S04]  /*10e20*/  LDL.LU.64 R20, [R1+0x19c8] ;  /* 0x0019c80001147983 */ /* 0x000f280000300a00 */
[----:B------:R-:W-:Y:S04]  /*10e30*/  STL.64 [R1+0x370], R24 ;  /* 0x0003701801007387 */ /* 0x000fe80000100a00 */
[----:B------:R0:W-:Y:S04]  /*10e40*/  STL.64 [R1+0x378], R26 ;  /* 0x0003781a01007387 */ /* 0x0001e80000100a00 */
[----:B0-----:R-:W2:Y:S04]  /*10e50*/  LDL.LU.64 R26, [R1+0x19c0] ;  /* 0x0019c000011a7983 */ /* 0x001ea80000300a00 */
[----:B------:R-:W2:Y:S04]  /*10e60*/  LDL.LU.64 R24, [R1+0x19b8] ;  /* 0x0019b80001187983 */ /* 0x000ea80000300a00 */
[----:B------:R-:W-:Y:S04]  /*10e70*/  STL.64 [R1+0x1970], R6 ;  /* 0x0019700601007387 */ /* 0x000fe80000100a00 */
[----:B------:R3:W-:Y:S02]  /*10e80*/  STL.64 [R1+0x1968], R4 ;  /* 0x0019680401007387 */ /* 0x0007e40000100a00 */
[----:B---3--:R-:W-:Y:S01]  /*10e90*/  HMMA.16816.F32 R4, R12, R2, R8 ;  /* 0x000000020c04723c */ /* 0x008fe20000001808 */
[----:B------:R-:W-:-:S02]  /*10ea0*/  IMAD R12, R17, 0x100, R16 ;  /* 0x00000100110c7824 */ /* 0x000fc400078e0210 */
[----:B------:R-:W-:-:S15]  /*10eb0*/  IMAD R13, R19, 0x100, R18 ;  /* 0x00000100130d7824 */ /* 0x000fde00078e0212 */
[----:B------:R-:W-:Y:S01]  /*10ec0*/  NOP ;  /* 0x0000000000007918 */ /* 0x000fe20000000000 */
[----:B------:R-:W-:Y:S04]  /*10ed0*/  STL.64 [R1+0x110], R4 ;  /* 0x0001100401007387 */ /* 0x000fe80000100a00 */
[----:B------:R-:W-:Y:S04]  /*10ee0*/  STL.64 [R1+0x118], R6 ;  /* 0x0001180601007387 */ /* 0x000fe80000100a00 */
[----:B------:R-:W4:Y:S04]  /*10ef0*/  LDL.LU.64 R16, [R1+0x360] ;  /* 0x0003600001107983 */ /* 0x000f280000300a00 */
[----:B------:R-:W4:Y:S04]  /*10f00*/  LDL.LU.64 R18, [R1+0x368] ;  /* 0x0003680001127983 */ /* 0x000f280000300a00 */
[----:B------:R-:W3:Y:S04]  /*10f10*/  LDL.LU.64 R8, [R1+0x340] ;  /* 0x0003400001087983 */ /* 0x000ee80000300a00 */
[----:B------:R-:W2:Y:S04]  /*10f20*/  LDL.LU.64 R10, [R1+0x348] ;  /* 0x00034800010a7983 */ /* 0x000ea80000300a00 */
[----:B--2---:R-:W-:Y:S04]  /*10f30*/  STL.64 [R1+0x19a0], R10 ;  /* 0x0019a00a01007387 */ /* 0x004fe80000100a00 */
[----:B---3--:R0:W-:Y:S04]  /*10f40*/  STL.64 [R1+0x1998], R8 ;  /* 0x0019980801007387 */ /* 0x0081e80000100a00 */
[----:B0-----:R-:W2:Y:S04]  /*10f50*/  LDL.LU.64 R8, [R1+0x350] ;  /* 0x0003500001087983 */ /* 0x001ea80000300a00 */
[----:B------:R-:W2:Y:S04]  /*10f60*/  LDL.LU.64 R10, [R1+0x358] ;  /* 0x00035800010a7983 */ /* 0x000ea80000300a00 */
[----:B------:R-:W3:Y:S04]  /*10f70*/  LDL.LU.64 R4, [R1+0x320] ;  /* 0x0003200001047983 */ /* 0x000ee80000300a00 */
[----:B------:R-:W2:Y:S01]  /*10f80*/  LDL.LU.64 R6, [R1+0x328] ;  /* 0x0003280001067983 */ /* 0x000ea20000300a00 */
[----:B------:R-:W-:-:S02]  /*10f90*/  IMAD R14, R25, 0x100, R24 ;  /* 0x00000100190e7824 */ /* 0x000fc400078e0218 */
[----:B------:R-:W-:Y:S01]  /*10fa0*/  IMAD R15, R27, 0x100, R26 ;  /* 0x000001001b0f7824 */ /* 0x000fe200078e021a */
[----:B------:R-:W-:Y:S02]  /*10fb0*/  F2FP.F16.E4M3.UNPACK_B R12, R12 ;  /* 0x0000000cff0c723e */ /* 0x000fe400020006ff */
[----:B------:R-:W-:Y:S02]  /*10fc0*/  F2FP.F16.E4M3.UNPACK_B R13, R13 ;  /* 0x0000000dff0d723e */ /* 0x000fe400020006ff */
[----:B------:R-:W-:Y:S02]  /*10fd0*/  F2FP.F16.E4M3.UNPACK_B R14, R14 ;  /* 0x0000000eff0e723e */ /* 0x000fe400020006ff */
[----:B------:R-:W-:Y:S01]  /*10fe0*/  F2FP.F16.E4M3.UNPACK_B R15, R15 ;  /* 0x0000000fff0f723e */ /* 0x000fe200020006ff */
[----:B--2---:R-:W-:Y:S04]  /*10ff0*/  STL.64 [R1+0x1980], R6 ;  /* 0x0019800601007387 */ /* 0x004fe80000100a00 */
[----:B---3--:R0:W-:Y:S04]  /*11000*/  STL.64 [R1+0x1978], R4 ;  /* 0x0019780401007387 */ /* 0x0081e80000100a00 */
[----:B0-----:R-:W2:Y:S04]  /*11010*/  LDL.LU.64 R4, [R1+0x330] ;  /* 0x0003300001047983 */ /* 0x001ea80000300a00 */
[----:B------:R-:W2:Y:S04]  /*11020*/  LDL.LU.64 R6, [R1+0x338] ;  /* 0x0003380001067983 */ /* 0x000ea80000300a00 */
[----:B------:R-:W3:Y:S04]  /*11030*/  LDL.LU.64 R24, [R1+0x300] ;  /* 0x0003000001187983 */ /* 0x000ee80000300a00 */
[----:B------:R-:W2:Y:S01]  /*11040*/  LDL.LU.64 R26, [R1+0x308] ;  /* 0x00030800011a7983 */ /* 0x000ea20000300a00 */
[C---:B----4-:R-:W-:Y:S03]  /*11050*/  HMMA.16816.F32 R16, R12.reuse, R20, R16 ;  /* 0x000000140c10723c */ /* 0x050fe60000001810 */
[----:B--2---:R-:W-:Y:S04]  /*11060*/  STL.64 [R1+0x1960], R26 ;  /* 0x0019601a01007387 */ /* 0x004fe80000100a00 */
[----:B---3--:R0:W-:Y:S04]  /*11070*/  STL.64 [R1+0x1958], R24 ;  /* 0x0019581801007387 */ /* 0x0081e80000100a00 */
[----:B0-----:R-:W2:Y:S04]  /*11080*/  LDL.LU.64 R24, [R1+0x310] ;  /* 0x0003100001187983 */ /* 0x001ea80000300a00 */
[----:B------:R-:W2:Y:S04]  /*11090*/  LDL.LU.64 R26, [R1+0x318] ;  /* 0x00031800011a7983 */ /* 0x000ea80000300a00 */
[----:B------:R-:W-:Y:S04]  /*110a0*/  STL.64 [R1+0x360], R16 ;  /* 0x0003601001007387 */ /* 0x000fe80000100a00 */
[----:B------:R0:W-:Y:S04]  /*110b0*/  STL.64 [R1+0x368], R18 ;  /* 0x0003681201007387 */ /* 0x0001e80000100a00 */
[----:B0-----:R-:W3:Y:S04]  /*110c0*/  LDL.LU.64 R18, [R1+0x19b0] ;  /* 0x0019b00001127983 */ /* 0x001ee80000300a00 */
[----:B------:R-:W4:Y:S01]  /*110d0*/  LDL.LU.64 R16, [R1+0x19a8] ;  /* 0x0019a80001107983 */ /* 0x000f220000300a00 */
[----:B---3--:R-:W-:-:S15]  /*110e0*/  HMMA.16816.F32 R8, R12, R18, R8 ;  /* 0x000000120c08723c */ /* 0x008fde0000001808 */
[----:B------:R-:W-:-:S04]  /*110f0*/  NOP ;  /* 0x0000000000007918 */ /* 0x000fc80000000000 */
[----:B------:R-:W-:Y:S04]  /*11100*/  STL.64 [R1+0x350], R8 ;  /* 0x0003500801007387 */ /* 0x000fe80000100a00 */
[----:B------:R0:W-:Y:S04]  /*11110*/  STL.64 [R1+0x358], R10 ;  /* 0x0003580a01007387 */ /* 0x0001e80000100a00 */
[----:B0-----:R-:W4:Y:S04]  /*11120*/  LDL.LU.64 R10, [R1+0x19a0] ;  /* 0x0019a000010a7983 */ /* 0x001f280000300a00 */
[----:B------:R-:W4:Y:S02]  /*11130*/  LDL.LU.64 R8, [R1+0x1998] ;  /* 0x0019980001087983 */ /* 0x000f240000300a00 */
[----:B----4-:R-:W-:-:S15]  /*11140*/  HMMA.16816.F32 R8, R12, R16, R8 ;  /* 0x000000100c08723c */ /* 0x010fde0000001808 */
[----:B------:R-:W-:-:S04]  /*11150*/  NOP ;  /* 0x0000000000007918 */ /* 0x000fc80000000000 */
[----:B------:R-:W-:Y:S04]  /*11160*/  STL.64 [R1+0x340], R8 ;  /* 0x0003400801007387 */ /* 0x000fe80000100a00 */
[----:B------:R0:W-:Y:S04]  /*11170*/  STL.64 [R1+0x348], R10 ;  /* 0x0003480a01007387 */ /* 0x0001e80000100a00 */
[----:B0-----:R-:W3:Y:S04]  /*11180*/  LDL.LU.64 R10, [R1+0x1990] ;  /* 0x00199000010a7983 */ /* 0x001ee80000300a00 */
[----:B------:R-:W4:Y:S04]  /*11190*/  LDL.LU.64 R8, [R1+0x1988] ;  /* 0x0019880001087983 */ /* 0x000f280000300a00 */
[----:B------:R0:W-:Y:S04]  /*111a0*/  STL.64 [R1+0x1940], R18 ;  /* 0x0019401201007387 */ /* 0x0001e80000100a00 */
[----:B0-----:R-:W2:Y:S04]  /*111b0*/  LDL.LU R19, [R1+0x514] ;  /* 0x0005140001137983 */ /* 0x001ea80000300800 */
[----:B------:R-:W-:Y:S01]  /*111c0*/  STL.64 [R1+0x1938], R16 ;  /* 0x0019381001007387 */ /* 0x000fe20000100a00 */
        /* <DEDUP_REMOVED lines=10> */
[----:B0-----:R-:W2:Y:S04]  /*11270*/  LDL.LU.64 R6, [R1+0x1970] ;  /* 0x0019700001067983 */ /* 0x001ea80000300a00 */
[----:B------:R-:W3:Y:S04]  /*11280*/  LDL.LU.64 R4, [R1+0x1968] ;  /* 0x0019680001047983 */ /* 0x000ee80000300a00 */
[----:B------:R-:W-:Y:S04]  /*11290*/  STL.64 [R1+0x1920], R10 ;  /* 0x0019200a01007387 */ /* 0x000fe80000100a00 */
[----:B------:R0:W-:Y:S04]  /*112a0*/  STL.64 [R1+0x1918], R8 ;  /* 0x0019180801007387 */ /* 0x0001e80000100a00 */
[----:B0-----:R-:W4:Y:S04]  /*112b0*/  LDL.LU.64 R8, [R1+0x100] ;  /* 0x0001000001087983 */ /* 0x001f280000300a00 */
[----:B------:R-:W4:Y:S01]  /*112c0*/  LDL.LU.64 R10, [R1+0x108] ;  /* 0x00010800010a7983 */ /* 0x000f220000300a00 */
        /* <DEDUP_REMOVED lines=11> */
[----:B------:R-:W3:Y:S04]  /*11380*/  LDL.LU.64 R24, [R1+0x1948] ;  /* 0x0019480001187983 */ /* 0x000ee80000300a00 */
[----:B------:R-:W-:Y:S04]  /*11390*/  STL.64 [R1+0x1910], R6 ;  /* 0x0019100601007387 */ /* 0x000fe80000100a00 */
[----:B------:R4:W-:Y:S02]  /*113a0*/  STL.64 [R1+0x1908], R4 ;  /* 0x0019080401007387 */ /* 0x0009e40000100a00 */
[----:B----4-:R-:W-:Y:S02]  /*113b0*/  HMMA.16816.F32 R4, R12, R2, R8 ;  /* 0x000000020c04723c */ /* 0x010fe40000001808 */
[----:B------:R-:W4:Y:S04]  /*113c0*/  LDL.LU R14, [R1+0x51c] ;  /* 0x00051c00010e7983 */ /* 0x000f280000300800 */
[----:B------:R-:W4:Y:S01]  /*113d0*/  LDL.LU R15, [R1+0x518] ;  /* 0x00051800010f7983 */ /* 0x000f220000300800 */
[----:B------:R-:W-:-:S12]  /*113e0*/  IMAD R12, R29, 0x100, R19 ;  /* 0x000001001d0c7824 */ /* 0x000fd800078e0213 */
[----:B------:R-:W-:Y:S04]  /*113f0*/  STL.64 [R1+0x100], R4 ;  /* 0x0001000401007387 */ /* 0x000fe80000100a00 */
[----:B------:R-:W-:Y:S04]  /*11400*/  STL.64 [R1+0x108], R6 ;  /* 0x0001080601007387 */ /* 0x000fe80000100a00 */
[----:B------:R-:W3:Y:S04]  /*11410*/  LDL.LU.64 R16, [R1+0x2f0] ;  /* 0x0002f00001107983 */ /* 0x000ee80000300a00 */
[----:B------:R-:W3:Y:S04]  /*11420*/  LDL.LU.64 R18, [R1+0x2f8] ;  /* 0x0002f80001127983 */ /* 0x000ee80000300a00 */
[----:B------:R-:W3:Y:S04]  /*11430*/  LDL.LU.64 R8, [R1+0x2d0] ;  /* 0x0002d00001087983 */ /* 0x000ee80000300a00 */
[----:B------:R-:W3:Y:S01]  /*11440*/  LDL.LU.64 R10, [R1+0x2d8] ;  /* 0x0002d800010a7983 */ /* 0x000ee20000300a00 */
[----:B------:R-:W-:Y:S01]  /*11450*/  F2FP.F16.E4M3.UNPACK_B R12, R12 ;  /* 0x0000000cff0c723e */ /* 0x000fe200020006ff */
[----:B----4-:R-:W-:-:S02]  /*11460*/  IMAD R13, R15, 0x100, R14 ;  /* 0x000001000f0d7824 */ /* 0x010fc400078e020e */
[----:B--2---:R-:W-:Y:S02]  /*11470*/  IMAD R14, R26, 0x100, R27 ;  /* 0x000001001a0e7824 */ /* 0x004fe400078e021b */
[----:B---3--:R-:W-:Y:S01]  /*11480*/  IMAD R15, R24, 0x100, R25 ;  /* 0x00000100180f7824 */ /* 0x008fe200078e0219 */
[----:B------:R-:W-:Y:S02]  /*11490*/  F2FP.F16.E4M3.UNPACK_B R13, R13 ;  /* 0x0000000dff0d723e */ /* 0x000fe400020006ff */
[----:B------:R-:W-:Y:S02]  /*114a0*/  F2FP.F16.E4M3.UNPACK_B R14, R14 ;  /* 0x0000000eff0e723e */ /* 0x000fe400020006ff */
[----:B------:R-:W-:-:S07]  /*114b0*/  F2FP.F16.E4M3.UNPACK_B R15, R15 ;  /* 0x0000000fff0f723e */ /* 0x000fce00020006ff */
[C---:B------:R-:W-:Y:S01]  /*114c0*/  HMMA.16816.F32 R16, R12.reuse, R20, R16 ;  /* 0x000000140c10723c */ /* 0x040fe20000001810 */
[----:B------:R-:W-:Y:S04]  /*114d0*/  STL.64 [R1+0x1930], R10 ;  /* 0x0019300a01007387 */ /* 0x000fe80000100a00 */
[----:B------:R0:W-:Y:S04]  /*114e0*/  STL.64 [R1+0x1928], R8 ;  /* 0x0019280801007387 */ /* 0x0001e80000100a00 */
[----:B0-----:R-:W2:Y:S04]  /*114f0*/  LDL.LU.64 R8, [R1+0x2e0] ;  /* 0x0002e00001087983 */ /* 0x001ea80000300a00 */
[----:B------:R-:W2:Y:S04]  /*11500*/  LDL.LU.64 R10, [R1+0x2e8] ;  /* 0x0002e800010a7983 */ /* 0x000ea80000300a00 */
[----:B------:R-:W3:Y:S04]  /*11510*/  LDL.LU.64 R4, [R1+0x2c0] ;  /* 0x0002c00001047983 */ /* 0x000ee80000300a00 */
[----:B------:R-:W3:Y:S04]  /*11520*/  LDL.LU.64 R6, [R1+0x2c8] ;  /* 0x0002c80001067983 */ /* 0x000ee80000300a00 */
[----:B------:R-:W4:Y:S04]  /*11530*/  LDL.LU R29, [R1+0x54c] ;  /* 0x00054c00011d7983 */ /* 0x000f280000300800 */
[----:B------:R-:W2:Y:S04]  /*11540*/  LDL.LU.64 R24, [R1+0x2a0] ;  /* 0x0002a00001187983 */ /* 0x000ea80000300a00 */
[----:B------:R-:W2:Y:S04]  /*11550*/  LDL.LU.64 R26, [R1+0x2a8] ;  /* 0x0002a800011a7983 */ /* 0x000ea80000300a00 */
[----:B------:R-:W-:Y:S04]  /*11560*/  STL.64 [R1+0x2f0], R16 ;  /* 0x0002f01001007387 */ /* 0x000fe80000100a00 */
[----:B------:R0:W-:Y:S04]  /*11570*/  STL.64 [R1+0x2f8], R18 ;  /* 0x0002f81201007387 */ /* 0x0001e80000100a00 */
[----:B0-----:R-:W2:Y:S04]  /*11580*/  LDL.LU.64 R18, [R1+0x1940] ;  /* 0x0019400001127983 */ /* 0x001ea80000300a00 */
[----:B------:R-:W3:Y:S04]  /*11590*/  LDL.LU.64 R16, [R1+0x1938] ;  /* 0x0019380001107983 */ /* 0x000ee80000300a00 */
[----:B------:R-:W-:Y:S04]  /*115a0*/  STL.64 [R1+0x1900], R22 ;  /* 0x0019001601007387 */ /* 0x000fe80000100a00 */
[----:B------:R0:W-:Y:S04]  /*115b0*/  STL.64 [R1+0x18f8], R20 ;  /* 0x0018f81401007387 */ /* 0x0001e80000100a00 */
[----:B0-----:R-:W3:Y:S04]  /*115c0*/  LDL.LU.64 R20, [R1+0x2b0] ;  /* 0x0002b00001147983 */ /* 0x001ee80000300a00 */
[----:B------:R-:W3:Y:S01]  /*115d0*/  LDL.LU.64 R22, [R1+0x2b8] ;  /* 0x0002b80001167983 */ /* 0x000ee20000300a00 */
        /* <DEDUP_REMOVED lines=11> */
[----:B------:R-:W3:Y:S01]  /*11690*/  LDL.LU.64 R8, [R1+0x1918] ;  /* 0x0019180001087983 */ /* 0x000ee20000300a00 */
[----:B--2---:R-:W-:-:S15]  /*116a0*/  HMMA.16816.F32 R4, R12, R10, R4 ;  /* 0x0000000a0c04723c */ /* 0x004fde0000001804 */
[----:B------:R-:W-:-:S04]  /*116b0*/  NOP ;  /* 0x0000000000007918 */ /* 0x000fc80000000000 */
[----:B------:R-:W-:Y:S04]  /*116c0*/  STL.64 [R1+0x2c0], R4 ;  /* 0x0002c00401007387 */ /* 0x000fe80000100a00 */
[----:B------:R0:W-:Y:S04]  /*116d0*/  STL.64 [R1+0x2c8], R6 ;  /* 0x0002c80601007387 */ /* 0x0001e80000100a00 */
[----:B0-----:R-:W2:Y:S01]  /*116e0*/  LDL.LU.64 R6, [R1+0x1910] ;  /* 0x0019100001067983 */ /* 0x001ea20000300a00 */
[----:B---3--:R-:W-:Y:S03]  /*116f0*/  HMMA.16816.F32 R20, R12, R8, R20 ;  /* 0x000000080c14723c */ /* 0x008fe60000001814 */
[----:B------:R-:W3:-:S15]  /*11700*/  LDL.LU.64 R4, [R1+0x1908] ;  /* 0x0019080001047983 */ /* 0x000ede0000300a00 */
[----:B------:R-:W-:Y:S01]  /*11710*/  NOP ;  /* 0x0000000000007918 */ /* 0x000fe20000000000 */
[----:B------:R0:W-:Y:S04]  /*11720*/  STL.64 [R1+0x2b0], R20 ;  /* 0x0002b01401007387 */ /* 0x0001e80000100a00 */
[----:B------:R1:W-:Y:S04]  /*11730*/  STL.64 [R1+0x2b8], R22 ;  /* 0x0002b81601007387 */ /* 0x0003e80000100a00 */
[----:B0-----:R-:W3:Y:S04]  /*11740*/  LDL.LU.64 R20, [R1+0x290] ;  /* 0x0002900001147983 */ /* 0x001ee80000300a00 */
[----:B-1----:R-:W3:Y:S04]  /*11750*/  LDL.LU.64 R22, [R1+0x298] ;  /* 0x0002980001167983 */ /* 0x002ee80000300a00 */
[----:B------:R0:W-:Y:S04]  /*11760*/  STL.64 [R1+0x18e0], R10 ;  /* 0x0018e00a01007387 */ /* 0x0001e80000100a00 */
[----:B0-----:R-:W4:Y:S04]  /*11770*/  LDL.LU R10, [R1+0x544] ;  /* 0x00054400010a7983 */ /* 0x001f280000300800 */
[----:B------:R-:W4:Y:S04]  /*11780*/  LDL.LU R11, [R1+0x550] ;  /* 0x00055000010b7983 */ /* 0x000f280000300800 */
[----:B------:R0:W-:Y:S04]  /*11790*/  STL.64 [R1+0x18d8], R8 ;  /* 0x0018d80801007387 */ /* 0x0001e80000100a00 */
[----:B0-----:R-:W4:Y:S04]  /*117a0*/  LDL.LU R8, [R1+0x53c] ;  /* 0x00053c0001087983 */ /* 0x001f280000300800 */
[----:B------:R-:W4:Y:S01]  /*117b0*/  LDL.LU R9, [R1+0x548] ;  /* 0x0005480001097983 */ /* 0x000f220000300800 */
[----:B--2---:R-:W-:-:S15]  /*117c0*/  HMMA.16816.F32 R24, R12, R6, R24 ;  /* 0x000000060c18723c */ /* 0x004fde0000001818 */
[----:B------:R-:W-:-:S04]  /*117d0*/  NOP ;  /* 0x0000000000007918 */ /* 0x000fc80000000000 */
[----:B------:R0:W-:Y:S04]  /*117e0*/  STL.64 [R1+0x2a0], R24 ;  /* 0x0002a01801007387 */ /* 0x0001e80000100a00 */
[----:B------:R1:W-:Y:S04]  /*117f0*/  STL.64 [R1+0x2a8], R26 ;  /* 0x0002a81a01007387 */ /* 0x0003e80000100a00 */
[----:B0-----:R-:W2:Y:S04]  /*11800*/  LDL.LU R24, [R1+0x568] ;  /* 0x0005680001187983 */ /* 0x001ea80000300800 */
[----:B------:R-:W2:Y:S04]  /*11810*/  LDL.LU R25, [R1+0x564] ;  /* 0x0005640001197983 */ /* 0x000ea80000300800 */
[----:B-1----:R-:W2:Y:S04]  /*11820*/  LDL.LU R26, [R1+0x570] ;  /* 0x00057000011a7983 */ /* 0x002ea80000300800 */
[----:B------:R-:W2:Y:S01]  /*11830*/  LDL.LU R27, [R1+0x56c] ;  /* 0x00056c00011b7983 */ /* 0x000ea20000300800 */
[C---:B---3--:R-:W-:Y:S03]  /*11840*/  HMMA.16816.F32 R20, R12.reuse, R4, R20 ;  /* 0x000000040c14723c */ /* 0x048fe60000001814 */
[----:B--2---:R0:W-:Y:S04]  /*11850*/  STL.64 [R1+0x18a0], R26 ;  /* 0x0018a01a01007387 */ /* 0x0041e80000100a00 */
[----:B0-----:R-:W2:Y:S04]  /*11860*/  LDL.LU R26, [R1+0x534] ;  /* 0x00053400011a7983 */ /* 0x001ea80000300800 */
[----:B------:R-:W4:Y:S04]  /*11870*/  LDL.LU R27, [R1+0x540] ;  /* 0x00054000011b7983 */ /* 0x000f280000300800 */
[----:B------:R0:W-:Y:S04]  /*11880*/  STL.64 [R1+0x1898], R24 ;  /* 0x0018981801007387 */ /* 0x0001e80000100a00 */
[----:B0-----:R-:W2:Y:S04]  /*11890*/  LDL.LU R25, [R1+0x538] ;  /* 0x0005380001197983 */ /* 0x001ea80000300800 */
[----:B------:R-:W-:Y:S04]  /*118a0*/  STL.64 [R1+0x290], R20 ;  /* 0x0002901401007387 */ /* 0x000fe80000100a00 */
[----:B------:R0:W-:Y:S04]  /*118b0*/  STL.64 [R1+0x298], R22 ;  /* 0x0002981601007387 */ /* 0x0001e80000100a00 */
[----:B0-----:R-:W3:Y:S04]  /*118c0*/  LDL.LU.64 R22, [R1+0x1900] ;  /* 0x0019000001167983 */ /* 0x001ee80000300a00 */
[----:B------:R-:W2:Y:S04]  /*118d0*/  LDL.LU.64 R20, [R1+0x18f8] ;  /* 0x0018f80001147983 */ /* 0x000ea80000300a00 */
[----:B------:R-:W-:Y:S04]  /*118e0*/  STL.64 [R1+0x18c0], R6 ;  /* 0x0018c00601007387 */ /* 0x000fe80000100a00 */
[----:B------:R0:W-:Y:S04]  /*118f0*/  STL.64 [R1+0x18b8], R4 ;  /* 0x0018b80401007387 */ /* 0x0001e80000100a00 */
[----:B0-----:R-:W2:Y:S04]  /*11900*/  LDL.LU.64 R4, [R1+0xf0] ;  /* 0x0000f00001047983 */ /* 0x001ea80000300a00 */
[----:B------:R-:W2:Y:S02]  /*11910*/  LDL.LU.64 R6, [R1+0xf8] ;  /* 0x0000f80001067983 */ /* 0x000ea40000300a00 */
[----:B--2---:R-:W-:Y:S01]  /*11920*/  HMMA.16816.F32 R4, R12, R2, R4 ;  /* 0x000000020c04723c */ /* 0x004fe20000001804 */
[----:B------:R-:W-:-:S02]  /*11930*/  IMAD R12, R26, 0x100, R25 ;  /* 0x000001001a0c7824 */ /* 0x000fc400078e0219 */
[----:B----4-:R-:W-:Y:S02]  /*11940*/  IMAD R13, R8, 0x100, R27 ;  /* 0x00000100080d7824 */ /* 0x010fe400078e021b */
[----:B------:R-:W-:Y:S02]  /*11950*/  IMAD R14, R10, 0x100, R9 ;  /* 0x000001000a0e7824 */ /* 0x000fe400078e0209 */
[----:B------:R-:W-:-:S12]  /*11960*/  IMAD R15, R29, 0x100, R11 ;  /* 0x000001001d0f7824 */ /* 0x000fd800078e020b */
[----:B------:R-:W-:Y:S04]  /*11970*/  STL.64 [R1+0xf0], R4 ;  /* 0x0000f00401007387 */ /* 0x000fe80000100a00 */
[----:B------:R-:W-:Y:S04]  /*11980*/  STL.64 [R1+0xf8], R6 ;  /* 0x0000f80601007387 */ /* 0x000fe80000100a00 */
[----:B------:R-:W2:Y:S04]  /*11990*/  LDL.LU.64 R24, [R1+0x280] ;  /* 0x0002800001187983 */ /* 0x000ea80000300a00 */
[----:B------:R-:W2:Y:S04]  /*119a0*/  LDL.LU.64 R26, [R1+0x288] ;  /* 0x00028800011a7983 */ /* 0x000ea80000300a00 */
[----:B------:R-:W4:Y:S04]  /*119b0*/  LDL.LU.64 R8, [R1+0x260] ;  /* 0x0002600001087983 */ /* 0x000f280000300a00 */
[----:B------:R-:W2:Y:S01]  /*119c0*/  LDL.LU.64 R10, [R1+0x268] ;  /* 0x00026800010a7983 */ /* 0x000ea20000300a00 */
[----:B------:R-:W-:-:S02]  /*119d0*/  F2FP.F16.E4M3.UNPACK_B R12, R12 ;  /* 0x0000000cff0c723e */ /* 0x000fc400020006ff */
[----:B------:R-:W-:Y:S02]  /*119e0*/  F2FP.F16.E4M3.UNPACK_B R13, R13 ;  /* 0x0000000dff0d723e */ /* 0x000fe400020006ff */
[----:B------:R-:W-:Y:S02]  /*119f0*/  F2FP.F16.E4M3.UNPACK_B R14, R14 ;  /* 0x0000000eff0e723e */ /* 0x000fe400020006ff */
[----:B------:R-:W-:Y:S01]  /*11a00*/  F2FP.F16.E4M3.UNPACK_B R15, R15 ;  /* 0x0000000fff0f723e */ /* 0x000fe200020006ff */
[----:B--2---:R-:W-:Y:S04]  /*11a10*/  STL.64 [R1+0x18f0], R10 ;  /* 0x0018f00a01007387 */ /* 0x004fe80000100a00 */
[----:B----4-:R0:W-:Y:S04]  /*11a20*/  STL.64 [R1+0x18e8], R8 ;  /* 0x0018e80801007387 */ /* 0x0101e80000100a00 */
[----:B0-----:R-:W2:Y:S04]  /*11a30*/  LDL.LU.64 R8, [R1+0x270] ;  /* 0x0002700001087983 */ /* 0x001ea80000300a00 */
[----:B------:R-:W2:Y:S04]  /*11a40*/  LDL.LU.64 R10, [R1+0x278] ;  /* 0x00027800010a7983 */ /* 0x000ea80000300a00 */
[----:B------:R-:W4:Y:S04]  /*11a50*/  LDL.LU.64 R4, [R1+0x240] ;  /* 0x0002400001047983 */ /* 0x000f280000300a00 */
[----:B------:R-:W3:Y:S01]  /*11a60*/  LDL.LU.64 R6, [R1+0x248] ;  /* 0x0002480001067983 */ /* 0x000ee20000300a00 */
[C---:B------:R-:W-:Y:S08]  /*11a70*/  HMMA.16816.F32 R24, R12.reuse, R20, R24 ;  /* 0x000000140c18723c */ /* 0x040ff00000001818 */
[C---:B--2---:R-:W-:Y:S01]  /*11a80*/  HMMA.16816.F32 R8, R12.reuse, R18, R8 ;  /* 0x000000120c08723c */ /* 0x044fe20000001808 */
[----:B---3--:R-:W-:Y:S04]  /*11a90*/  STL.64 [R1+0x18d0], R6 ;  /* 0x0018d00601007387 */ /* 0x008fe80000100a00 */
[----:B----4-:R0:W-:Y:S04]  /*11aa0*/  STL.64 [R1+0x18c8], R4 ;  /* 0x0018c80401007387 */ /* 0x0101e80000100a00 */
[----:B0-----:R-:W2:Y:S04]  /*11ab0*/  LDL.LU.64 R4, [R1+0x250] ;  /* 0x0002500001047983 */ /* 0x001ea80000300a00 */
[----:B------:R-:W2:Y:S04]  /*11ac0*/  LDL.LU.64 R6, [R1+0x258] ;  /* 0x0002580001067983 */ /* 0x000ea80000300a00 */
[----:B------:R-:W-:Y:S04]  /*11ad0*/  STL.64 [R1+0x18b0], R22 ;  /* 0x0018b01601007387 */ /* 0x000fe80000100a00 */
[----:B------:R0:W-:Y:S04]  /*11ae0*/  STL.64 [R1+0x18a8], R20 ;  /* 0x0018a81401007387 */ /* 0x0001e80000100a00 */
[----:B------:R1:W-:Y:S04]  /*11af0*/  STL.64 [R1+0x280], R24 ;  /* 0x0002801801007387 */ /* 0x0003e80000100a00 */
[----:B------:R3:W-:Y:S04]  /*11b00*/  STL.64 [R1+0x288], R26 ;  /* 0x0002881a01007387 */ /* 0x0007e80000100a00 */
[----:B0-----:R-:W4:Y:S04]  /*11b10*/  LDL.LU.64 R20, [R1+0x230] ;  /* 0x0002300001147983 */ /* 0x001f280000300a00 */
[----:B------:R-:W4:Y:S04]  /*11b20*/  LDL.LU.64 R22, [R1+0x238] ;  /* 0x0002380001167983 */ /* 0x000f280000300a00 */
[----:B-1----:R-:W2:Y:S04]  /*11b30*/  LDL.LU.64 R24, [R1+0x220] ;  /* 0x0002200001187983 */ /* 0x002ea80000300a00 */
[----:B---3--:R-:W3:Y:S04]  /*11b40*/  LDL.LU.64 R26, [R1+0x228] ;  /* 0x00022800011a7983 */ /* 0x008ee80000300a00 */
[----:B------:R-:W-:Y:S04]  /*11b50*/  STL.64 [R1+0x270], R8 ;  /* 0x0002700801007387 */ /* 0x000fe80000100a00 */
[----:B------:R0:W-:Y:S04]  /*11b60*/  STL.64 [R1+0x278], R10 ;  /* 0x0002780a01007387 */ /* 0x0001e80000100a00 */
[----:B0-----:R-:W2:Y:S04]  /*11b70*/  LDL.LU.64 R10, [R1+0x18f0] ;  /* 0x0018f000010a7983 */ /* 0x001ea80000300a00 */
[----:B------:R-:W2:Y:S02]  /*11b80*/  LDL.LU.64 R8, [R1+0x18e8] ;  /* 0x0018e80001087983 */ /* 0x000ea40000300a00 */
        /* <DEDUP_REMOVED lines=22> */
[----:B0-----:R-:W4:Y:S04]  /*11cf0*/  LDL.LU.64 R6, [R1+0x18c0] ;  /* 0x0018c00001067983 */ /* 0x001f280000300a00 */
[----:B------:R-:W2:Y:S04]  /*11d00*/  LDL.LU.64 R4, [R1+0x18b8] ;  /* 0x0018b80001047983 */ /* 0x000ea80000300a00 */
[----:B------:R-:W-:Y:S04]  /*11d10*/  STL.64 [R1+0x1880], R10 ;  /* 0x0018800a01007387 */ /* 0x000fe80000100a00 */
[----:B------:R0:W-:Y:S04]  /*11d20*/  STL.64 [R1+0x1878], R8 ;  /* 0x0018780801007387 */ /* 0x0001e80000100a00 */
[----:B0-----:R-:W3:Y:S04]  /*11d30*/  LDL.LU.64 R8, [R1+0xe0] ;  /* 0x0000e00001087983 */ /* 0x001ee80000300a00 */
[----:B------:R-:W3:Y:S04]  /*11d40*/  LDL.LU.64 R10, [R1+0xe8] ;  /* 0x0000e800010a7983 */ /* 0x000ee80000300a00 */
[----:B------:R-:W3:Y:S01]  /*11d50*/  LDL.LU R29, [R1+0x57c] ;  /* 0x00057c00011d7983 */ /* 0x000ee20000300800 */
[C---:B----4-:R-:W-:Y:S08]  /*11d60*/  HMMA.16816.F32 R20, R12.reuse, R6, R20 ;  /* 0x000000060c14723c */ /* 0x050ff00000001814 */
[C---:B--2---:R-:W-:Y:S11]  /*11d70*/  HMMA.16816.F32 R24, R12.reuse, R4, R24 ;  /* 0x000000040c18723c */ /* 0x044ff60000001818 */
[----:B------:R-:W-:Y:S04]  /*11d80*/  STL.64 [R1+0x230], R20 ;  /* 0x0002301401007387 */ /* 0x000fe80000100a00 */
[----:B------:R0:W-:Y:S04]  /*11d90*/  STL.64 [R1+0x238], R22 ;  /* 0x0002381601007387 */ /* 0x0001e80000100a00 */
[----:B0-----:R-:W2:Y:S04]  /*11da0*/  LDL.LU.64 R22, [R1+0x18b0] ;  /* 0x0018b00001167983 */ /* 0x001ea80000300a00 */
[----:B------:R-:W4:Y:S04]  /*11db0*/  LDL.LU.64 R20, [R1+0x18a8] ;  /* 0x0018a80001147983 */ /* 0x000f280000300a00 */
[----:B------:R-:W-:Y:S04]  /*11dc0*/  STL.64 [R1+0x220], R24 ;  /* 0x0002201801007387 */ /* 0x000fe80000100a00 */
[----:B------:R0:W-:Y:S04]  /*11dd0*/  STL.64 [R1+0x228], R26 ;  /* 0x0002281a01007387 */ /* 0x0001e80000100a00 */
[----:B0-----:R-:W2:Y:S04]  /*11de0*/  LDL.LU.64 R26, [R1+0x18a0] ;  /* 0x0018a000011a7983 */ /* 0x001ea80000300a00 */
[----:B------:R-:W4:Y:S04]  /*11df0*/  LDL.LU.64 R24, [R1+0x1898] ;  /* 0x0018980001187983 */ /* 0x000f280000300a00 */
[----:B------:R-:W-:Y:S04]  /*11e00*/  STL.64 [R1+0x1860], R6 ;  /* 0x0018600601007387 */ /* 0x000fe80000100a00 */
[----:B------:R3:W-:Y:S02]  /*11e10*/  STL.64 [R1+0x1858], R4 ;  /* 0x0018580401007387 */ /* 0x0007e40000100a00 */
[----:B---3--:R-:W-:Y:S01]  /*11e20*/  HMMA.16816.F32 R4, R12, R2, R8 ;  /* 0x000000020c04723c */ /* 0x008fe20000001808 */
[----:B------:R-:W-:-:S02]  /*11e30*/  IMAD R12, R17, 0x100, R16 ;  /* 0x00000100110c7824 */ /* 0x000fc400078e0210 */
[----:B------:R-:W-:-:S15]  /*11e40*/  IMAD R13, R19, 0x100, R18 ;  /* 0x00000100130d7824 */ /* 0x000fde00078e0212 */
[----:B------:R-:W-:Y:S01]  /*11e50*/  NOP ;  /* 0x0000000000007918 */ /* 0x000fe20000000000 */
[----:B------:R0:W-:Y:S04]  /*11e60*/  STL.64 [R1+0xe0], R4 ;  /* 0x0000e00401007387 */ /* 0x0001e80000100a00 */
[----:B------:R1:W-:Y:S04]  /*11e70*/  STL.64 [R1+0xe8], R6 ;  /* 0x0000e80601007387 */ /* 0x0003e80000100a00 */
[----:B------:R-:W3:Y:S04]  /*11e80*/  LDL.LU.64 R16, [R1+0x210] ;  /* 0x0002100001107983 */ /* 0x000ee80000300a00 */
[----:B------:R-:W3:Y:S01]  /*11e90*/  LDL.LU.64 R18, [R1+0x218] ;  /* 0x0002180001127983 */ /* 0x000ee20000300a00 */
[----:B--2---:R-:W-:-:S02]  /*11ea0*/  IMAD R15, R27, 0x100, R26 ;  /* 0x000001001b0f7824 */ /* 0x004fc400078e021a */
[----:B----4-:R-:W-:Y:S02]  /*11eb0*/  IMAD R14, R25, 0x100, R24 ;  /* 0x00000100190e7824 */ /* 0x010fe400078e0218 */
[----:B------:R-:W2:Y:S04]  /*11ec0*/  LDL.LU.64 R24, [R1+0x200] ;  /* 0x0002000001187983 */ /* 0x000ea80000300a00 */
[----:B------:R-:W2:Y:S04]  /*11ed0*/  LDL.LU.64 R26, [R1+0x208] ;  /* 0x00020800011a7983 */ /* 0x000ea80000300a00 */
[----:B------:R-:W4:Y:S04]  /*11ee0*/  LDL.LU.64 R8, [R1+0x1f0] ;  /* 0x0001f00001087983 */ /* 0x000f280000300a00 */
[----:B------:R-:W4:Y:S04]  /*11ef0*/  LDL.LU.64 R10, [R1+0x1f8] ;  /* 0x0001f800010a7983 */ /* 0x000f280000300a00 */
[----:B0-----:R-:W2:Y:S04]  /*11f00*/  LDL.LU.64 R4, [R1+0x1d0] ;  /* 0x0001d00001047983 */ /* 0x001ea80000300a00 */
[----:B-1----:R-:W2:Y:S01]  /*11f10*/  LDL.LU.64 R6, [R1+0x1d8] ;  /* 0x0001d80001067983 */ /* 0x002ea20000300a00 */
[----:B------:R-:W-:-:S02]  /*11f20*/  F2FP.F16.E4M3.UNPACK_B R12, R12 ;  /* 0x0000000cff0c723e */ /* 0x000fc400020006ff */
[----:B------:R-:W-:Y:S02]  /*11f30*/  F2FP.F16.E4M3.UNPACK_B R13, R13 ;  /* 0x0000000dff0d723e */ /* 0x000fe400020006ff */
[----:B------:R-:W-:Y:S02]  /*11f40*/  F2FP.F16.E4M3.UNPACK_B R14, R14 ;  /* 0x0000000eff0e723e */ /* 0x000fe400020006ff */
[----:B------:R-:W-:-:S07]  /*11f50*/  F2FP.F16.E4M3.UNPACK_B R15, R15 ;  /* 0x0000000fff0f723e */ /* 0x000fce00020006ff */
[C---:B---3--:R-:W-:Y:S01]  /*11f60*/  HMMA.16816.F32 R16, R12.reuse, R20, R16 ;  /* 0x000000140c10723c */ /* 0x048fe20000001810 */
[----:B--2---:R-:W-:Y:S04]  /*11f70*/  STL.64 [R1+0x1870], R6 ;  /* 0x0018700601007387 */ /* 0x004fe80000100a00 */
[----:B------:R0:W-:Y:S04]  /*11f80*/  STL.64 [R1+0x1868], R4 ;  /* 0x0018680401007387 */ /* 0x0001e80000100a00 */
[----:B0-----:R-:W2:Y:S04]  /*11f90*/  LDL.LU.64 R4, [R1+0x1e0] ;  /* 0x0001e00001047983 */ /* 0x001ea80000300a00 */
[----:B------:R-:W2:Y:S06]  /*11fa0*/  LDL.LU.64 R6, [R1+0x1e8] ;  /* 0x0001e80001067983 */ /* 0x000eac0000300a00 */
[----:B------:R-:W-:Y:S04]  /*11fb0*/  STL.64 [R1+0x210], R16 ;  /* 0x0002101001007387 */ /* 0x000fe80000100a00 */
[----:B------:R0:W-:Y:S04]  /*11fc0*/  STL.64 [R1+0x218], R18 ;  /* 0x0002181201007387 */ /* 0x0001e80000100a00 */
[----:B0-----:R-:W3:Y:S04]  /*11fd0*/  LDL.LU.64 R18, [R1+0x1890] ;  /* 0x0018900001127983 */ /* 0x001ee80000300a00 */
[----:B------:R-:W4:Y:S04]  /*11fe0*/  LDL.LU.64 R16, [R1+0x1888] ;  /* 0x0018880001107983 */ /* 0x000f280000300a00 */
[----:B------:R-:W-:Y:S04]  /*11ff0*/  STL.64 [R1+0x1850], R22 ;  /* 0x0018501601007387 */ /* 0x000fe80000100a00 */
[----:B------:R0:W-:Y:S04]  /*12000*/  STL.64 [R1+0x1848], R20 ;  /* 0x0018481401007387 */ /* 0x0001e80000100a00 */
[----:B0-----:R-:W2:Y:S04]  /*12010*/  LDL.LU.64 R20, [R1+0x1c0] ;  /* 0x0001c00001147983 */ /* 0x001ea80000300a00 */
[----:B------:R-:W2:Y:S01]  /*12020*/  LDL.LU.64 R22, [R1+0x1c8] ;  /* 0x0001c80001167983 */ /* 0x000ea20000300a00 */
[C---:B---3--:R-:W-:Y:S08]  /*12030*/  HMMA.16816.F32 R24, R12.reuse, R18, R24 ;  /* 0x000000120c18723c */ /* 0x048ff00000001818 */
[C---:B----4-:R-:W-:Y:S11]  /*12040*/  HMMA.16816.F32 R8, R12.reuse, R16, R8 ;  /* 0x000000100c08723c */ /* 0x050ff60000001808 */
[----:B------:R0:W-:Y:S04]  /*12050*/  STL.64 [R1+0x200], R24 ;  /* 0x0002001801007387 */ /* 0x0001e80000100a00 */
[----:B------:R1:W-:Y:S04]  /*12060*/  STL.64 [R1+0x208], R26 ;  /* 0x0002081a01007387 */ /* 0x0003e80000100a00 */
[----:B0-----:R-:W3:Y:S04]  /*12070*/  LDL.LU.64 R24, [R1+0xd0] ;  /* 0x0000d00001187983 */ /* 0x001ee80000300a00 */
[----:B-1----:R-:W3:Y:S04]  /*12080*/  LDL.LU.64 R26, [R1+0xd8] ;  /* 0x0000d800011a7983 */ /* 0x002ee80000300a00 */
        /* <DEDUP_REMOVED lines=20> */
[----:B------:R0:W-:Y:S04]  /*121d0*/  STL.64 [R1+0x1820], R10 ;  /* 0x0018200a01007387 */ /* 0x0001e80000100a00 */
[----:B0-----:R-:W4:Y:S04]  /*121e0*/  LDL.LU R10, [R1+0x578] ;  /* 0x00057800010a7983 */ /* 0x001f280000300800 */
[----:B------:R-:W4:Y:S04]  /*121f0*/  LDL.LU R11, [R1+0x574] ;  /* 0x00057400010b7983 */ /* 0x000f280000300800 */
[----:B------:R-:W-:Y:S01]  /*12200*/  STL.64 [R1+0x1818], R8 ;  /* 0x0018180801007387 */ /* 0x000fe20000100a00 */
[C---:B--2---:R-:W-:Y:S08]  /*12210*/  HMMA.16816.F32 R20, R12.reuse, R6, R20 ;  /* 0x000000060c14723c */ /* 0x044ff00000001814 */
[C---:B---3--:R-:W-:Y:S11]  /*12220*/  HMMA.16816.F32 R16, R12.reuse, R4, R16 ;  /* 0x000000040c10723c */ /* 0x048ff60000001810 */
[----:B------:R-:W-:Y:S04]  /*12230*/  STL.64 [R1+0x1c0], R20 ;  /* 0x0001c01401007387 */ /* 0x000fe80000100a00 */
[----:B------:R0:W-:Y:S01]  /*12240*/  STL.64 [R1+0x1c8], R22 ;  /* 0x0001c81601007387 */ /* 0x0001e20000100a00 */
[----:B------:R-:W-:Y:S03]  /*12250*/  HMMA.16816.F32 R12, R12, R2, R24 ;  /* 0x000000020c0c723c */ /* 0x000fe60000001818 */
[----:B0-----:R-:W2:Y:S04]  /*12260*/  LDL.LU.64 R22, [R1+0x1850] ;  /* 0x0018500001167983 */ /* 0x001ea80000300a00 */
[----:B------:R-:W3:Y:S04]  /*12270*/  LDL.LU.64 R20, [R1+0x1848] ;  /* 0x0018480001147983 */ /* 0x000ee80000300a00 */
[----:B------:R0:W-:Y:S04]  /*12280*/  STL.64 [R1+0x1b0], R16 ;  /* 0x0001b01001007387 */ /* 0x0001e80000100a00 */
[----:B------:R1:W-:Y:S04]  /*12290*/  STL.64 [R1+0x1b8], R18 ;  /* 0x0001b81201007387 */ /* 0x0003e80000100a00 */
[----:B0-----:R-:W3:Y:S04]  /*122a0*/  LDL.LU.64 R16, [R1+0x1a0] ;  /* 0x0001a00001107983 */ /* 0x001ee80000300a00 */
[----:B-1----:R-:W3:Y:S04]  /*122b0*/  LDL.LU.64 R18, [R1+0x1a8] ;  /* 0x0001a80001127983 */ /* 0x002ee80000300a00 */
[----:B------:R0:W-:Y:S04]  /*122c0*/  STL.64 [R1+0x1810], R6 ;  /* 0x0018100601007387 */ /* 0x0001e80000100a00 */
[----:B0-----:R-:W2:Y:S04]  /*122d0*/  LDL.LU R7, [R1+0x580] ;  /* 0x0005800001077983 */ /* 0x001ea80000300800 */
[----:B------:R-:W-:Y:S04]  /*122e0*/  STL.64 [R1+0x1808], R4 ;  /* 0x0018080401007387 */ /* 0x000fe80000100a00 */
[----:B------:R-:W3:Y:S04]  /*122f0*/  LDL.LU.64 R26, [R1+0x1840] ;  /* 0x00184000011a7983 */ /* 0x000ee80000300a00 */
[----:B------:R-:W3:Y:S04]  /*12300*/  LDL.LU.64 R24, [R1+0x1838] ;  /* 0x0018380001187983 */ /* 0x000ee80000300a00 */
[----:B------:R4:W-:Y:S04]  /*12310*/  STL.64 [R1+0xd0], R12 ;  /* 0x0000d00c01007387 */ /* 0x0009e80000100a00 */
[----:B------:R3:W-:Y:S04]  /*12320*/  STL.64 [R1+0xd8], R14 ;  /* 0x0000d80e01007387 */ /* 0x0007e80000100a00 */
[----:B------:R-:W3:Y:S01]  /*12330*/  LDL.LU.64 R8, [R1+0x190] ;  /* 0x0001900001087983 */ /* 0x000ee20000300a00 */
[----:B----4-:R-:W-:-:S03]  /*12340*/  IMAD R12, R11, 0x100, R10 ;  /* 0x000001000b0c7824 */ /* 0x010fc600078e020a */
[----:B------:R-:W4:Y:S02]  /*12350*/  LDL.LU.64 R10, [R1+0x198] ;  /* 0x00019800010a7983 */ /* 0x000f240000300a00 */
[----:B------:R-:W-:Y:S02]  /*12360*/  F2FP.F16.E4M3.UNPACK_B R12, R12 ;  /* 0x0000000cff0c723e */ /* 0x000fe400020006ff */
[----:B------:R-:W4:Y:S01]  /*12370*/  LDL.LU.64 R4, [R1+0x170] ;  /* 0x0001700001047983 */ /* 0x000f220000300a00 */
[----:B--2---:R-:W-:-:S03]  /*12380*/  IMAD R13, R29, 0x100, R7 ;  /* 0x000001001d0d7824 */ /* 0x004fc600078e0207 */
[----:B------:R-:W2:Y:S01]  /*12390*/  LDL.LU.64 R6, [R1+0x178] ;  /* 0x0001780001067983 */ /* 0x000ea20000300a00 */
[----:B---3--:R-:W-:Y:S02]  /*123a0*/  IMAD R14, R26, 0x100, R27 ;  /* 0x000001001a0e7824 */ /* 0x008fe400078e021b */
[----:B------:R-:W-:Y:S01]  /*123b0*/  IMAD R15, R24, 0x100, R25 ;  /* 0x00000100180f7824 */ /* 0x000fe200078e0219 */
[----:B------:R-:W-:Y:S01]  /*123c0*/  F2FP.F16.E4M3.UNPACK_B R13, R13 ;  /* 0x0000000dff0d723e */ /* 0x000fe200020006ff */
[----:B------:R-:W3:Y:S01]  /*123d0*/  LDL.LU.64 R24, [R1+0x160] ;  /* 0x0001600001187983 */ /* 0x000ee20000300a00 */
[----:B------:R-:W-:Y:S02]  /*123e0*/  F2FP.F16.E4M3.UNPACK_B R14, R14 ;  /* 0x0000000eff0e723e */ /* 0x000fe400020006ff */
[----:B------:R-:W-:Y:S01]  /*123f0*/  F2FP.F16.E4M3.UNPACK_B R15, R15 ;  /* 0x0000000fff0f723e */ /* 0x000fe200020006ff */
[----:B------:R-:W3:Y:S06]  /*12400*/  LDL.LU.64 R26, [R1+0x168] ;  /* 0x00016800011a7983 */ /* 0x000eec0000300a00 */
[----:B------:R-:W-:-:S15]  /*12410*/  HMMA.16816.F32 R16, R12, R20, R16 ;  /* 0x000000140c10723c */ /* 0x000fde0000001810 */
[----:B------:R-:W-:-:S04]  /*12420*/  NOP ;  /* 0x0000000000007918 */ /* 0x000fc80000000000 */
[----:B------:R-:W-:Y:S04]  /*12430*/  STL.64 [R1+0x1a0], R16 ;  /* 0x0001a01001007387 */ /* 0x000fe80000100a00 */
[----:B------:R0:W-:Y:S04]  /*12440*/  STL.64 [R1+0x1a8], R18 ;  /* 0x0001a81201007387 */ /* 0x0001e80000100a00 */
[----:B0-----:R-:W4:Y:S04]  /*12450*/  LDL.LU.64 R18, [R1+0x1830] ;  /* 0x0018300001127983 */ /* 0x001f280000300a00 */
[----:B------:R-:W2:Y:S04]  /*12460*/  LDL.LU.64 R16, [R1+0x1828] ;  /* 0x0018280001107983 */ /* 0x000ea80000300a00 */
[----:B------:R-:W-:Y:S04]  /*12470*/  STL.64 [R1+0x17e0], R22 ;  /* 0x0017e01601007387 */ /* 0x000fe80000100a00 */
[----:B------:R0:W-:Y:S04]  /*12480*/  STL.64 [R1+0x17d8], R20 ;  /* 0x0017d81401007387 */ /* 0x0001e80000100a00 */
[----:B0-----:R-:W2:Y:S04]  /*12490*/  LDL.LU.64 R20, [R1+0x180] ;  /* 0x0001800001147983 */ /* 0x001ea80000300a00 */
[----:B------:R-:W2:Y:S01]  /*124a0*/  LDL.LU.64 R22, [R1+0x188] ;  /* 0x0001880001167983 */ /* 0x000ea20000300a00 */
[----:B----4-:R-:W-:-:S15]  /*124b0*/  HMMA.16816.F32 R8, R12, R18, R8 ;  /* 0x000000120c08723c */ /* 0x010fde0000001808 */
[----:B------:R-:W-:-:S04]  /*124c0*/  NOP ;  /* 0x0000000000007918 */ /* 0x000fc80000000000 */
[----:B------:R-:W-:Y:S01]  /*124d0*/  STL.64 [R1+0x190], R8 ;  /* 0x0001900801007387 */ /* 0x000fe20000100a00 */
[C---:B--2---:R-:W-:Y:S03]  /*124e0*/  HMMA.16816.F32 R20, R12.reuse, R16, R20 ;  /* 0x000000100c14723c */ /* 0x044fe60000001814 */
[----:B------:R0:W-:Y:S04]  /*124f0*/  STL.64 [R1+0x198], R10 ;  /* 0x0001980a01007387 */ /* 0x0001e80000100a00 */
[----:B0-----:R-:W2:Y:S04]  /*12500*/  LDL.LU.64 R10, [R1+0x1820] ;  /* 0x00182000010a7983 */ /* 0x001ea80000300a00 */
[----:B------:R-:W3:Y:S04]  /*12510*/  LDL.LU.64 R8, [R1+0x1818] ;  /* 0x0018180001087983 */ /* 0x000ee80000300a00 */
[----:B------:R-:W-:Y:S04]  /*12520*/  STL.64 [R1+0x17f0], R18 ;  /* 0x0017f01201007387 */ /* 0x000fe80000100a00 */
[----:B------:R0:W-:Y:S04]  /*12530*/  STL.64 [R1+0x17e8], R16 ;  /* 0x0017e81001007387 */ /* 0x0001e80000100a00 */
[----:B------:R-:W-:Y:S04]  /*12540*/  STL.64 [R1+0x180], R20 ;  /* 0x0001801401007387 */ /* 0x000fe80000100a00 */
[----:B------:R-:W-:Y:S04]  /*12550*/  STL.64 [R1+0x188], R22 ;  /* 0x0001881601007387 */ /* 0x000fe80000100a00 */
[----:B0-----:R-:W4:Y:S04]  /*12560*/  LDL.LU.64 R16, [R1+0x140] ;  /* 0x0001400001107983 */ /* 0x001f280000300a00 */
[----:B------:R-:W3:Y:S01]  /*12570*/  LDL.LU.64 R18, [R1+0x148] ;  /* 0x0001480001127983 */ /* 0x000ee20000300a00 */
[C---:B--2---:R-:W-:Y:S03]  /*12580*/  HMMA.16816.F32 R4, R12.reuse, R10, R4 ;  /* 0x0000000a0c04723c */ /* 0x044fe60000001804 */
[----:B---3--:R-:W-:Y:S04]  /*12590*/  STL.64 [R1+0x1800], R18 ;  /* 0x0018001201007387 */ /* 0x008fe80000100a00 */
[----:B----4-:R0:W-:Y:S04]  /*125a0*/  STL.64 [R1+0x17f8], R16 ;  /* 0x0017f81001007387 */ /* 0x0101e80000100a00 */
[----:B0-----:R-:W2:Y:S04]  /*125b0*/  LDL.LU.64 R16, [R1+0x150] ;  /* 0x0001500001107983 */ /* 0x001ea80000300a00 */
[----:B------:R-:W2:Y:S04]  /*125c0*/  LDL.LU.64 R18, [R1+0x158] ;  /* 0x0001580001127983 */ /* 0x000ea80000300a00 */
[----:B------:R-:W3:Y:S04]  /*125d0*/  LDL.LU.64 R20, [R1+0xc0] ;  /* 0x0000c00001147983 */ /* 0x000ee80000300a00 */
[----:B------:R-:W3:Y:S04]  /*125e0*/  LDL.LU.64 R22, [R1+0xc8] ;  /* 0x0000c80001167983 */ /* 0x000ee80000300a00 */
[----:B------:R-:W-:Y:S04]  /*125f0*/  STL.64 [R1+0x170], R4 ;  /* 0x0001700401007387 */ /* 0x000fe80000100a00 */
[----:B------:R0:W-:Y:S04]  /*12600*/  STL.64 [R1+0x178], R6 ;  /* 0x0001780601007387 */ /* 0x0001e80000100a00 */
[----:B0-----:R-:W2:Y:S01]  /*12610*/  LDL.LU.64 R6, [R1+0x1810] ;  /* 0x0018100001067983 */ /* 0x001ea20000300a00 */
[----:B------:R-:W-:Y:S03]  /*12620*/  HMMA.16816.F32 R24, R12, R8, R24 ;  /* 0x000000080c18723c */ /* 0x000fe60000001818 */
[----:B------:R-:W4:-:S15]  /*12630*/  LDL.LU.64 R4, [R1+0x1808] ;  /* 0x0018080001047983 */ /* 0x000f1e0000300a00 */
[----:B------:R-:W-:Y:S01]  /*12640*/  NOP ;  /* 0x0000000000007918 */ /* 0x000fe20000000000 */
[----:B------:R0:W-:Y:S04]  /*12650*/  STL.64 [R1+0x160], R24 ;  /* 0x0001601801007387 */ /* 0x0001e80000100a00 */
[----:B------:R1:W-:Y:S04]  /*12660*/  STL.64 [R1+0x168], R26 ;  /* 0x0001681a01007387 */ /* 0x0003e80000100a00 */
[----:B0-----:R-:W3:Y:S04]  /*12670*/  LDL.LU.64 R24, [R1+0xb0] ;  /* 0x0000b00001187983 */ /* 0x001ee80000300a00 */
[----:B-1----:R-:W3:Y:S04]  /*12680*/  LDL.LU.64 R26, [R1+0xb8] ;  /* 0x0000b800011a7983 */ /* 0x002ee80000300a00 */
        /* <DEDUP_REMOVED lines=8> */
[----:B------:R-:W-:Y:S01]  /*12710*/  STL.64 [R1+0x150], R16 ;  /* 0x0001501001007387 */ /* 0x000fe20000100a00 */
[----:B------:R-:W-:-:S03]  /*12720*/  IMAD.MOV.U32 R29, RZ, RZ, R19 ;  /* 0x000000ffff1d7224 */ /* 0x000fc600078e0013 */
[----:B------:R0:W-:Y:S04]  /*12730*/  STL [R1+0x158], R18 ;  /* 0x0001581201007387 */ /* 0x0001e80000100800 */
[----:B0-----:R-:W4:Y:S04]  /*12740*/  LDL.LU.64 R18, [R1+0x1800] ;  /* 0x0018000001127983 */ /* 0x001f280000300a00 */
[----:B------:R-:W4:Y:S04]  /*12750*/  LDL.LU.64 R16, [R1+0x17f8] ;  /* 0x0017f80001107983 */ /* 0x000f280000300a00 */
[----:B------:R0:W-:Y:S04]  /*12760*/  STL [R1+0x1470], R29 ;  /* 0x0014701d01007387 */ /* 0x0001e80000100800 */
[----:B0-----:R-:W2:Y:S01]  /*12770*/  LDL.LU R29, [R1+0x5a8] ;  /* 0x0005a800011d7983 */ /* 0x001ea20000300800 */
[----:B----4-:R-:W-:-:S15]  /*12780*/  HMMA.16816.F32 R16, R12, R4, R16 ;  /* 0x000000040c10723c */ /* 0x010fde0000001810 */
[----:B------:R-:W-:-:S04]  /*12790*/  NOP ;  /* 0x0000000000007918 */ /* 0x000fc80000000000 */
[----:B------:R-:W-:Y:S04]  /*127a0*/  STL.64 [R1+0x140], R16 ;  /* 0x0001401001007387 */ /* 0x000fe80000100a00 */
[----:B------:R0:W-:Y:S04]  /*127b0*/  STL.64 [R1+0x148], R18 ;  /* 0x0001481201007387 */ /* 0x0001e80000100a00 */
[----:B0-----:R-:W4:Y:S04]  /*127c0*/  LDL.LU.64 R18, [R1+0x17f0] ;  /* 0x0017f00001127983 */ /* 0x001f280000300a00 */
[----:B------:R-:W2:Y:S04]  /*127d0*/  LDL.LU.64 R16, [R1+0x17e8] ;  /* 0x0017e80001107983 */ /* 0x000ea80000300a00 */
[----:B------:R0:W-:Y:S04]  /*127e0*/  STL.64 [R1+0x17a0], R6 ;  /* 0x0017a00601007387 */ /* 0x0001e80000100a00 */
[----:B0-----:R-:W2:Y:S04]  /*127f0*/  LDL.LU R6, [R1+0x5a0] ;  /* 0x0005a00001067983 */ /* 0x001ea80000300800 */
[----:B------:R-:W2:Y:S04]  /*12800*/  LDL.LU R7, [R1+0x59c] ;  /* 0x00059c0001077983 */ /* 0x000ea80000300800 */
[----:B------:R0:W-:Y:S01]  /*12810*/  STL.64 [R1+0x1798], R4 ;  /* 0x0017980401007387 */ /* 0x0001e20000100a00 */
[----:B---3--:R-:W-:Y:S03]  /*12820*/  HMMA.16816.F32 R12, R12, R2, R20 ;  /* 0x000000020c0c723c */ /* 0x008fe60000001814 */
[----:B0-----:R-:W3:Y:S04]  /*12830*/  LDL.LU R5, [R1+0x598] ;  /* 0x0005980001057983 */ /* 0x001ee80000300800 */
[----:B------:R-:W4:Y:S04]  /*12840*/  LDL.LU.64 R22, [R1+0x17e0] ;  /* 0x0017e00001167983 */ /* 0x000f280000300a00 */
[----:B------:R-:W4:Y:S01]  /*12850*/  LDL.LU.64 R20, [R1+0x17d8] ;  /* 0x0017d80001147983 */ /* 0x000f220000300a00 */
[----:B------:R-:W-:-:S07]  /*12860*/  IMAD R4, R11, 0x100, R10 ;  /* 0x000001000b047824 */ /* 0x000fce00078e020a */
[----:B------:R-:W-:Y:S04]  /*12870*/  STL.64 [R1+0xc0], R12 ;  /* 0x0000c00c01007387 */ /* 0x000fe80000100a00 */
[----:B------:R0:W-:Y:S02]  /*12880*/  STL.64 [R1+0xc8], R14 ;  /* 0x0000c80e01007387 */ /* 0x0001e40000100a00 */
[----:B0-----:R-:W-:Y:S01]  /*12890*/  F2FP.F16.E4M3.UNPACK_B R15, R4 ;  /* 0x00000004ff0f723e */ /* 0x001fe200020006ff */
[----:B--2---:R-:W-:-:S05]  /*128a0*/  IMAD R6, R7, 0x100, R6 ;  /* 0x0000010007067824 */ /* 0x004fca00078e0206 */
[----:B------:R-:W-:Y:S01]  /*128b0*/  F2FP.F16.E4M3.UNPACK_B R13, R6 ;  /* 0x00000006ff0d723e */ /* 0x000fe200020006ff */
[----:B---3--:R-:W-:Y:S02]  /*128c0*/  IMAD R8, R8, 0x100, R5 ;  /* 0x0000010008087824 */ /* 0x008fe400078e0205 */
[----:B------:R-:W-:-:S03]  /*128d0*/  IMAD R5, R9, 0x100, R29 ;  /* 0x0000010009057824 */ /* 0x000fc600078e021d */
[----:B------:R-:W-:Y:S02]  /*128e0*/  F2FP.F16.E4M3.UNPACK_B R12, R8 ;  /* 0x00000008ff0c723e */ /* 0x000fe400020006ff */
[----:B------:R-:W-:-:S07]  /*128f0*/  F2FP.F16.E4M3.UNPACK_B R14, R5 ;  /* 0x00000005ff0e723e */ /* 0x000fce00020006ff */
[----:B----4-:R-:W-:-:S15]  /*12900*/  HMMA.16816.F32 R4, R12, R20, R24 ;  /* 0x000000140c04723c */ /* 0x010fde0000001818 */
[----:B------:R-:W-:-:S04]  /*12910*/  NOP ;  /* 0x0000000000007918 */ /* 0x000fc80000000000 */
[----:B------:R-:W-:Y:S04]  /*12920*/  STL.64 [R1+0xb0], R4 ;  /* 0x0000b00401007387 */ /* 0x000fe80000100a00 */
[----:B------:R-:W-:Y:S04]  /*12930*/  STL [R1+0xb8], R6 ;  /* 0x0000b80601007387 */ /* 0x000fe80000100800 */
[----:B------:R-:W2:Y:S04]  /*12940*/  LDL.LU.64 R8, [R1+0x70] ;  /* 0x0000700001087983 */ /* 0x000ea80000300a00 */
[----:B------:R-:W3:Y:S01]  /*12950*/  LDL.LU.64 R10, [R1+0x78] ;  /* 0x00007800010a7983 */ /* 0x000ee20000300a00 */
[----:B------:R-:W-:-:S03]  /*12960*/  IMAD.MOV.U32 R29, RZ, RZ, R7 ;  /* 0x000000ffff1d7224 */ /* 0x000fc600078e0007 */
[----:B---3--:R-:W-:Y:S04]  /*12970*/  STL.64 [R1+0x17d0], R10 ;  /* 0x0017d00a01007387 */ /* 0x008fe80000100a00 */
[----:B--2---:R0:W-:Y:S04]  /*12980*/  STL.64 [R1+0x17c8], R8 ;  /* 0x0017c80801007387 */ /* 0x0041e80000100a00 */
[----:B0-----:R-:W2:Y:S04]  /*12990*/  LDL.LU.64 R8, [R1+0x90] ;  /* 0x0000900001087983 */ /* 0x001ea80000300a00 */
[----:B------:R-:W2:Y:S04]  /*129a0*/  LDL.LU.64 R10, [R1+0x98] ;  /* 0x00009800010a7983 */ /* 0x000ea80000300a00 */
[----:B------:R-:W3:Y:S04]  /*129b0*/  LDL.LU.64 R4, [R1+0x30] ;  /* 0x0000300001047983 */ /* 0x000ee80000300a00 */
[----:B------:R-:W4:Y:S04]  /*129c0*/  LDL.LU.64 R6, [R1+0x38] ;  /* 0x0000380001067983 */ /* 0x000f280000300a00 */
[----:B----4-:R-:W-:Y:S04]  /*129d0*/  STL.64 [R1+0x17b0], R6 ;  /* 0x0017b00601007387 */ /* 0x010fe80000100a00 */
[----:B---3--:R0:W-:Y:S04]  /*129e0*/  STL.64 [R1+0x17a8], R4 ;  /* 0x0017a80401007387 */ /* 0x0081e80000100a00 */
[----:B0-----:R-:W3:Y:S04]  /*129f0*/  LDL.LU.64 R4, [R1+0x50] ;  /* 0x0000500001047983 */ /* 0x001ee80000300a00 */
[----:B------:R-:W3:Y:S04]  /*12a00*/  LDL.LU.64 R6, [R1+0x58] ;  /* 0x0000580001067983 */ /* 0x000ee80000300a00 */
[----:B------:R-:W4:Y:S04]  /*12a10*/  LDL.LU.64 R24, [R1] ;  /* 0x0000000001187983 */ /* 0x000f280000300a00 */
[----:B------:R-:W3:Y:S01]  /*12a20*/  LDL.LU.64 R26, [R1+0x8] ;  /* 0x00000800011a7983 */ /* 0x000ee20000300a00 */
[C---:B--2---:R-:W-:Y:S03]  /*12a30*/  HMMA.16816.F32 R8, R12.reuse, R18, R8 ;  /* 0x000000120c08723c */ /* 0x044fe60000001808 */
[----:B---3--:R-:W-:Y:S04]  /*12a40*/  STL.64 [R1+0x1790], R26 ;  /* 0x0017901a01007387 */ /* 0x008fe80000100a00 */
[----:B----4-:R0:W-:Y:S04]  /*12a50*/  STL.64 [R1+0x1788], R24 ;  /* 0x0017881801007387 */ /* 0x0101e80000100a00 */
[----:B0-----:R-:W2:Y:S04]  /*12a60*/  LDL.LU.64 R24, [R1+0x20] ;  /* 0x0000200001187983 */ /* 0x001ea80000300a00 */
[----:B------:R-:W2:Y:S04]  /*12a70*/  LDL.LU.64 R26, [R1+0x28] ;  /* 0x00002800011a7983 */ /* 0x000ea80000300a00 */
[----:B------:R-:W3:Y:S04]  /*12a80*/  LDL.LU R20, [R1+0x5d0] ;  /* 0x0005d00001147983 */ /* 0x000ee80000300800 */
[----:B------:R-:W3:Y:S04]  /*12a90*/  LDL.LU R21, [R1+0x5cc] ;  /* 0x0005cc0001157983 */ /* 0x000ee80000300800 */
[----:B------:R-:W-:Y:S04]  /*12aa0*/  STL [R1+0x1474], R29 ;  /* 0x0014741d01007387 */ /* 0x000fe80000100800 */
[----:B------:R-:W-:Y:S04]  /*12ab0*/  STL.64 [R1+0x90], R8 ;  /* 0x0000900801007387 */ /* 0x000fe80000100a00 */
[----:B------:R0:W-:Y:S04]  /*12ac0*/  STL.64 [R1+0x98], R10 ;  /* 0x0000980a01007387 */ /* 0x0001e80000100a00 */
[----:B0-----:R-:W4:Y:S04]  /*12ad0*/  LDL.LU.64 R10, [R1+0x17d0] ;  /* 0x0017d000010a7983 */ /* 0x001f280000300a00 */
[----:B------:R-:W4:Y:S04]  /*12ae0*/  LDL.LU.64 R8, [R1+0x17c8] ;  /* 0x0017c80001087983 */ /* 0x000f280000300a00 */
[----:B------:R-:W2:Y:S04]  /*12af0*/  LDL.LU R18, [R1+0x5c8] ;  /* 0x0005c80001127983 */ /* 0x000ea80000300800 */
[----:B------:R-:W2:Y:S01]  /*12b00*/  LDL.LU R19, [R1+0x5c4] ;  /* 0x0005c40001137983 */ /* 0x000ea20000300800 */
[----:B----4-:R-:W-:-:S15]  /*12b10*/  HMMA.16816.F32 R8, R12, R16, R8 ;  /* 0x000000100c08723c */ /* 0x010fde0000001808 */
[----:B------:R-:W-:-:S04]  /*12b20*/  NOP ;  /* 0x0000000000007918 */ /* 0x000fc80000000000 */
[----:B------:R-:W-:Y:S04]  /*12b30*/  STL.64 [R1+0x70], R8 ;  /* 0x0000700801007387 */ /* 0x000fe80000100a00 */
[----:B------:R0:W-:Y:S04]  /*12b40*/  STL.64 [R1+0x78], R10 ;  /* 0x0000780a01007387 */ /* 0x0001e80000100a00 */
[----:B0-----:R-:W4:Y:S04]  /*12b50*/  LDL.LU.64 R10, [R1+0x17c0] ;  /* 0x0017c000010a7983 */ /* 0x001f280000300a00 */
[----:B------:R-:W2:Y:S04]  /*12b60*/  LDL.LU.64 R8, [R1+0x17b8] ;  /* 0x0017b80001087983 */ /* 0x000ea80000300a00 */
[----:B------:R-:W2:Y:S04]  /*12b70*/  LDL.LU R16, [R1+0x5c0] ;  /* 0x0005c00001107983 */ /* 0x000ea80000300800 */
[----:B------:R-:W2:Y:S01]  /*12b80*/  LDL.LU R17, [R1+0x5bc] ;  /* 0x0005bc0001117983 */ /* 0x000ea20000300800 */
[----:B----4-:R-:W-:-:S15]  /*12b90*/  HMMA.16816.F32 R4, R12, R10, R4 ;  /* 0x0000000a0c04723c */ /* 0x010fde0000001804 */
[----:B------:R-:W-:-:S04]  /*12ba0*/  NOP ;  /* 0x0000000000007918 */ /* 0x000fc80000000000 */
[----:B------:R-:W-:Y:S04]  /*12bb0*/  STL.64 [R1+0x50], R4 ;  /* 0x0000500401007387 */ /* 0x000fe80000100a00 */
[----:B------:R0:W-:Y:S04]  /*12bc0*/  STL.64 [R1+0x58], R6 ;  /* 0x0000580601007387 */ /* 0x0001e80000100a00 */
[----:B0-----:R-:W2:Y:S04]  /*12bd0*/  LDL.LU.64 R6, [R1+0x17b0] ;  /* 0x0017b00001067983 */ /* 0x001ea80000300a00 */
[----:B------:R-:W2:Y:S04]  /*12be0*/  LDL.LU.64 R4, [R1+0x17a8] ;  /* 0x0017a80001047983 */ /* 0x000ea80000300a00 */
[----:B------:R-:W4:Y:S04]  /*12bf0*/  LDL.LU R10, [R1+0x5b8] ;  /* 0x0005b800010a7983 */ /* 0x000f280000300800 */
[----:B------:R-:W4:Y:S01]  /*12c00*/  LDL.LU R11, [R1+0x5b4] ;  /* 0x0005b400010b7983 */ /* 0x000f220000300800 */
[----:B--2---:R-:W-:-:S15]  /*12c10*/  HMMA.16816.F32 R4, R12, R8, R4 ;  /* 0x000000080c04723c */ /* 0x004fde0000001804 */
[----:B------:R-:W-:-:S04]  /*12c20*/  NOP ;  /* 0x0000000000007918 */ /* 0x000fc80000000000 */
[----:B------:R-:W-:Y:S04]  /*12c30*/  STL [R1+0x30], R4 ;  /* 0x0000300401007387 */ /* 0x000fe80000100800 */
[----:B------:R0:W-:Y:S04]  /*12c40*/  STL.64 [R1+0x38], R6 ;  /* 0x0000380601007387 */ /* 0x0001e80000100a00 */
[----:B0-----:R-:W2:Y:S01]  /*12c50*/  LDL.LU.64 R6, [R1+0x17a0] ;  /* 0x0017a00001067983 */ /* 0x001ea20000300a00 */
[----:B------:R-:W-:-:S03]  /*12c60*/  IMAD.MOV.U32 R29, RZ, RZ, R5 ;  /* 0x000000ffff1d7224 */ /* 0x000fc600078e0005 */
[----:B------:R-:W3:Y:S04]  /*12c70*/  LDL.LU.64 R4, [R1+0x1798] ;  /* 0x0017980001047983 */ /* 0x000ee80000300a00 */
[----:B------:R-:W-:Y:S01]  /*12c80*/  STL [R1+0x1478], R29 ;  /* 0x0014781d01007387 */ /* 0x000fe20000100800 */
[----:B--2---:R-:W-:-:S15]  /*12c90*/  HMMA.16816.F32 R24, R12, R6, R24 ;  /* 0x000000060c18723c */ /* 0x004fde0000001818 */
[----:B------:R-:W-:-:S04]  /*12ca0*/  NOP ;  /* 0x0000000000007918 */ /* 0x000fc80000000000 */
[----:B------:R-:W-:Y:S04]  /*12cb0*/  STL.64 [R1+0x20], R24 ;  /* 0x0000201801007387 */ /* 0x000fe80000100a00 */
[----:B------:R0:W-:Y:S04]  /*12cc0*/  STL.64 [R1+0x28], R26 ;  /* 0x0000281a01007387 */ /* 0x0001e80000100a00 */
[----:B0-----:R-:W3:Y:S04]  /*12cd0*/  LDL.LU.64 R26, [R1+0x1790] ;  /* 0x00179000011a7983 */ /* 0x001ee80000300a00 */
[----:B------:R-:W3:Y:S02]  /*12ce0*/  LDL.LU.64 R24, [R1+0x1788] ;  /* 0x0017880001187983 */ /* 0x000ee40000300a00 */
[----:B---3--:R-:W-:Y:S02]  /*12cf0*/  HMMA.16816.F32 R4, R12, R4, R24 ;  /* 0x000000040c04723c */ /* 0x008fe40000001818 */
[----:B------:R-:W2:Y:S04]  /*12d00*/  LDL.LU.64 R26, [R1+0x1780] ;  /* 0x00178000011a7983 */ /* 0x000ea80000300a00 */
[----:B------:R-:W2:-:S13]  /*12d10*/  LDL.LU.64 R24, [R1+0x1778] ;  /* 0x0017780001187983 */ /* 0x000e9a0000300a00 */
[----:B------:R-:W-:Y:S01]  /*12d20*/  IMAD.MOV.U32 R29, RZ, RZ, R7 ;  /* 0x000000ffff1d7224 */ /* 0x000fe200078e0007 */
[----:B------:R0:W-:Y:S04]  /*12d30*/  STL.64 [R1], R4 ;  /* 0x0000000401007387 */ /* 0x0001e80000100a00 */
[----:B------:R-:W-:Y:S04]  /*12d40*/  STL [R1+0x8], R6 ;  /* 0x0000080601007387 */ /* 0x000fe80000100800 */
[----:B------:R-:W-:Y:S01]  /*12d50*/  STL [R1+0x14b0], R29 ;  /* 0x0014b01d01007387 */ /* 0x000fe20000100800 */
[----:B0-----:R-:W-:-:S02]  /*12d60*/  IMAD R5, R17, 0x100, R16 ;  /* 0x0000010011057824 */ /* 0x001fc400078e0210 */
[----:B----4-:R-:W-:Y:S01]  /*12d70*/  IMAD R4, R11, 0x100, R10 ;  /* 0x000001000b047824 */ /* 0x010fe200078e020a */
[----:B------:R-:W3:Y:S04]  /*12d80*/  LDL.LU R17, [R1+0x414] ;  /* 0x0004140001117983 */ /* 0x000ee80000300800 */
[----:B------:R-:W4:Y:S04]  /*12d90*/  LDL.LU R10, [R1+0x420] ;  /* 0x00042000010a7983 */ /* 0x000f280000300800 */
[----:B------:R-:W3:Y:S01]  /*12da0*/  LDL.LU R9, [R1+0x434] ;  /* 0x0004340001097983 */ /* 0x000ee20000300800 */
[----:B--2---:R-:W-:-:S15]  /*12db0*/  HMMA.16816.F32 R24, R12, R2, R24 ;  /* 0x000000020c18723c */ /* 0x004fde0000001818 */
[----:B------:R-:W-:-:S04]  /*12dc0*/  NOP ;  /* 0x0000000000007918 */ /* 0x000fc80000000000 */
[----:B------:R-:W-:Y:S04]  /*12dd0*/  STL.64 [R1+0x13a8], R26 ;  /* 0x0013a81a01007387 */ /* 0x000fe80000100a00 */
[----:B------:R0:W-:Y:S04]  /*12de0*/  STL.64 [R1+0x13a0], R24 ;  /* 0x0013a01801007387 */ /* 0x0001e80000100a00 */
[----:B0-----:R-:W2:Y:S04]  /*12df0*/  LDL.LU R24, [R1+0x130] ;  /* 0x0001300001187983 */ /* 0x001ea80000300800 */
[----:B------:R-:W2:Y:S04]  /*12e00*/  LDL.LU R25, [R1+0x134] ;  /* 0x0001340001197983 */ /* 0x000ea80000300800 */
[----:B------:R-:W2:Y:S01]  /*12e10*/  LDL.LU R26, [R1+0x138] ;  /* 0x00013800011a7983 */ /* 0x000ea20000300800 */
[----:B------:R-:W-:-:S02]  /*12e20*/  IMAD.MOV.U32 R27, RZ, RZ, R0 ;  /* 0x000000ffff1b7224 */ /* 0x000fc400078e0000 */
[----:B------:R-:W-:Y:S01]  /*12e30*/  IMAD R7, R21, 0x100, R20 ;  /* 0x0000010015077824 */ /* 0x000fe200078e0214 */
[----:B------:R-:W3:Y:S01]  /*12e40*/  LDL.LU R0, [R1+0x1774] ;  /* 0x0017740001007983 */ /* 0x000ee20000300800 */
[----:B------:R-:W-:-:S03]  /*12e50*/  IMAD R6, R19, 0x100, R18 ;  /* 0x0000010013067824 */ /* 0x000fc600078e0212 */
[----:B------:R-:W3:Y:S04]  /*12e60*/  LDL.LU R20, [R1+0x3f0] ;  /* 0x0003f00001147983 */ /* 0x000ee80000300800 */
[----:B------:R-:W3:Y:S04]  /*12e70*/  LDL.LU R21, [R1+0x3f4] ;  /* 0x0003f40001157983 */ /* 0x000ee80000300800 */
[----:B------:R-:W3:Y:S04]  /*12e80*/  LDL.LU R19, [R1+0x404] ;  /* 0x0004040001137983 */ /* 0x000ee80000300800 */
[----:B------:R-:W3:Y:S04]  /*12e90*/  LDL.LU R16, [R1+0x410] ;  /* 0x0004100001107983 */ /* 0x000ee80000300800 */
[----:B--2---:R-:W-:Y:S04]  /*12ea0*/  STL.64 [R1+0x1748], R26 ;  /* 0x0017481a01007387 */ /* 0x004fe80000100a00 */
[----:B------:R0:W-:Y:S04]  /*12eb0*/  STL.64 [R1+0x1740], R24 ;  /* 0x0017401801007387 */ /* 0x0001e80000100a00 */
[----:B0-----:R-:W2:Y:S04]  /*12ec0*/  LDL.LU R24, [R1+0x60] ;  /* 0x0000600001187983 */ /* 0x001ea80000300800 */
[----:B------:R-:W2:Y:S04]  /*12ed0*/  LDL.LU R25, [R1+0x64] ;  /* 0x0000640001197983 */ /* 0x000ea80000300800 */
[----:B------:R-:W2:Y:S01]  /*12ee0*/  LDL.LU R26, [R1+0x68] ;  /* 0x00006800011a7983 */ /* 0x000ea20000300800 */
[----:B---3--:R-:W-:-:S03]  /*12ef0*/  IMAD.MOV.U32 R27, RZ, RZ, R0 ;  /* 0x000000ffff1b7224 */ /* 0x008fc600078e0000 */
[----:B------:R-:W3:Y:S04]  /*12f00*/  LDL.LU R0, [R1+0x1770] ;  /* 0x0017700001007983 */ /* 0x000ee80000300800 */
[----:B--2---:R-:W-:Y:S04]  /*12f10*/  STL.64 [R1+0x1758], R26 ;  /* 0x0017581a01007387 */ /* 0x004fe80000100a00 */
[----:B------:R0:W-:Y:S04]  /*12f20*/  STL.64 [R1+0x1750], R24 ;  /* 0x0017501801007387 */ /* 0x0001e80000100a00 */
[----:B0-----:R-:W2:Y:S04]  /*12f30*/  LDL.LU R24, [R1+0x40] ;  /* 0x0000400001187983 */ /* 0x001ea80000300800 */
[----:B------:R-:W2:Y:S04]  /*12f40*/  LDL.LU R25, [R1+0x44] ;  /* 0x0000440001197983 */ /* 0x000ea80000300800 */
[----:B------:R-:W2:Y:S04]  /*12f50*/  LDL.LU R26, [R1+0x48] ;  /* 0x00004800011a7983 */ /* 0x000ea80000300800 */
[----:B------:R-:W2:Y:S01]  /*12f60*/  LDL.LU R27, [R1+0x4c] ;  /* 0x00004c00011b7983 */ /* 0x000ea20000300800 */
[----:B------:R-:W-:-:S03]  /*12f70*/  F2FP.F16.E4M3.UNPACK_B R12, R4 ;  /* 0x00000004ff0c723e */ /* 0x000fc600020006ff */
[----:B--2---:R-:W-:Y:S04]  /*12f80*/  STL.64 [R1+0x1768], R26 ;  /* 0x0017681a01007387 */ /* 0x004fe80000100a00 */
[----:B------:R0:W-:Y:S04]  /*12f90*/  STL.64 [R1+0x1760], R24 ;  /* 0x0017601801007387 */ /* 0x0001e80000100a00 */
[----:B0-----:R-:W2:Y:S04]  /*12fa0*/  LDL.LU R24, [R1+0x10] ;  /* 0x0000100001187983 */ /* 0x001ea80000300800 */
[----:B------:R-:W2:Y:S04]  /*12fb0*/  LDL.LU R25, [R1+0x14] ;  /* 0x0000140001197983 */ /* 0x000ea80000300800 */
[----:B------:R-:W2:Y:S04]  /*12fc0*/  LDL.LU R26, [R1+0x18] ;  /* 0x00001800011a7983 */ /* 0x000ea80000300800 */
[----:B------:R-:W2:Y:S01]  /*12fd0*/  LDL.LU R27, [R1+0x1c] ;  /* 0x00001c00011b7983 */ /* 0x000ea20000300800 */
[----:B------:R-:W-:-:S02]  /*12fe0*/  F2FP.F16.E4M3.UNPACK_B R13, R5 ;  /* 0x00000005ff0d723e */ /* 0x000fc400020006ff */
[----:B------:R-:W-:Y:S01]  /*12ff0*/  F2FP.F16.E4M3.UNPACK_B R14, R6 ;  /* 0x00000006ff0e723e */ /* 0x000fe200020006ff */
[----:B------:R-:W4:Y:S01]  /*13000*/  LDL.LU R11, [R1+0x424] ;  /* 0x00042400010b7983 */ /* 0x000f220000300800 */
[----:B------:R-:W-:Y:S02]  /*13010*/  F2FP.F16.E4M3.UNPACK_B R15, R7 ;  /* 0x00000007ff0f723e */ /* 0x000fe400020006ff */
[----:B------:R-:W-:Y:S01]  /*13020*/  F2FP.F16.E4M3.UNPACK_B R20, R20.H1 ;  /* 0x00000014ff14723e */ /* 0x000fe200030006ff */
[----:B------:R-:W4:Y:S01]  /*13030*/  LDL.LU R8, [R1+0x430] ;  /* 0x0004300001087983 */ /* 0x000f220000300800 */
[----:B------:R-:W-:-:S03]  /*13040*/  F2FP.F16.E4M3.UNPACK_B R21, R21.H1 ;  /* 0x00000015ff15723e */ /* 0x000fc600030006ff */
[----:B------:R-:W4:Y:S01]  /*13050*/  LDL.LU R4, [R1+0x80] ;  /* 0x0000800001047983 */ /* 0x000f220000300800 */
[----:B---3--:R-:W-:-:S03]  /*13060*/  F2FP.F16.E4M3.UNPACK_B R18, R0.H1 ;  /* 0x00000000ff12723e */ /* 0x008fc600030006ff */
[----:B------:R-:W3:Y:S04]  /*13070*/  LDL.LU R5, [R1+0x84] ;  /* 0x0000840001057983 */ /* 0x000ee80000300800 */
[----:B------:R-:W3:Y:S04]  /*13080*/  LDL.LU R6, [R1+0x88] ;  /* 0x0000880001067983 */ /* 0x000ee80000300800 */
[----:B------:R-:W3:Y:S01]  /*13090*/  LDL.LU R7, [R1+0x8c] ;  /* 0x00008c0001077983 */ /* 0x000ee20000300800 */
[----:B--2---:R-:W-:-:S15]  /*130a0*/  HMMA.16816.F32 R24, R12, R20, R24 ;  /* 0x000000140c18723c */ /* 0x004fde0000001818 */
[----:B------:R-:W-:-:S04]  /*130b0*/  NOP ;  /* 0x0000000000007918 */ /* 0x000fc80000000000 */
[----:B------:R-:W-:Y:S01]  /*130c0*/  STL.64 [R1+0x10], R24 ;  /* 0x0000101801007387 */ /* 0x000fe20000100a00 */
[----:B------:R-:W-:-:S03]  /*130d0*/  IMAD.MOV.U32 R0, RZ, RZ, R27 ;  /* 0x000000ffff007224 */ /* 0x000fc600078e001b */
[----:B------:R0:W-:Y:S04]  /*130e0*/  STL [R1+0x18], R26 ;  /* 0x0000181a01007387 */ /* 0x0001e80000100800 */
[----:B0-----:R-:W2:Y:S04]  /*130f0*/  LDL.LU.64 R26, [R1+0x1768] ;  /* 0x00176800011a7983 */ /* 0x001ea80000300a00 */
[----:B------:R-:W2:Y:S01]  /*13100*/  LDL.LU.64 R24, [R1+0x1760] ;  /* 0x0017600001187983 */ /* 0x000ea20000300a00 */
[----:B------:R-:W-:-:S03]  /*13110*/  F2FP.F16.E4M3.UNPACK_B R19, R19.H1 ;  /* 0x00000013ff13723e */ /* 0x000fc600030006ff */
[----:B------:R-:W-:Y:S04]  /*13120*/  STL [R1+0x1724], R20 ;  /* 0x0017241401007387 */ /* 0x000fe80000100800 */
[----:B------:R-:W-:Y:S04]  /*13130*/  STL [R1+0x1720], R21 ;  /* 0x0017201501007387 */ /* 0x000fe80000100800 */
[----:B------:R-:W-:Y:S01]  /*13140*/  STL [R1+0x139c], R0 ;  /* 0x00139c0001007387 */ /* 0x000fe20000100800 */
[----:B--2---:R-:W-:-:S15]  /*13150*/  HMMA.16816.F32 R24, R12, R18, R24 ;  /* 0x000000120c18723c */ /* 0x004fde0000001818 */
[----:B------:R-:W-:-:S04]  /*13160*/  NOP ;  /* 0x0000000000007918 */ /* 0x000fc80000000000 */
[----:B------:R-:W-:Y:S04]  /*13170*/  STL.64 [R1+0x40], R24 ;  /* 0x0000401801007387 */ /* 0x000fe80000100a00 */
[----:B------:R0:W-:Y:S04]  /*13180*/  STL.64 [R1+0x48], R26 ;  /* 0x0000481a01007387 */ /* 0x0001e80000100a00 */
[----:B0-----:R-:W2:Y:S04]  /*13190*/  LDL.LU.64 R26, [R1+0x1758] ;  /* 0x00175800011a7983 */ /* 0x001ea80000300a00 */
[----:B------:R-:W2:Y:S01]  /*131a0*/  LDL.LU.64 R24, [R1+0x1750] ;  /* 0x0017500001187983 */ /* 0x000ea20000300a00 */
[----:B------:R-:W-:-:S02]  /*131b0*/  F2FP.F16.E4M3.UNPACK_B R16, R16.H1 ;  /* 0x00000010ff10723e */ /* 0x000fc400030006ff */
[----:B------:R-:W-:Y:S02]  /*131c0*/  F2FP.F16.E4M3.UNPACK_B R17, R17.H1 ;  /* 0x00000011ff11723e */ /* 0x000fe400030006ff */
[----:B----4-:R-:W-:-:S05]  /*131d0*/  F2FP.F16.E4M3.UNPACK_B R10, R10.H1 ;  /* 0x0000000aff0a723e */ /* 0x010fca00030006ff */
[----:B--2---:R-:W-:-:S15]  /*131e0*/  HMMA.16816.F32 R24, R12, R16, R24 ;  /* 0x000000100c18723c */ /* 0x004fde0000001818 */
[----:B------:R-:W-:-:S04]  /*131f0*/  NOP ;  /* 0x0000000000007918 */ /* 0x000fc80000000000 */
[----:B------:R-:W-:Y:S01]  /*13200*/  STL.64 [R1+0x60], R24 ;  /* 0x0000601801007387 */ /* 0x000fe20000100a00 */
[----:B------:R-:W-:-:S03]  /*13210*/  IMAD.MOV.U32 R0, RZ, RZ, R27 ;  /* 0x000000ffff007224 */ /* 0x000fc600078e001b */
[----:B------:R0:W-:Y:S04]  /*13220*/  STL [R1+0x68], R26 ;  /* 0x0000681a01007387 */ /* 0x0001e80000100800 */
[----:B0-----:R-:W2:Y:S04]  /*13230*/  LDL.LU.64 R26, [R1+0x1748] ;  /* 0x00174800011a7983 */ /* 0x001ea80000300a00 */
[----:B------:R-:W2:Y:S04]  /*13240*/  LDL.LU.64 R24, [R1+0x1740] ;  /* 0x0017400001187983 */ /* 0x000ea80000300a00 */
[----:B------:R-:W-:Y:S04]  /*13250*/  STL.64 [R1+0x1700], R18 ;  /* 0x0017001201007387 */ /* 0x000fe80000100a00 */
[----:B------:R0:W-:Y:S04]  /*13260*/  STL.64 [R1+0x16f8], R16 ;  /* 0x0016f81001007387 */ /* 0x0001e80000100a00 */
[----:B0-----:R-:W4:Y:S04]  /*13270*/  LDL.LU R16, [R1+0xa0] ;  /* 0x0000a00001107983 */ /* 0x001f280000300800 */
[----:B------:R-:W4:Y:S04]  /*13280*/  LDL.LU R17, [R1+0xa4] ;  /* 0x0000a40001117983 */ /* 0x000f280000300800 */
[----:B------:R-:W4:Y:S04]  /*13290*/  LDL.LU R18, [R1+0xa8] ;  /* 0x0000a80001127983 */ /* 0x000f280000300800 */
[----:B------:R-:W4:Y:S01]  /*132a0*/  LDL.LU R19, [R1+0xac] ;  /* 0x0000ac0001137983 */ /* 0x000f220000300800 */
[----:B------:R-:W-:-:S07]  /*132b0*/  F2FP.F16.E4M3.UNPACK_B R11, R11.H1 ;  /* 0x0000000bff0b723e */ /* 0x000fce00030006ff */
[----:B---3--:R-:W-:Y:S01]  /*132c0*/  HMMA.16816.F32 R4, R12, R10, R4 ;  /* 0x0000000a0c04723c */ /* 0x008fe20000001804 */
[----:B------:R-:W-:Y:S01]  /*132d0*/  STL [R1+0x1410], R0 ;  /* 0x0014100001007387 */ /* 0x000fe20000100800 */
[----:B------:R-:W-:Y:S02]  /*132e0*/  F2FP.F16.E4M3.UNPACK_B R8, R8.H1 ;  /* 0x00000008ff08723e */ /* 0x000fe400030006ff */
[----:B------:R-:W-:-:S15]  /*132f0*/  F2FP.F16.E4M3.UNPACK_B R9, R9.H1 ;  /* 0x00000009ff09723e */ /* 0x000fde00030006ff */
[----:B------:R-:W-:Y:S04]  /*13300*/  STL.64 [R1+0x80], R4 ;  /* 0x0000800401007387 */ /* 0x000fe80000100a00 */
[----:B------:R0:W-:Y:S04]  /*13310*/  STL.64 [R1+0x88], R6 ;  /* 0x0000880601007387 */ /* 0x0001e80000100a00 */
[----:B------:R-:W-:Y:S01]  /*13320*/  STL.64 [R1+0x16e0], R10 ;  /* 0x0016e00a01007387 */ /* 0x000fe20000100a00 */
[----:B0-----:R-:W-:Y:S02]  /*13330*/  F2FP.F16.E4M3.UNPACK_B R6, R28.H1 ;  /* 0x0000001cff06723e */ /* 0x001fe400030006ff */
[----:B------:R-:W-:Y:S01]  /*13340*/  F2FP.F16.E4M3.UNPACK_B R7, R23.H1 ;  /* 0x00000017ff07723e */ /* 0x000fe200030006ff */
[----:B------:R2:W-:Y:S01]  /*13350*/  STL.64 [R1+0x16d8], R8 ;  /* 0x0016d80801007387 */ /* 0x0005e20000100a00 */
[----:B------:R-:W-:Y:S01]  /*13360*/  F2FP.F16.E4M3.UNPACK_B R4, R22.H1 ;  /* 0x00000016ff04723e */ /* 0x000fe200030006ff */
[C---:B----4-:R-:W-:Y:S08]  /*13370*/  HMMA.16816.F32 R16, R12.reuse, R8, R16 ;  /* 0x000000080c10723c */ /* 0x050ff00000001810 */
[----:B--2---:R-:W-:Y:S11]  /*13380*/  HMMA.16816.F32 R8, R12, R6, R24 ;  /* 0x000000060c08723c */ /* 0x004ff60000001818 */
[----:B------:R-:W-:Y:S04]  /*13390*/  STL.64 [R1+0xa0], R16 ;  /* 0x0000a01001007387 */ /* 0x000fe80000100a00 */
[----:B------:R-:W-:Y:S04]  /*133a0*/  STL.64 [R1+0xa8], R18 ;  /* 0x0000a81201007387 */ /* 0x000fe80000100a00 */
[----:B------:R0:W-:Y:S01]  /*133b0*/  STL [R1+0x130], R8 ;  /* 0x0001300801007387 */ /* 0x0001e20000100800 */
[----:B------:R-:W-:-:S03]  /*133c0*/  IMAD.MOV.U32 R28, RZ, RZ, R9 ;  /* 0x000000ffff1c7224 */ /* 0x000fc600078e0009 */
[----:B------:R-:W-:Y:S01]  /*133d0*/  STL [R1+0x1728], R6 ;  /* 0x0017280601007387 */ /* 0x000fe20000100800 */
[----:B------:R-:W-:-:S03]  /*133e0*/  IMAD.MOV.U32 R23, RZ, RZ, R10 ;  /* 0x000000ffff177224 */ /* 0x000fc600078e000a */
[----:B------:R-:W-:Y:S01]  /*133f0*/  STL [R1+0x1708], R7 ;  /* 0x0017080701007387 */ /* 0x000fe20000100800 */
[----:B------:R-:W-:-:S03]  /*13400*/  IMAD.MOV.U32 R22, RZ, RZ, R11 ;  /* 0x000000ffff167224 */ /* 0x000fc600078e000b */
[----:B0-----:R-:W2:Y:S04]  /*13410*/  LDL.LU R8, [R1+0x3b0] ;  /* 0x0003b00001087983 */ /* 0x001ea80000300800 */
[----:B------:R-:W2:Y:S04]  /*13420*/  LDL.LU R9, [R1+0x3b4] ;  /* 0x0003b40001097983 */ /* 0x000ea80000300800 */
[----:B------:R-:W3:Y:S04]  /*13430*/  LDL.LU R10, [R1+0x3b8] ;  /* 0x0003b800010a7983 */ /* 0x000ee80000300800 */
[----:B------:R-:W3:Y:S04]  /*13440*/  LDL.LU R11, [R1+0x3bc] ;  /* 0x0003bc00010b7983 */ /* 0x000ee80000300800 */
[----:B---3--:R-:W-:Y:S04]  /*13450*/  STL.64 [R1+0x16f0], R10 ;  /* 0x0016f00a01007387 */ /* 0x008fe80000100a00 */
[----:B--2---:R0:W-:Y:S04]  /*13460*/  STL.64 [R1+0x16e8], R8 ;  /* 0x0016e80801007387 */ /* 0x0041e80000100a00 */
[----:B0-----:R-:W2:Y:S04]  /*13470*/  LDL.LU R8, [R1+0x3c0] ;  /* 0x0003c00001087983 */ /* 0x001ea80000300800 */
[----:B------:R-:W2:Y:S04]  /*13480*/  LDL.LU R9, [R1+0x3c4] ;  /* 0x0003c40001097983 */ /* 0x000ea80000300800 */
[----:B------:R-:W3:Y:S04]  /*13490*/  LDL.LU R10, [R1+0x3c8] ;  /* 0x0003c800010a7983 */ /* 0x000ee80000300800 */
[----:B------:R-:W3:Y:S04]  /*134a0*/  LDL.LU R11, [R1+0x3cc] ;  /* 0x0003cc00010b7983 */ /* 0x000ee80000300800 */
[----:B---3--:R-:W-:Y:S04]  /*134b0*/  STL.64 [R1+0x1718], R10 ;  /* 0x0017180a01007387 */ /* 0x008fe80000100a00 */
[----:B--2---:R0:W-:Y:S04]  /*134c0*/  STL.64 [R1+0x1710], R8 ;  /* 0x0017100801007387 */ /* 0x0041e80000100a00 */
[----:B0-----:R-:W2:Y:S04]  /*134d0*/  LDL.LU R8, [R1+0x120] ;  /* 0x0001200001087983 */ /* 0x001ea80000300800 */
[----:B--2---:R0:W-:Y:S04]  /*134e0*/  STL [R1+0x172c], R8 ;  /* 0x00172c0801007387 */ /* 0x0041e80000100800 */
[----:B------:R-:W2:Y:S04]  /*134f0*/  LDL.LU R9, [R1+0x124] ;  /* 0x0001240001097983 */ /* 0x000ea80000300800 */
[----:B------:R-:W3:Y:S04]  /*13500*/  LDL.LU R10, [R1+0x128] ;  /* 0x00012800010a7983 */ /* 0x000ee80000300800 */
[----:B------:R-:W3:Y:S04]  /*13510*/  LDL.LU R11, [R1+0x12c] ;  /* 0x00012c00010b7983 */ /* 0x000ee80000300800 */
[----:B------:R-:W4:Y:S04]  /*13520*/  LDL.LU R3, [R1+0x464] ;  /* 0x0004640001037983 */ /* 0x000f280000300800 */
[----:B0-----:R-:W2:Y:S04]  /*13530*/  LDL.LU R8, [R1+0x5d8] ;  /* 0x0005d80001087983 */ /* 0x001ea80000300800 */
[----:B---3--:R-:W-:Y:S04]  /*13540*/  STL.64 [R1+0x1738], R10 ;  /* 0x0017380a01007387 */ /* 0x008fe80000100a00 */
[----:B--2---:R0:W-:Y:S04]  /*13550*/  STL.64 [R1+0x1730], R8 ;  /* 0x0017300801007387 */ /* 0x0041e80000100a00 */
[----:B0-----:R-:W2:Y:S04]  /*13560*/  LDL.LU R8, [R1+0x3e0] ;  /* 0x0003e00001087983 */ /* 0x001ea80000300800 */
[----:B------:R-:W2:Y:S04]  /*13570*/  LDL.LU R9, [R1+0x3e4] ;  /* 0x0003e40001097983 */ /* 0x000ea80000300800 */
[----:B------:R-:W2:Y:S04]  /*13580*/  LDL.LU R10, [R1+0x3e8] ;  /* 0x0003e800010a7983 */ /* 0x000ea80000300800 */
[----:B------:R-:W2:Y:S04]  /*13590*/  LDL.LU R11, [R1+0x3ec] ;  /* 0x0003ec00010b7983 */ /* 0x000ea80000300800 */
[----:B------:R-:W3:Y:S04]  /*135a0*/  LDL.LU R5, [R1+0x454] ;  /* 0x0004540001057983 */ /* 0x000ee80000300800 */
[----:B------:R-:W2:Y:S04]  /*135b0*/  LDL.LU R2, [R1+0x460] ;  /* 0x0004600001027983 */ /* 0x000ea80000300800 */
        /* <DEDUP_REMOVED lines=13> */
[----:B--2---:R-:W-:Y:S04]  /*13690*/  STL.64 [R1+0x16c0], R26 ;  /* 0x0016c01a01007387 */ /* 0x004fe80000100a00 */
[----:B------:R0:W-:Y:S04]  /*136a0*/  STL.64 [R1+0x16b8], R24 ;  /* 0x0016b81801007387 */ /* 0x0001e80000100a00 */
[----:B0-----:R-:W2:Y:S04]  /*136b0*/  LDL.LU R24, [R1+0x390] ;  /* 0x0003900001187983 */ /* 0x001ea80000300800 */
[----:B------:R-:W2:Y:S04]  /*136c0*/  LDL.LU R25, [R1+0x394] ;  /* 0x0003940001197983 */ /* 0x000ea80000300800 */
[----:B------:R-:W2:Y:S04]  /*136d0*/  LDL.LU R26, [R1+0x398] ;  /* 0x00039800011a7983 */ /* 0x000ea80000300800 */
[----:B------:R-:W2:Y:S01]  /*136e0*/  LDL.LU R27, [R1+0x39c] ;  /* 0x00039c00011b7983 */ /* 0x000ea20000300800 */
[----:B---3--:R-:W-:-:S07]  /*136f0*/  F2FP.F16.E4M3.UNPACK_B R5, R5.H1 ;  /* 0x00000005ff05723e */ /* 0x008fce00030006ff */
[----:B------:R-:W-:Y:S01]  /*13700*/  HMMA.16816.F32 R8, R12, R4, R8 ;  /* 0x000000040c08723c */ /* 0x000fe20000001808 */
[----:B--2---:R-:W-:Y:S04]  /*13710*/  STL.64 [R1+0x16d0], R26 ;  /* 0x0016d01a01007387 */ /* 0x004fe80000100a00 */
[----:B------:R0:W-:Y:S04]  /*13720*/  STL.64 [R1+0x16c8], R24 ;  /* 0x0016c81801007387 */ /* 0x0001e80000100a00 */
[----:B0-----:R-:W2:Y:S04]  /*13730*/  LDL.LU R24, [R1+0x3a0] ;  /* 0x0003a00001187983 */ /* 0x001ea80000300800 */
[----:B------:R-:W2:Y:S04]  /*13740*/  LDL.LU R25, [R1+0x3a4] ;  /* 0x0003a40001197983 */ /* 0x000ea80000300800 */
[----:B------:R-:W2:Y:S04]  /*13750*/  LDL.LU R26, [R1+0x3a8] ;  /* 0x0003a800011a7983 */ /* 0x000ea80000300800 */
[----:B------:R-:W2:Y:S04]  /*13760*/  LDL.LU R27, [R1+0x3ac] ;  /* 0x0003ac00011b7983 */ /* 0x000ea80000300800 */
[----:B------:R-:W3:Y:S04]  /*13770*/  LDL.LU R29, [R1+0x604] ;  /* 0x00060400011d7983 */ /* 0x000ee80000300800 */
[----:B------:R0:W-:Y:S04]  /*13780*/  STL [R1+0x1430], R22 ;  /* 0x0014301601007387 */ /* 0x0001e80000100800 */
[----:B0-----:R-:W2:Y:S04]  /*13790*/  LDL.LU R22, [R1+0x5ec] ;  /* 0x0005ec0001167983 */ /* 0x001ea80000300800 */
[----:B------:R0:W-:Y:S04]  /*137a0*/  STL [R1+0x1418], R23 ;  /* 0x0014181701007387 */ /* 0x0001e80000100800 */
[----:B0-----:R-:W3:Y:S04]  /*137b0*/  LDL.LU R23, [R1+0x5e4] ;  /* 0x0005e40001177983 */ /* 0x001ee80000300800 */
[----:B------:R0:W-:Y:S04]  /*137c0*/  STL [R1+0x1414], R28 ;  /* 0x0014141c01007387 */ /* 0x0001e80000100800 */
[----:B0-----:R-:W4:Y:S04]  /*137d0*/  LDL.LU R28, [R1+0x5dc] ;  /* 0x0005dc00011c7983 */ /* 0x001f280000300800 */
[----:B------:R-:W-:Y:S04]  /*137e0*/  STL.64 [R1+0x3e0], R8 ;  /* 0x0003e00801007387 */ /* 0x000fe80000100a00 */
[----:B------:R0:W-:Y:S04]  /*137f0*/  STL.64 [R1+0x3e8], R10 ;  /* 0x0003e80a01007387 */ /* 0x0001e80000100a00 */
[----:B0-----:R-:W4:Y:S04]  /*13800*/  LDL.LU.64 R10, [R1+0x1738] ;  /* 0x00173800010a7983 */ /* 0x001f280000300a00 */
[----:B------:R-:W4:Y:S01]  /*13810*/  LDL.LU.64 R8, [R1+0x1730] ;  /* 0x0017300001087983 */ /* 0x000f220000300a00 */
[----:B--2---:R-:W-:-:S02]  /*13820*/  IMAD R22, R22, 0x100, R21 ;  /* 0x0000010016167824 */ /* 0x004fc400078e0215 */
[----:B---3--:R-:W-:Y:S02]  /*13830*/  IMAD R23, R23, 0x100, R20 ;  /* 0x0000010017177824 */ /* 0x008fe400078e0214 */
[----:B----4-:R-:W-:Y:S02]  /*13840*/  IMAD R7, R7, 0x100, R8 ;  /* 0x0000010007077824 */ /* 0x010fe400078e0208 */
[----:B------:R-:W2:Y:S01]  /*13850*/  LDL.LU R8, [R1+0x172c] ;  /* 0x00172c0001087983 */ /* 0x000ea20000300800 */
[----:B------:R-:W-:-:S03]  /*13860*/  IMAD R28, R28, 0x100, R6 ;  /* 0x000001001c1c7824 */ /* 0x000fc600078e0206 */
[----:B------:R-:W3:Y:S04]  /*13870*/  LDL.LU R6, [R1+0x1728] ;  /* 0x0017280001067983 */ /* 0x000ee80000300800 */
[----:B------:R-:W4:Y:S04]  /*13880*/  LDL.LU R20, [R1+0x1724] ;  /* 0x0017240001147983 */ /* 0x000f280000300800 */
[----:B------:R-:W4:Y:S01]  /*13890*/  LDL.LU R21, [R1+0x1720] ;  /* 0x0017200001157983 */ /* 0x000f220000300800 */
[----:B------:R-:W-:Y:S02]  /*138a0*/  F2FP.F16.E4M3.UNPACK_B R2, R2.H1 ;  /* 0x00000002ff02723e */ /* 0x000fe400030006ff */
[----:B------:R-:W-:-:S07]  /*138b0*/  F2FP.F16.E4M3.UNPACK_B R3, R3.H1 ;  /* 0x00000003ff03723e */ /* 0x000fce00030006ff */
[----:B--2---:R-:W-:Y:S01]  /*138c0*/  HMMA.16816.F32 R12, R12, R2, R8 ;  /* 0x000000020c0c723c */ /* 0x004fe20000001808 */
[----:B------:R-:W2:Y:S04]  /*138d0*/  LDL.LU.64 R10, [R1+0x1718] ;  /* 0x00171800010a7983 */ /* 0x000ea80000300a00 */
[----:B------:R-:W2:Y:S04]  /*138e0*/  LDL.LU.64 R8, [R1+0x1710] ;  /* 0x0017100001087983 */ /* 0x000ea80000300a00 */
[----:B------:R-:W-:Y:S04]  /*138f0*/  STL [R1+0x16b4], R2 ;  /* 0x0016b40201007387 */ /* 0x000fe80000100800 */
[----:B------:R-:W-:Y:S06]  /*13900*/  STL [R1+0x16b0], R3 ;  /* 0x0016b00301007387 */ /* 0x000fec0000100800 */
[----:B------:R0:W-:Y:S04]  /*13910*/  STL.64 [R1+0x120], R12 ;  /* 0x0001200c01007387 */ /* 0x0001e80000100a00 */
[----:B------:R1:W-:Y:S01]  /*13920*/  STL.64 [R1+0x128], R14 ;  /* 0x0001280e01007387 */ /* 0x0003e20000100a00 */
[----:B0-----:R-:W-:-:S02]  /*13930*/  F2FP.F16.E4M3.UNPACK_B R12, R7 ;  /* 0x00000007ff0c723e */ /* 0x001fc400020006ff */
[----:B------:R-:W-:Y:S01]  /*13940*/  F2FP.F16.E4M3.UNPACK_B R13, R28 ;  /* 0x0000001cff0d723e */ /* 0x000fe200020006ff */
[----:B------:R-:W3:Y:S01]  /*13950*/  LDL.LU R7, [R1+0x1708] ;  /* 0x0017080001077983 */ /* 0x000ee20000300800 */
[----:B-1----:R-:W-:Y:S02]  /*13960*/  F2FP.F16.E4M3.UNPACK_B R14, R23 ;  /* 0x00000017ff0e723e */ /* 0x002fe400020006ff */
[----:B------:R-:W-:-:S07]  /*13970*/  F2FP.F16.E4M3.UNPACK_B R15, R22 ;  /* 0x00000016ff0f723e */ /* 0x000fce00020006ff */
[----:B----4-:R-:W-:-:S15]  /*13980*/  HMMA.16816.F32 R16, R12, R20, R16 ;  /* 0x000000140c10723c */ /* 0x010fde0000001810 */
[----:B------:R-:W-:-:S04]  /*13990*/  NOP ;  /* 0x0000000000007918 */ /* 0x000fc80000000000 */
[----:B------:R-:W-:Y:S04]  /*139a0*/  STL.64 [R1+0x3d0], R16 ;  /* 0x0003d01001007387 */ /* 0x000fe80000100a00 */
[----:B------:R0:W-:Y:S04]  /*139b0*/  STL.64 [R1+0x3d8], R18 ;  /* 0x0003d81201007387 */ /* 0x0001e80000100a00 */
[----:B0-----:R-:W2:Y:S04]  /*139c0*/  LDL.LU.64 R18, [R1+0x1700] ;  /* 0x0017000001127983 */ /* 0x001ea80000300a00 */
[----:B------:R-:W4:Y:S01]  /*139d0*/  LDL.LU.64 R16, [R1+0x16f8] ;  /* 0x0016f80001107983 */ /* 0x000f220000300a00 */
        /* <DEDUP_REMOVED lines=11> */
[----:B------:R-:W4:Y:S04]  /*13a90*/  LDL.LU.64 R8, [R1+0x16d8] ;  /* 0x0016d80001087983 */ /* 0x000f280000300a00 */
[----:B------:R-:W-:Y:S04]  /*13aa0*/  STL.64 [R1+0x1698], R18 ;  /* 0x0016981201007387 */ /* 0x000fe80000100a00 */
[----:B------:R0:W-:Y:S04]  /*13ab0*/  STL.64 [R1+0x1690], R16 ;  /* 0x0016901001007387 */ /* 0x0001e80000100a00 */
[----:B0-----:R-:W3:Y:S04]  /*13ac0*/  LDL.LU R16, [R1+0x370] ;  /* 0x0003700001107983 */ /* 0x001ee80000300800 */
[----:B------:R-:W3:Y:S04]  /*13ad0*/  LDL.LU R17, [R1+0x374] ;  /* 0x0003740001117983 */ /* 0x000ee80000300800 */
[----:B------:R-:W3:Y:S04]  /*13ae0*/  LDL.LU R18, [R1+0x378] ;  /* 0x0003780001127983 */ /* 0x000ee80000300800 */
[----:B------:R-:W3:Y:S01]  /*13af0*/  LDL.LU R19, [R1+0x37c] ;  /* 0x00037c0001137983 */ /* 0x000ee20000300800 */
        /* <DEDUP_REMOVED lines=17> */
[----:B------:R-:W3:Y:S02]  /*13c10*/  LDL.LU R11, [R1+0x38c] ;  /* 0x00038c00010b7983 */ /* 0x000ee40000300800 */
[----:B---3--:R-:W-:Y:S01]  /*13c20*/  HMMA.16816.F32 R8, R12, R6, R8 ;  /* 0x000000060c08723c */ /* 0x008fe20000001808 */
[----:B----4-:R-:W-:-:S15]  /*13c30*/  IMAD R3, R24, 0x100, R0 ;  /* 0x0000010018037824 */ /* 0x010fde00078e0200 */
[----:B------:R-:W-:-:S03]  /*13c40*/  NOP ;  /* 0x0000000000007918 */ /* 0x000fc60000000000 */
[----:B------:R-:W-:Y:S04]  /*13c50*/  STL.64 [R1+0x380], R8 ;  /* 0x0003800801007387 */ /* 0x000fe80000100a00 */
[----:B------:R0:W-:Y:S02]  /*13c60*/  STL.64 [R1+0x388], R10 ;  /* 0x0003880a01007387 */ /* 0x0001e40000100a00 */
[----:B0-----:R-:W-:Y:S02]  /*13c70*/  HMMA.16816.F32 R8, R12, R4, R16 ;  /* 0x000000040c08723c */ /* 0x001fe40000001810 */
[----:B------:R-:W-:Y:S01]  /*13c80*/  STL.64 [R1+0x1658], R6 ;  /* 0x0016580601007387 */ /* 0x000fe20000100a00 */
[----:B--2---:R-:W-:Y:S02]  /*13c90*/  IMAD R2, R26, 0x100, R25 ;  /* 0x000001001a027824 */ /* 0x004fe400078e0219 */
[----:B------:R-:W-:Y:S01]  /*13ca0*/  IMAD R0, R29, 0x100, R27 ;  /* 0x000001001d007824 */ /* 0x000fe200078e021b */
[----:B------:R0:W-:-:S13]  /*13cb0*/  STL.64 [R1+0x1650], R4 ;  /* 0x0016500401007387 */ /* 0x0001da0000100a00 */
[----:B------:R-:W-:Y:S04]  /*13cc0*/  STL.64 [R1+0x370], R8 ;  /* 0x0003700801007387 */ /* 0x000fe80000100a00 */
[----:B------:R-:W-:Y:S04]  /*13cd0*/  STL.64 [R1+0x378], R10 ;  /* 0x0003780a01007387 */ /* 0x000fe80000100a00 */
[----:B------:R-:W-:Y:S04]  /*13ce0*/  STL [R1+0x3f0], R3 ;  /* 0x0003f00301007387 */ /* 0x000fe80000100800 */
[----:B------:R-:W2:Y:S04]  /*13cf0*/  LDL.LU R24, [R1+0x2d0] ;  /* 0x0002d00001187983 */ /* 0x000ea80000300800 */
[----:B------:R-:W-:Y:S04]  /*13d00*/  STL [R1+0x3f4], R2 ;  /* 0x0003f40201007387 */ /* 0x000fe80000100800 */
[----:B------:R-:W-:Y:S04]  /*13d10*/  STL [R1+0x400], R0 ;  /* 0x0004000001007387 */ /* 0x000fe80000100800 */
[----:B------:R-:W2:Y:S04]  /*13d20*/  LDL.LU R25, [R1+0x2d4] ;  /* 0x0002d40001197983 */ /* 0x000ea80000300800 */
[----:B------:R-:W3:Y:S04]  /*13d30*/  LDL.LU R26, [R1+0x2d8] ;  /* 0x0002d800011a7983 */ /* 0x000ee80000300800 */
[----:B------:R-:W3:Y:S04]  /*13d40*/  LDL.LU R27, [R1+0x2dc] ;  /* 0x0002dc00011b7983 */ /* 0x000ee80000300800 */
[----:B0-----:R-:W4:Y:S04]  /*13d50*/  LDL.LU R4, [R1+0x320] ;  /* 0x0003200001047983 */ /* 0x001f280000300800 */
[----:B------:R-:W4:Y:S04]  /*13d60*/  LDL.LU R5, [R1+0x324] ;  /* 0x0003240001057983 */ /* 0x000f280000300800 */
[----:B------:R-:W2:Y:S04]  /*13d70*/  LDL.LU R6, [R1+0x328] ;  /* 0x0003280001067983 */ /* 0x000ea80000300800 */
[----:B------:R-:W2:Y:S04]  /*13d80*/  LDL.LU R7, [R1+0x32c] ;  /* 0x00032c0001077983 */ /* 0x000ea80000300800 */
[----:B--2---:R-:W-:Y:S04]  /*13d90*/  STL.64 [R1+0x1668], R6 ;  /* 0x0016680601007387 */ /* 0x004fe80000100a00 */
[----:B----4-:R0:W-:Y:S04]  /*13da0*/  STL.64 [R1+0x1660], R4 ;  /* 0x0016600401007387 */ /* 0x0101e80000100a00 */
[----:B0-----:R-:W2:Y:S04]  /*13db0*/  LDL.LU R4, [R1+0x330] ;  /* 0x0003300001047983 */ /* 0x001ea80000300800 */
[----:B------:R-:W2:Y:S04]  /*13dc0*/  LDL.LU R5, [R1+0x334] ;  /* 0x0003340001057983 */ /* 0x000ea80000300800 */
[----:B------:R-:W4:Y:S04]  /*13dd0*/  LDL.LU R6, [R1+0x338] ;  /* 0x0003380001067983 */ /* 0x000f280000300800 */
[----:B------:R-:W4:Y:S04]  /*13de0*/  LDL.LU R7, [R1+0x33c] ;  /* 0x00033c0001077983 */ /* 0x000f280000300800 */
[----:B----4-:R-:W-:Y:S04]  /*13df0*/  STL.64 [R1+0x1688], R6 ;  /* 0x0016880601007387 */ /* 0x010fe80000100a00 */
[----:B--2---:R0:W-:Y:S04]  /*13e00*/  STL.64 [R1+0x1680], R4 ;  /* 0x0016800401007387 */ /* 0x0041e80000100a00 */
[----:B------:R-:W2:Y:S04]  /*13e10*/  LDL.LU R8, [R1+0x340] ;  /* 0x0003400001087983 */ /* 0x000ea80000300800 */
[----:B------:R-:W2:Y:S04]  /*13e20*/  LDL.LU R9, [R1+0x344] ;  /* 0x0003440001097983 */ /* 0x000ea80000300800 */
[----:B------:R-:W4:Y:S04]  /*13e30*/  LDL.LU R10, [R1+0x348] ;  /* 0x00034800010a7983 */ /* 0x000f280000300800 */
[----:B------:R-:W4:Y:S04]  /*13e40*/  LDL.LU R11, [R1+0x34c] ;  /* 0x00034c00010b7983 */ /* 0x000f280000300800 */
[----:B----4-:R-:W-:Y:S04]  /*13e50*/  STL.64 [R1+0x16a8], R10 ;  /* 0x0016a80a01007387 */ /* 0x010fe80000100a00 */
[----:B--2---:R1:W-:Y:S04]  /*13e60*/  STL.64 [R1+0x16a0], R8 ;  /* 0x0016a00801007387 */ /* 0x0043e80000100a00 */
[----:B0-----:R-:W2:Y:S04]  /*13e70*/  LDL.LU R4, [R1+0x350] ;  /* 0x0003500001047983 */ /* 0x001ea80000300800 */
[----:B------:R-:W2:Y:S04]  /*13e80*/  LDL.LU R5, [R1+0x354] ;  /* 0x0003540001057983 */ /* 0x000ea80000300800 */
[----:B------:R-:W2:Y:S04]  /*13e90*/  LDL.LU R6, [R1+0x358] ;  /* 0x0003580001067983 */ /* 0x000ea80000300800 */
[----:B------:R-:W2:Y:S04]  /*13ea0*/  LDL.LU R7, [R1+0x35c] ;  /* 0x00035c0001077983 */ /* 0x000ea80000300800 */
[----:B------:R-:W4:Y:S04]  /*13eb0*/  LDL.LU R16, [R1+0x360] ;  /* 0x0003600001107983 */ /* 0x000f280000300800 */
[----:B------:R-:W4:Y:S04]  /*13ec0*/  LDL.LU R17, [R1+0x364] ;  /* 0x0003640001117983 */ /* 0x000f280000300800 */
[----:B------:R-:W4:Y:S04]  /*13ed0*/  LDL.LU R18, [R1+0x368] ;  /* 0x0003680001127983 */ /* 0x000f280000300800 */
[----:B------:R-:W4:Y:S04]  /*13ee0*/  LDL.LU R19, [R1+0x36c] ;  /* 0x00036c0001137983 */ /* 0x000f280000300800 */
[----:B-1----:R-:W2:Y:S04]  /*13ef0*/  LDL.LU R8, [R1+0x110] ;  /* 0x0001100001087983 */ /* 0x002ea80000300800 */
[----:B------:R-:W2:Y:S04]  /*13f00*/  LDL.LU R9, [R1+0x114] ;  /* 0x0001140001097983 */ /* 0x000ea80000300800 */
[----:B------:R-:W2:Y:S04]  /*13f10*/  LDL.LU R10, [R1+0x118] ;  /* 0x00011800010a7983 */ /* 0x000ea80000300800 */
[----:B------:R-:W2:Y:S04]  /*13f20*/  LDL.LU R11, [R1+0x11c] ;  /* 0x00011c00010b7983 */ /* 0x000ea80000300800 */
[----:B------:R-:W2:Y:S04]  /*13f30*/  LDL.LU R2, [R1+0x610] ;  /* 0x0006100001027983 */ /* 0x000ea80000300800 */
[----:B------:R-:W2:Y:S04]  /*13f40*/  LDL.LU R3, [R1+0x60c] ;  /* 0x00060c0001037983 */ /* 0x000ea80000300800 */
[----:B------:R-:W2:Y:S04]  /*13f50*/  LDL.LU R28, [R1+0x614] ;  /* 0x00061400011c7983 */ /* 0x000ea80000300800 */
[----:B------:R-:W2:Y:S04]  /*13f60*/  LDL.LU R23, [R1+0x61c] ;  /* 0x00061c0001177983 */ /* 0x000ea80000300800 */
[----:B--2---:R0:W-:Y:S04]  /*13f70*/  STL [R1+0x1628], R23 ;  /* 0x0016281701007387 */ /* 0x0041e80000100800 */
[----:B0-----:R-:W2:Y:S04]  /*13f80*/  LDL.LU R23, [R1+0x618] ;  /* 0x0006180001177983 */ /* 0x001ea80000300800 */
[----:B------:R-:W2:Y:S04]  /*13f90*/  LDL.LU R22, [R1+0x624] ;  /* 0x0006240001167983 */ /* 0x000ea80000300800 */
[----:B--2---:R0:W-:Y:S04]  /*13fa0*/  STL [R1+0x1624], R22 ;  /* 0x0016241601007387 */ /* 0x0041e80000100800 */
[----:B0-----:R-:W2:Y:S04]  /*13fb0*/  LDL.LU R22, [R1+0x620] ;  /* 0x0006200001167983 */ /* 0x001ea80000300800 */
[----:B------:R-:W2:Y:S04]  /*13fc0*/  LDL.LU R0, [R1+0x630] ;  /* 0x0006300001007983 */ /* 0x000ea80000300800 */
[----:B--2---:R0:W-:Y:S04]  /*13fd0*/  STL [R1+0x1620], R0 ;  /* 0x0016200001007387 */ /* 0x0041e80000100800 */
[----:B0-----:R-:W2:Y:S04]  /*13fe0*/  LDL.LU R0, [R1+0x628] ;  /* 0x0006280001007983 */ /* 0x001ea80000300800 */
[----:B------:R-:W2:Y:S04]  /*13ff0*/  LDL.LU R29, [R1+0x62c] ;  /* 0x00062c00011d7983 */ /* 0x000ea80000300800 */
[----:B---3--:R-:W-:Y:S04]  /*14000*/  STL.64 [R1+0x1608], R26 ;  /* 0x0016081a01007387 */ /* 0x008fe80000100a00 */
[----:B------:R0:W-:Y:S04]  /*14010*/  STL.64 [R1+0x1600], R24 ;  /* 0x0016001801007387 */ /* 0x0001e80000100a00 */
[----:B0-----:R-:W3:Y:S04]  /*14020*/  LDL.LU R24, [R1+0x2f0] ;  /* 0x0002f00001187983 */ /* 0x001ee80000300800 */
[----:B------:R-:W3:Y:S04]  /*14030*/  LDL.LU R25, [R1+0x2f4] ;  /* 0x0002f40001197983 */ /* 0x000ee80000300800 */
[----:B------:R-:W2:Y:S04]  /*14040*/  LDL.LU R26, [R1+0x2f8] ;  /* 0x0002f800011a7983 */ /* 0x000ea80000300800 */
[----:B------:R-:W2:Y:S04]  /*14050*/  LDL.LU R27, [R1+0x2fc] ;  /* 0x0002fc00011b7983 */ /* 0x000ea80000300800 */
[----:B--2---:R-:W-:Y:S04]  /*14060*/  STL.64 [R1+0x1618], R26 ;  /* 0x0016181a01007387 */ /* 0x004fe80000100a00 */
[----:B---3--:R0:W-:Y:S04]  /*14070*/  STL.64 [R1+0x1610], R24 ;  /* 0x0016101801007387 */ /* 0x0081e80000100a00 */
        /* <DEDUP_REMOVED lines=9> */
[----:B------:R-:W3:Y:S01]  /*14110*/  LDL.LU R27, [R1+0x30c] ;  /* 0x00030c00011b7983 */ /* 0x000ee20000300800 */
[----:B------:R-:W-:-:S03]  /*14120*/  IMAD R3, R3, 0x100, R2 ;  /* 0x0000010003037824 */ /* 0x000fc600078e0202 */
[----:B---3--:R-:W-:Y:S04]  /*14130*/  STL.64 [R1+0x1648], R26 ;  /* 0x0016481a01007387 */ /* 0x008fe80000100a00 */
[----:B--2---:R0:W-:Y:S04]  /*14140*/  STL.64 [R1+0x1640], R24 ;  /* 0x0016401801007387 */ /* 0x0041e80000100a00 */
[----:B0-----:R-:W2:Y:S04]  /*14150*/  LDL.LU R24, [R1+0x310] ;  /* 0x0003100001187983 */ /* 0x001ea80000300800 */
[----:B------:R-:W2:Y:S04]  /*14160*/  LDL.LU R25, [R1+0x314] ;  /* 0x0003140001197983 */ /* 0x000ea80000300800 */
[----:B------:R-:W2:Y:S04]  /*14170*/  LDL.LU R26, [R1+0x318] ;  /* 0x00031800011a7983 */ /* 0x000ea80000300800 */
[----:B------:R-:W2:Y:S04]  /*14180*/  LDL.LU R27, [R1+0x31c] ;  /* 0x00031c00011b7983 */ /* 0x000ea80000300800 */
[----:B------:R-:W3:Y:S04]  /*14190*/  LDL.LU R2, [R1+0x16b4] ;  /* 0x0016b40001027983 */ /* 0x000ee80000300800 */
[----:B------:R0:W-:Y:S04]  /*141a0*/  STL [R1+0x404], R3 ;  /* 0x0004040301007387 */ /* 0x0001e80000100800 */
[----:B0-----:R-:W3:Y:S02]  /*141b0*/  LDL.LU R3, [R1+0x16b0] ;  /* 0x0016b00001037983 */ /* 0x001ee40000300800 */
[----:B---3--:R-:W-:Y:S02]  /*141c0*/  HMMA.16816.F32 R12, R12, R2, R8 ;  /* 0x000000020c0c723c */ /* 0x008fe40000001808 */
[----:B------:R-:W3:Y:S04]  /*141d0*/  LDL.LU.64 R10, [R1+0x16a8] ;  /* 0x0016a800010a7983 */ /* 0x000ee80000300a00 */
[----:B------:R-:W3:-:S13]  /*141e0*/  LDL.LU.64 R8, [R1+0x16a0] ;  /* 0x0016a00001087983 */ /* 0x000eda0000300a00 */
[----:B------:R0:W-:Y:S04]  /*141f0*/  STL.64 [R1+0x110], R12 ;  /* 0x0001100c01007387 */ /* 0x0001e80000100a00 */
[----:B------:R1:W-:Y:S04]  /*14200*/  STL.64 [R1+0x118], R14 ;  /* 0x0001180e01007387 */ /* 0x0003e80000100a00 */
[----:B0-----:R-:W2:Y:S04]  /*14210*/  LDL.LU R12, [R1+0x3f0] ;  /* 0x0003f000010c7983 */ /* 0x001ea80000300800 */
[----:B------:R-:W3:Y:S04]  /*14220*/  LDL.LU R13, [R1+0x3f4] ;  /* 0x0003f400010d7983 */ /* 0x000ee80000300800 */
[----:B-1----:R-:W4:Y:S04]  /*14230*/  LDL.LU R14, [R1+0x400] ;  /* 0x00040000010e7983 */ /* 0x002f280000300800 */
[----:B------:R-:W4:Y:S01]  /*14240*/  LDL.LU R15, [R1+0x404] ;  /* 0x00040400010f7983 */ /* 0x000f220000300800 */
[----:B--2---:R-:W-:-:S02]  /*14250*/  F2FP.F16.E4M3.UNPACK_B R12, R12 ;  /* 0x0000000cff0c723e */ /* 0x004fc400020006ff */
[----:B---3--:R-:W-:Y:S02]  /*14260*/  F2FP.F16.E4M3.UNPACK_B R13, R13 ;  /* 0x0000000dff0d723e */ /* 0x008fe400020006ff */
[----:B----4-:R-:W-:Y:S02]  /*14270*/  F2FP.F16.E4M3.UNPACK_B R14, R14 ;  /* 0x0000000eff0e723e */ /* 0x010fe400020006ff */
[----:B------:R-:W-:-:S07]  /*14280*/  F2FP.F16.E4M3.UNPACK_B R15, R15 ;  /* 0x0000000fff0f723e */ /* 0x000fce00020006ff */
[----:B------:R-:W-:-:S15]  /*14290*/  HMMA.16816.F32 R16, R12, R20, R16 ;  /* 0x000000140c10723c */ /* 0x000fde0000001810 */
[----:B------:R-:W-:-:S04]  /*142a0*/  NOP ;  /* 0x0000000000007918 */ /* 0x000fc80000000000 */
[----:B------:R-:W-:Y:S04]  /*142b0*/  STL.64 [R1+0x360], R16 ;  /* 0x0003601001007387 */ /* 0x000fe80000100a00 */
[----:B------:R0:W-:Y:S04]  /*142c0*/  STL.64 [R1+0x368], R18 ;  /* 0x0003681201007387 */ /* 0x0001e80000100a00 */
[----:B0-----:R-:W2:Y:S04]  /*142d0*/  LDL.LU.64 R18, [R1+0x1698] ;  /* 0x0016980001127983 */ /* 0x001ea80000300a00 */
[----:B------:R-:W3:Y:S01]  /*142e0*/  LDL.LU.64 R16, [R1+0x1690] ;  /* 0x0016900001107983 */ /* 0x000ee20000300a00 */
[C---:B--2---:R-:W-:Y:S08]  /*142f0*/  HMMA.16816.F32 R4, R12.reuse, R18, R4 ;  /* 0x000000120c04723c */ /* 0x044ff00000001804 */
[C---:B---3--:R-:W-:Y:S11]  /*14300*/  HMMA.16816.F32 R8, R12.reuse, R16, R8 ;  /* 0x000000100c08723c */ /* 0x048ff60000001808 */
[----:B------:R-:W-:Y:S04]  /*14310*/  STL.64 [R1+0x350], R4 ;  /* 0x0003500401007387 */ /* 0x000fe80000100a00 */
[----:B------:R0:W-:Y:S04]  /*14320*/  STL.64 [R1+0x358], R6 ;  /* 0x0003580601007387 */ /* 0x0001e80000100a00 */
[----:B0-----:R-:W2:Y:S04]  /*14330*/  LDL.LU.64 R6, [R1+0x1688] ;  /* 0x0016880001067983 */ /* 0x001ea80000300a00 */
[----:B------:R-:W2:Y:S04]  /*14340*/  LDL.LU.64 R4, [R1+0x1680] ;  /* 0x0016800001047983 */ /* 0x000ea80000300a00 */
        /* <DEDUP_REMOVED lines=21> */
[----:B------:R-:W3:Y:S01]  /*144a0*/  LDL.LU.64 R24, [R1+0x1640] ;  /* 0x0016400001187983 */ /* 0x000ee20000300a00 */
[----:B------:R-:W-:Y:S01]  /*144b0*/  IMAD R28, R28, 0x100, R23 ;  /* 0x000001001c1c7824 */ /* 0x000fe200078e0217 */
[----:B---3--:R-:W-:-:S15]  /*144c0*/  HMMA.16816.F32 R24, R12, R4, R24 ;  /* 0x000000040c18723c */ /* 0x008fde0000001818 */
[----:B------:R-:W-:-:S04]  /*144d0*/  NOP ;  /* 0x0000000000007918 */ /* 0x000fc80000000000 */
[----:B------:R-:W-:Y:S04]  /*144e0*/  STL.64 [R1+0x300], R24 ;  /* 0x0003001801007387 */ /* 0x000fe80000100a00 */
[----:B------:R0:W-:Y:S04]  /*144f0*/  STL.64 [R1+0x308], R26 ;  /* 0x0003081a01007387 */ /* 0x0001e80000100a00 */
[----:B0-----:R-:W2:Y:S04]  /*14500*/  LDL.LU.64 R26, [R1+0x1638] ;  /* 0x00163800011a7983 */ /* 0x001ea80000300a00 */
[----:B------:R-:W2:Y:S04]  /*14510*/  LDL.LU.64 R24, [R1+0x1630] ;  /* 0x0016300001187983 */ /* 0x000ea80000300a00 */
[----:B------:R-:W-:Y:S04]  /*14520*/  STL.64 [R1+0x15e8], R6 ;  /* 0x0015e80601007387 */ /* 0x000fe80000100a00 */
[----:B------:R0:W-:Y:S04]  /*14530*/  STL.64 [R1+0x15e0], R4 ;  /* 0x0015e00401007387 */ /* 0x0001e80000100a00 */
[----:B0-----:R-:W3:Y:S04]  /*14540*/  LDL.LU R4, [R1+0x2e0] ;  /* 0x0002e00001047983 */ /* 0x001ee80000300800 */
[----:B------:R-:W3:Y:S04]  /*14550*/  LDL.LU R5, [R1+0x2e4] ;  /* 0x0002e40001057983 */ /* 0x000ee80000300800 */
[----:B------:R-:W3:Y:S04]  /*14560*/  LDL.LU R6, [R1+0x2e8] ;  /* 0x0002e80001067983 */ /* 0x000ee80000300800 */
[----:B------:R-:W3:Y:S04]  /*14570*/  LDL.LU R7, [R1+0x2ec] ;  /* 0x0002ec0001077983 */ /* 0x000ee80000300800 */
[----:B------:R-:W4:Y:S02]  /*14580*/  LDL.LU R23, [R1+0x1628] ;  /* 0x0016280001177983 */ /* 0x000f240000300800 */
[----:B----4-:R-:W-:-:S02]  /*14590*/  IMAD R23, R23, 0x100, R22 ;  /* 0x0000010017177824 */ /* 0x010fc400078e0216 */
[----:B------:R-:W4:Y:S01]  /*145a0*/  LDL.LU R22, [R1+0x1624] ;  /* 0x0016240001167983 */ /* 0x000f220000300800 */
[----:B--2---:R-:W-:Y:S01]  /*145b0*/  HMMA.16816.F32 R12, R12, R2, R24 ;  /* 0x000000020c0c723c */ /* 0x004fe20000001818 */
[----:B----4-:R-:W-:Y:S02]  /*145c0*/  IMAD R22, R22, 0x100, R0 ;  /* 0x0000010016167824 */ /* 0x010fe400078e0200 */
[----:B------:R-:W2:Y:S04]  /*145d0*/  LDL.LU R0, [R1+0x1620] ;  /* 0x0016200001007983 */ /* 0x000ea80000300800 */
[----:B------:R-:W4:Y:S04]  /*145e0*/  LDL.LU.64 R26, [R1+0x1618] ;  /* 0x00161800011a7983 */ /* 0x000f280000300a00 */
[----:B------:R-:W4:Y:S04]  /*145f0*/  LDL.LU.64 R24, [R1+0x1610] ;  /* 0x0016100001187983 */ /* 0x000f280000300a00 */
[----:B------:R-:W-:Y:S04]  /*14600*/  STL [R1+0x15b4], R2 ;  /* 0x0015b40201007387 */ /* 0x000fe80000100800 */
[----:B------:R-:W-:Y:S04]  /*14610*/  STL [R1+0x15b0], R3 ;  /* 0x0015b00301007387 */ /* 0x000fe80000100800 */
[----:B------:R0:W-:Y:S04]  /*14620*/  STL.64 [R1+0x100], R12 ;  /* 0x0001000c01007387 */ /* 0x0001e80000100a00 */
[----:B------:R1:W-:Y:S01]  /*14630*/  STL.64 [R1+0x108], R14 ;  /* 0x0001080e01007387 */ /* 0x0003e20000100a00 */
[----:B0-----:R-:W-:-:S02]  /*14640*/  F2FP.F16.E4M3.UNPACK_B R12, R28 ;  /* 0x0000001cff0c723e */ /* 0x001fc400020006ff */
[----:B------:R-:W-:Y:S02]  /*14650*/  F2FP.F16.E4M3.UNPACK_B R13, R23 ;  /* 0x00000017ff0d723e */ /* 0x000fe400020006ff */
[----:B-1----:R-:W-:Y:S01]  /*14660*/  F2FP.F16.E4M3.UNPACK_B R14, R22 ;  /* 0x00000016ff0e723e */ /* 0x002fe200020006ff */
[----:B--2---:R-:W-:-:S05]  /*14670*/  IMAD R0, R29, 0x100, R0 ;  /* 0x000001001d007824 */ /* 0x004fca00078e0200 */
[----:B------:R-:W-:-:S07]  /*14680*/  F2FP.F16.E4M3.UNPACK_B R15, R0 ;  /* 0x00000000ff0f723e */ /* 0x000fce00020006ff */
[----:B----4-:R-:W-:-:S15]  /*14690*/  HMMA.16816.F32 R24, R12, R20, R24 ;  /* 0x000000140c18723c */ /* 0x010fde0000001818 */
[----:B------:R-:W-:-:S04]  /*146a0*/  NOP ;  /* 0x0000000000007918 */ /* 0x000fc80000000000 */
[----:B------:R-:W-:Y:S04]  /*146b0*/  STL.64 [R1+0x2f0], R24 ;  /* 0x0002f01801007387 */ /* 0x000fe80000100a00 */
[----:B------:R0:W-:Y:S04]  /*146c0*/  STL.64 [R1+0x2f8], R26 ;  /* 0x0002f81a01007387 */ /* 0x0001e80000100a00 */
[----:B0-----:R-:W2:Y:S04]  /*146d0*/  LDL.LU.64 R26, [R1+0x1608] ;  /* 0x00160800011a7983 */ /* 0x001ea80000300a00 */
[----:B------:R-:W2:Y:S04]  /*146e0*/  LDL.LU.64 R24, [R1+0x1600] ;  /* 0x0016000001187983 */ /* 0x000ea80000300a00 */
[----:B------:R-:W-:Y:S04]  /*146f0*/  STL [R1+0x15bc], R20 ;  /* 0x0015bc1401007387 */ /* 0x000fe80000100800 */
[----:B------:R3:W-:Y:S02]  /*14700*/  STL [R1+0x15b8], R21 ;  /* 0x0015b81501007387 */ /* 0x0007e40000100800 */
[----:B---3--:R-:W-:Y:S02]  /*14710*/  HMMA.16816.F32 R20, R12, R18, R4 ;  /* 0x000000120c14723c */ /* 0x008fe40000001804 */
[----:B------:R-:W-:-:S15]  /*14720*/  STL.64 [R1+0x1588], R18 ;  /* 0x0015881201007387 */ /* 0x000fde0000100a00 */
[----:B------:R-:W-:Y:S02]  /*14730*/  NOP ;  /* 0x0000000000007918 */ /* 0x000fe40000000000 */
[----:B------:R-:W-:Y:S04]  /*14740*/  STL.64 [R1+0x2e0], R20 ;  /* 0x0002e01401007387 */ /* 0x000fe80000100a00 */
[----:B------:R0:W-:Y:S04]  /*14750*/  STL.64 [R1+0x2e8], R22 ;  /* 0x0002e81601007387 */ /* 0x0001e80000100a00 */
[----:B------:R-:W-:Y:S01]  /*14760*/  STL.64 [R1+0x1580], R16 ;  /* 0x0015801001007387 */ /* 0x000fe20000100a00 */
[----:B--2---:R-:W-:-:S15]  /*14770*/  HMMA.16816.F32 R4, R12, R16, R24 ;  /* 0x000000100c04723c */ /* 0x004fde0000001818 */
[----:B------:R-:W-:-:S04]  /*14780*/  NOP ;  /* 0x0000000000007918 */ /* 0x000fc80000000000 */
[----:B------:R-:W-:Y:S04]  /*14790*/  STL.64 [R1+0x2d0], R4 ;  /* 0x0002d00401007387 */ /* 0x000fe80000100a00 */
[----:B------:R-:W-:Y:S04]  /*147a0*/  STL.64 [R1+0x2d8], R6 ;  /* 0x0002d80601007387 */ /* 0x000fe80000100a00 */
[----:B------:R-:W2:Y:S04]  /*147b0*/  LDL.LU R28, [R1+0x65c] ;  /* 0x00065c00011c7983 */ /* 0x000ea80000300800 */
[----:B--2---:R-:W-:Y:S04]  /*147c0*/  STL [R1+0x1590], R28 ;  /* 0x0015901c01007387 */ /* 0x004fe80000100800 */
[----:B0-----:R-:W2:Y:S04]  /*147d0*/  LDL.LU R23, [R1+0x668] ;  /* 0x0006680001177983 */ /* 0x001ea80000300800 */
[----:B--2---:R-:W-:Y:S04]  /*147e0*/  STL [R1+0x1594], R23 ;  /* 0x0015941701007387 */ /* 0x004fe80000100800 */
[----:B------:R-:W2:Y:S04]  /*147f0*/  LDL.LU R22, [R1+0x664] ;  /* 0x0006640001167983 */ /* 0x000ea80000300800 */
[----:B--2---:R-:W-:Y:S04]  /*14800*/  STL [R1+0x1598], R22 ;  /* 0x0015981601007387 */ /* 0x004fe80000100800 */
[----:B------:R-:W2:Y:S04]  /*14810*/  LDL.LU R0, [R1+0x670] ;  /* 0x0006700001007983 */ /* 0x000ea80000300800 */
[----:B--2---:R-:W-:Y:S04]  /*14820*/  STL [R1+0x159c], R0 ;  /* 0x00159c0001007387 */ /* 0x004fe80000100800 */
[----:B------:R-:W2:Y:S04]  /*14830*/  LDL.LU R29, [R1+0x66c] ;  /* 0x00066c00011d7983 */ /* 0x000ea80000300800 */
[----:B------:R-:W3:Y:S04]  /*14840*/  LDL.LU R24, [R1+0xe0] ;  /* 0x0000e00001187983 */ /* 0x000ee80000300800 */
[----:B------:R-:W3:Y:S04]  /*14850*/  LDL.LU R25, [R1+0xe4] ;  /* 0x0000e40001197983 */ /* 0x000ee80000300800 */
[----:B------:R-:W4:Y:S04]  /*14860*/  LDL.LU R26, [R1+0xe8] ;  /* 0x0000e800011a7983 */ /* 0x000f280000300800 */
[----:B------:R-:W4:Y:S04]  /*14870*/  LDL.LU R27, [R1+0xec] ;  /* 0x0000ec00011b7983 */ /* 0x000f280000300800 */
[----:B----4-:R-:W-:Y:S04]  /*14880*/  STL.64 [R1+0x1538], R26 ;  /* 0x0015381a01007387 */ /* 0x010fe80000100a00 */
[----:B---3--:R0:W-:Y:S04]  /*14890*/  STL.64 [R1+0x1530], R24 ;  /* 0x0015301801007387 */ /* 0x0081e80000100a00 */
[----:B0-----:R-:W3:Y:S04]  /*148a0*/  LDL.LU R24, [R1+0x230] ;  /* 0x0002300001187983 */ /* 0x001ee80000300800 */
        /* <DEDUP_REMOVED lines=35> */
[----:B------:R-:W-:Y:S04]  /*14ae0*/  STL.64 [R1+0x15d8], R22 ;  /* 0x0015d81601007387 */ /* 0x000fe80000100a00 */
[----:B------:R0:W-:Y:S04]  /*14af0*/  STL.64 [R1+0x15d0], R20 ;  /* 0x0015d01401007387 */ /* 0x0001e80000100a00 */
[----:B0-----:R-:W2:Y:S04]  /*14b00*/  LDL.LU R20, [R1+0x2a0] ;  /* 0x0002a00001147983 */ /* 0x001ea80000300800 */
[----:B------:R-:W2:Y:S04]  /*14b10*/  LDL.LU R21, [R1+0x2a4] ;  /* 0x0002a40001157983 */ /* 0x000ea80000300800 */
[----:B------:R-:W2:Y:S04]  /*14b20*/  LDL.LU R22, [R1+0x2a8] ;  /* 0x0002a80001167983 */ /* 0x000ea80000300800 */
        /* <DEDUP_REMOVED lines=20> */
[----:B------:R-:W4:Y:S01]  /*14c70*/  LDL.LU R27, [R1+0x26c] ;  /* 0x00026c00011b7983 */ /* 0x000f220000300800 */
[C---:B--2---:R-:W-:Y:S03]  /*14c80*/  HMMA.16816.F32 R4, R12.reuse, R10, R4 ;  /* 0x0000000a0c04723c */ /* 0x044fe60000001804 */
[----:B----4-:R-:W-:Y:S04]  /*14c90*/  STL.64 [R1+0x1578], R26 ;  /* 0x0015781a01007387 */ /* 0x010fe80000100a00 */
[----:B---3--:R0:W-:Y:S04]  /*14ca0*/  STL.64 [R1+0x1570], R24 ;  /* 0x0015701801007387 */ /* 0x0081e80000100a00 */
[----:B0-----:R-:W2:Y:S04]  /*14cb0*/  LDL.LU R24, [R1+0x270] ;  /* 0x0002700001187983 */ /* 0x001ea80000300800 */
[----:B------:R-:W2:Y:S04]  /*14cc0*/  LDL.LU R25, [R1+0x274] ;  /* 0x0002740001197983 */ /* 0x000ea80000300800 */
[----:B------:R-:W2:Y:S04]  /*14cd0*/  LDL.LU R26, [R1+0x278] ;  /* 0x00027800011a7983 */ /* 0x000ea80000300800 */
[----:B------:R-:W2:Y:S04]  /*14ce0*/  LDL.LU R27, [R1+0x27c] ;  /* 0x00027c00011b7983 */ /* 0x000ea80000300800 */
        /* <DEDUP_REMOVED lines=21> */
[----:B------:R-:W4:Y:S01]  /*14e40*/  LDL.LU.64 R20, [R1+0x15c0] ;  /* 0x0015c00001147983 */ /* 0x000f220000300a00 */
[----:B------:R-:W-:-:S02]  /*14e50*/  IMAD R28, R28, 0x100, R3 ;  /* 0x000001001c1c7824 */ /* 0x000fc400078e0203 */
[----:B---3--:R-:W-:Y:S02]  /*14e60*/  IMAD R23, R23, 0x100, R2 ;  /* 0x0000010017177824 */ /* 0x008fe400078e0202 */
[----:B----4-:R-:W-:Y:S02]  /*14e70*/  IMAD R0, R0, 0x100, R20 ;  /* 0x0000010000007824 */ /* 0x010fe400078e0214 */
[----:B------:R-:W3:Y:S01]  /*14e80*/  LDL.LU R20, [R1+0x15bc] ;  /* 0x0015bc0001147983 */ /* 0x000ee20000300800 */
[----:B------:R-:W-:-:S03]  /*14e90*/  IMAD R22, R22, 0x100, R21 ;  /* 0x0000010016167824 */ /* 0x000fc600078e0215 */
[----:B------:R-:W3:Y:S04]  /*14ea0*/  LDL.LU R21, [R1+0x15b8] ;  /* 0x0015b80001157983 */ /* 0x000ee80000300800 */
[----:B------:R-:W4:Y:S04]  /*14eb0*/  LDL.LU R2, [R1+0x15b4] ;  /* 0x0015b40001027983 */ /* 0x000f280000300800 */
[----:B------:R-:W4:Y:S02]  /*14ec0*/  LDL.LU R3, [R1+0x15b0] ;  /* 0x0015b00001037983 */ /* 0x000f240000300800 */
[----:B----4-:R-:W-:Y:S02]  /*14ed0*/  HMMA.16816.F32 R12, R12, R2, R16 ;  /* 0x000000020c0c723c */ /* 0x010fe40000001810 */
[----:B------:R-:W3:Y:S04]  /*14ee0*/  LDL.LU.64 R18, [R1+0x15a8] ;  /* 0x0015a80001127983 */ /* 0x000ee80000300a00 */
[----:B------:R-:W3:-:S13]  /*14ef0*/  LDL.LU.64 R16, [R1+0x15a0] ;  /* 0x0015a00001107983 */ /* 0x000eda0000300a00 */
[----:B------:R0:W-:Y:S04]  /*14f00*/  STL.64 [R1+0xf0], R12 ;  /* 0x0000f00c01007387 */ /* 0x0001e80000100a00 */
[----:B------:R1:W-:Y:S01]  /*14f10*/  STL.64 [R1+0xf8], R14 ;  /* 0x0000f80e01007387 */ /* 0x0003e20000100a00 */
[----:B0-----:R-:W-:Y:S02]  /*14f20*/  F2FP.F16.E4M3.UNPACK_B R12, R0 ;  /* 0x00000000ff0c723e */ /* 0x001fe400020006ff */
[----:B------:R-:W-:Y:S01]  /*14f30*/  F2FP.F16.E4M3.UNPACK_B R13, R22 ;  /* 0x00000016ff0d723e */ /* 0x000fe200020006ff */
[----:B------:R-:W4:Y:S01]  /*14f40*/  LDL.LU R0, [R1+0x159c] ;  /* 0x00159c0001007983 */ /* 0x000f220000300800 */
[----:B-1----:R-:W-:Y:S02]  /*14f50*/  F2FP.F16.E4M3.UNPACK_B R14, R23 ;  /* 0x00000017ff0e723e */ /* 0x002fe400020006ff */
[----:B------:R-:W-:Y:S01]  /*14f60*/  F2FP.F16.E4M3.UNPACK_B R15, R28 ;  /* 0x0000001cff0f723e */ /* 0x000fe200020006ff */
[----:B------:R-:W2:Y:S04]  /*14f70*/  LDL.LU R22, [R1+0x1598] ;  /* 0x0015980001167983 */ /* 0x000ea80000300800 */
[----:B------:R-:W2:Y:S04]  /*14f80*/  LDL.LU R23, [R1+0x1594] ;  /* 0x0015940001177983 */ /* 0x000ea80000300800 */
[----:B------:R-:W2:Y:S01]  /*14f90*/  LDL.LU R28, [R1+0x1590] ;  /* 0x00159000011c7983 */ /* 0x000ea20000300800 */
        /* <DEDUP_REMOVED lines=17> */
[----:B------:R-:W2:Y:S04]  /*150b0*/  LDL.LU.64 R24, [R1+0x1560] ;  /* 0x0015600001187983 */ /* 0x000ea80000300a00 */
[----:B------:R0:W-:Y:S04]  /*150c0*/  STL.64 [R1+0x1528], R18 ;  /* 0x0015281201007387 */ /* 0x0001e80000100a00 */
[----:B0-----:R-:W3:Y:S04]  /*150d0*/  LDL.LU R18, [R1+0x654] ;  /* 0x0006540001127983 */ /* 0x001ee80000300800 */
[----:B------:R-:W3:Y:S04]  /*150e0*/  LDL.LU R19, [R1+0x660] ;  /* 0x0006600001137983 */ /* 0x000ee80000300800 */
[----:B------:R0:W-:Y:S04]  /*150f0*/  STL.64 [R1+0x1520], R16 ;  /* 0x0015201001007387 */ /* 0x0001e80000100a00 */
[----:B0-----:R-:W3:Y:S01]  /*15100*/  LDL.LU R17, [R1+0x658] ;  /* 0x0006580001117983 */ /* 0x001ee20000300800 */
[----:B--2---:R-:W-:-:S15]  /*15110*/  HMMA.16816.F32 R24, R12, R10, R24 ;  /* 0x0000000a0c18723c */ /* 0x004fde0000001818 */
[----:B------:R-:W-:-:S04]  /*15120*/  NOP ;  /* 0x0000000000007918 */ /* 0x000fc80000000000 */
        /* <DEDUP_REMOVED lines=20> */
[----:B0-----:R-:W2:Y:S04]  /*15270*/  LDL.LU.64 R26, [R1+0x1538] ;  /* 0x00153800011a7983 */ /* 0x001ea80000300a00 */
[----:B------:R-:W2:Y:S01]  /*15280*/  LDL.LU.64 R24, [R1+0x1530] ;  /* 0x0015300001187983 */ /* 0x000ea20000300a00 */
[----:B---3--:R-:W-:Y:S03]  /*15290*/  HMMA.16816.F32 R8, R12, R4, R8 ;  /* 0x000000040c08723c */ /* 0x008fe60000001808 */
[----:B------:R-:W-:Y:S04]  /*152a0*/  STL.64 [R1+0x14e8], R6 ;  /* 0x0014e80601007387 */ /* 0x000fe80000100a00 */
[----:B------:R0:W-:Y:S02]  /*152b0*/  STL.64 [R1+0x14e0], R4 ;  /* 0x0014e00401007387 */ /* 0x0001e40000100a00 */
[----:B0-----:R-:W-:-:S02]  /*152c0*/  IMAD R5, R18, 0x100, R17 ;  /* 0x0000010012057824 */ /* 0x001fc400078e0211 */
[----:B------:R-:W-:-:S08]  /*152d0*/  IMAD R4, R28, 0x100, R19 ;  /* 0x000001001c047824 */ /* 0x000fd000078e0213 */
[----:B------:R0:W-:Y:S04]  /*152e0*/  STL.64 [R1+0x220], R8 ;  /* 0x0002200801007387 */ /* 0x0001e80000100a00 */
[----:B------:R-:W-:Y:S04]  /*152f0*/  STL.64 [R1+0x228], R10 ;  /* 0x0002280a01007387 */ /* 0x000fe80000100a00 */
[----:B------:R-:W-:Y:S04]  /*15300*/  STL [R1+0x3f0], R5 ;  /* 0x0003f00501007387 */ /* 0x000fe80000100800 */
[----:B------:R2:W-:Y:S01]  /*15310*/  STL [R1+0x3f4], R4 ;  /* 0x0003f40401007387 */ /* 0x0005e20000100800 */
[----:B0-----:R-:W-:-:S02]  /*15320*/  IMAD R8, R22, 0x100, R23 ;  /* 0x0000010016087824 */ /* 0x001fc400078e0217 */
[----:B----4-:R-:W-:-:S03]  /*15330*/  IMAD R0, R29, 0x100, R0 ;  /* 0x000001001d007824 */ /* 0x010fc600078e0200 */
[----:B------:R-:W-:Y:S04]  /*15340*/  STL [R1+0x400], R8 ;  /* 0x0004000801007387 */ /* 0x000fe80000100800 */
[----:B------:R-:W-:Y:S04]  /*15350*/  STL [R1+0x14b8], R2 ;  /* 0x0014b80201007387 */ /* 0x000fe80000100800 */
[----:B------:R-:W-:Y:S04]  /*15360*/  STL [R1+0x404], R0 ;  /* 0x0004040001007387 */ /* 0x000fe80000100800 */
[----:B------:R-:W-:Y:S01]  /*15370*/  STL [R1+0x14b4], R3 ;  /* 0x0014b40301007387 */ /* 0x000fe20000100800 */
[----:B--2---:R-:W-:-:S15]  /*15380*/  HMMA.16816.F32 R4, R12, R2, R24 ;  /* 0x000000020c04723c */ /* 0x004fde0000001818 */
[----:B------:R-:W-:-:S04]  /*15390*/  NOP ;  /* 0x0000000000007918 */ /* 0x000fc80000000000 */
[----:B------:R-:W-:Y:S04]  /*153a0*/  STL.64 [R1+0xe0], R4 ;  /* 0x0000e00401007387 */ /* 0x000fe80000100a00 */
[----:B------:R-:W-:Y:S04]  /*153b0*/  STL.64 [R1+0xe8], R6 ;  /* 0x0000e80601007387 */ /* 0x000fe80000100a00 */
[----:B------:R-:W2:Y:S04]  /*153c0*/  LDL.LU R24, [R1+0x170] ;  /* 0x0001700001187983 */ /* 0x000ea80000300800 */
        /* <DEDUP_REMOVED lines=9> */
[----:B------:R-:W4:Y:S04]  /*15460*/  LDL.LU R4, [R1+0x1d0] ;  /* 0x0001d00001047983 */ /* 0x000f280000300800 */
        /* <DEDUP_REMOVED lines=13> */
[----:B------:R-:W2:Y:S04]  /*15540*/  LDL.LU R10, [R1+0x1f8] ;  /* 0x0001f800010a7983 */ /* 0x000ea80000300800 */
[----:B------:R-:W2:Y:S04]  /*15550*/  LDL.LU R11, [R1+0x1fc] ;  /* 0x0001fc00010b7983 */ /* 0x000ea80000300800 */
[----:B0-----:R-:W4:Y:S04]  /*15560*/  LDL.LU R4, [R1+0x200] ;  /* 0x0002000001047983 */ /* 0x001f280000300800 */
[----:B------:R-:W4:Y:S04]  /*15570*/  LDL.LU R5, [R1+0x204] ;  /* 0x0002040001057983 */ /* 0x000f280000300800 */
        /* <DEDUP_REMOVED lines=15> */
[----:B------:R-:W2:Y:S04]  /*15670*/  LDL.LU R3, [R1+0x688] ;  /* 0x0006880001037983 */ /* 0x000ea80000300800 */
[----:B------:R-:W2:Y:S04]  /*15680*/  LDL.LU R22, [R1+0x684] ;  /* 0x0006840001167983 */ /* 0x000ea80000300800 */
[----:B------:R-:W2:Y:S04]  /*15690*/  LDL.LU R29, [R1+0x690] ;  /* 0x00069000011d7983 */ /* 0x000ea80000300800 */
        /* <DEDUP_REMOVED lines=12> */
[----:B------:R-:W3:Y:S01]  /*15760*/  LDL.LU R27, [R1+0xdc] ;  /* 0x0000dc00011b7983 */ /* 0x000ee20000300800 */
[----:B------:R-:W-:-:S02]  /*15770*/  F2FP.F16.E4M3.UNPACK_B R12, R12 ;  /* 0x0000000cff0c723e */ /* 0x000fc400020006ff */
[----:B------:R-:W-:Y:S02]  /*15780*/  F2FP.F16.E4M3.UNPACK_B R13, R13 ;  /* 0x0000000dff0d723e */ /* 0x000fe400020006ff */
[----:B------:R-:W-:Y:S02]  /*15790*/  F2FP.F16.E4M3.UNPACK_B R14, R14 ;  /* 0x0000000eff0e723e */ /* 0x000fe400020006ff */
[----:B------:R-:W-:Y:S01]  /*157a0*/  F2FP.F16.E4M3.UNPACK_B R15, R15 ;  /* 0x0000000fff0f723e */ /* 0x000fe200020006ff */
[----:B---3--:R-:W-:Y:S04]  /*157b0*/  STL.64 [R1+0x14c8], R26 ;  /* 0x0014c81a01007387 */ /* 0x008fe80000100a00 */
[----:B--2---:R0:W-:Y:S04]  /*157c0*/  STL.64 [R1+0x14c0], R24 ;  /* 0x0014c01801007387 */ /* 0x0041e80000100a00 */
[----:B0-----:R-:W2:Y:S04]  /*157d0*/  LDL.LU R24, [R1+0x1b0] ;  /* 0x0001b00001187983 */ /* 0x001ea80000300800 */
[----:B------:R-:W2:Y:S04]  /*157e0*/  LDL.LU R25, [R1+0x1b4] ;  /* 0x0001b40001197983 */ /* 0x000ea80000300800 */
[----:B------:R-:W3:Y:S04]  /*157f0*/  LDL.LU R26, [R1+0x1b8] ;  /* 0x0001b800011a7983 */ /* 0x000ee80000300800 */
[----:B------:R-:W3:Y:S01]  /*15800*/  LDL.LU R27, [R1+0x1bc] ;  /* 0x0001bc00011b7983 */ /* 0x000ee20000300800 */
[C---:B------:R-:W-:Y:S03]  /*15810*/  HMMA.16816.F32 R16, R12.reuse, R20, R16 ;  /* 0x000000140c10723c */ /* 0x040fe60000001810 */
[----:B---3--:R-:W-:Y:S04]  /*15820*/  STL.64 [R1+0x14d8], R26 ;  /* 0x0014d81a01007387 */ /* 0x008fe80000100a00 */
[----:B--2---:R0:W-:Y:S04]  /*15830*/  STL.64 [R1+0x14d0], R24 ;  /* 0x0014d01801007387 */ /* 0x0041e80000100a00 */
[----:B0-----:R-:W2:Y:S04]  /*15840*/  LDL.LU R24, [R1+0x1c0] ;  /* 0x0001c00001187983 */ /* 0x001ea80000300800 */
[----:B------:R-:W2:Y:S04]  /*15850*/  LDL.LU R25, [R1+0x1c4] ;  /* 0x0001c40001197983 */ /* 0x000ea80000300800 */
[----:B------:R-:W2:Y:S04]  /*15860*/  LDL.LU R26, [R1+0x1c8] ;  /* 0x0001c800011a7983 */ /* 0x000ea80000300800 */
[----:B------:R-:W2:Y:S04]  /*15870*/  LDL.LU R27, [R1+0x1cc] ;  /* 0x0001cc00011b7983 */ /* 0x000ea80000300800 */
[----:B------:R-:W-:Y:S04]  /*15880*/  STL.64 [R1+0x210], R16 ;  /* 0x0002101001007387 */ /* 0x000fe80000100a00 */
[----:B------:R0:W-:Y:S04]  /*15890*/  STL.64 [R1+0x218], R18 ;  /* 0x0002181201007387 */ /* 0x0001e80000100a00 */
[----:B0-----:R-:W4:Y:S04]  /*158a0*/  LDL.LU.64 R18, [R1+0x1528] ;  /* 0x0015280001127983 */ /* 0x001f280000300a00 */
[----:B------:R-:W3:Y:S01]  /*158b0*/  LDL.LU.64 R16, [R1+0x1520] ;  /* 0x0015200001107983 */ /* 0x000ee20000300a00 */
[C---:B----4-:R-:W-:Y:S08]  /*158c0*/  HMMA.16816.F32 R4, R12.reuse, R18, R4 ;  /* 0x000000120c04723c */ /* 0x050ff00000001804 */
[C---:B---3--:R-:W-:Y:S11]  /*158d0*/  HMMA.16816.F32 R8, R12.reuse, R16, R8 ;  /* 0x000000100c08723c */ /* 0x048ff60000001808 */
[----:B------:R-:W-:Y:S04]  /*158e0*/  STL.64 [R1+0x200], R4 ;  /* 0x0002000401007387 */ /* 0x000fe80000100a00 */
[----:B------:R0:W-:Y:S04]  /*158f0*/  STL.64 [R1+0x208], R6 ;  /* 0x0002080601007387 */ /* 0x0001e80000100a00 */
[----:B0-----:R-:W3:Y:S04]  /*15900*/  LDL.LU.64 R6, [R1+0x1518] ;  /* 0x0015180001067983 */ /* 0x001ee80000300a00 */
[----:B------:R-:W3:Y:S04]  /*15910*/  LDL.LU.64 R4, [R1+0x1510] ;  /* 0x0015100001047983 */ /* 0x000ee80000300a00 */
        /* <DEDUP_REMOVED lines=35> */
[----:B------:R-:W4:Y:S01]  /*15b50*/  LDL.LU R2, [R1+0x14bc] ;  /* 0x0014bc0001027983 */ /* 0x000f220000300800 */
[----:B------:R-:W-:-:S02]  /*15b60*/  IMAD R22, R22, 0x100, R3 ;  /* 0x0000010016167824 */ /* 0x000fc400078e0203 */
[----:B----4-:R-:W-:Y:S02]  /*15b70*/  IMAD R23, R23, 0x100, R2 ;  /* 0x0000010017177824 */ /* 0x010fe400078e0202 */
[----:B------:R-:W2:Y:S04]  /*15b80*/  LDL.LU R2, [R1+0x14b8] ;  /* 0x0014b80001027983 */ /* 0x000ea80000300800 */
[----:B------:R-:W2:Y:S01]  /*15b90*/  LDL.LU R3, [R1+0x14b4] ;  /* 0x0014b40001037983 */ /* 0x000ea20000300800 */
[----:B------:R-:W-:-:S03]  /*15ba0*/  IMAD R0, R0, 0x100, R29 ;  /* 0x0000010000007824 */ /* 0x000fc600078e021d */
[----:B------:R-:W4:Y:S01]  /*15bb0*/  LDL.LU R29, [R1+0x14b0] ;  /* 0x0014b000011d7983 */ /* 0x000f220000300800 */
[----:B--2---:R-:W-:Y:S03]  /*15bc0*/  HMMA.16816.F32 R12, R12, R2, R24 ;  /* 0x000000020c0c723c */ /* 0x004fe60000001818 */
[----:B------:R-:W2:Y:S04]  /*15bd0*/  LDL.LU.64 R26, [R1+0x14a8] ;  /* 0x0014a800011a7983 */ /* 0x000ea80000300a00 */
[----:B------:R-:W2:Y:S04]  /*15be0*/  LDL.LU.64 R24, [R1+0x14a0] ;  /* 0x0014a00001187983 */ /* 0x000ea80000300a00 */
[----:B------:R-:W-:Y:S04]  /*15bf0*/  STL [R1+0x1438], R2 ;  /* 0x0014380201007387 */ /* 0x000fe80000100800 */
[----:B------:R-:W-:Y:S04]  /*15c00*/  STL [R1+0x1434], R3 ;  /* 0x0014340301007387 */ /* 0x000fe80000100800 */
[----:B------:R0:W-:Y:S04]  /*15c10*/  STL.64 [R1+0xd0], R12 ;  /* 0x0000d00c01007387 */ /* 0x0001e80000100a00 */
[----:B------:R1:W-:Y:S01]  /*15c20*/  STL.64 [R1+0xd8], R14 ;  /* 0x0000d80e01007387 */ /* 0x0003e20000100a00 */
[----:B0-----:R-:W-:-:S02]  /*15c30*/  F2FP.F16.E4M3.UNPACK_B R12, R28 ;  /* 0x0000001cff0c723e */ /* 0x001fc400020006ff */
[----:B------:R-:W-:Y:S02]  /*15c40*/  F2FP.F16.E4M3.UNPACK_B R13, R23 ;  /* 0x00000017ff0d723e */ /* 0x000fe400020006ff */
[----:B-1----:R-:W-:Y:S02]  /*15c50*/  F2FP.F16.E4M3.UNPACK_B R14, R22 ;  /* 0x00000016ff0e723e */ /* 0x002fe400020006ff */
[----:B------:R-:W-:-:S07]  /*15c60*/  F2FP.F16.E4M3.UNPACK_B R15, R0 ;  /* 0x00000000ff0f723e */ /* 0x000fce00020006ff */
[----:B--2---:R-:W-:-:S15]  /*15c70*/  HMMA.16816.F32 R24, R12, R20, R24 ;  /* 0x000000140c18723c */ /* 0x004fde0000001818 */
[----:B------:R-:W-:-:S04]  /*15c80*/  NOP ;  /* 0x0000000000007918 */ /* 0x000fc80000000000 */
[----:B------:R-:W-:Y:S04]  /*15c90*/  STL.64 [R1+0x1a0], R24 ;  /* 0x0001a01801007387 */ /* 0x000fe80000100a00 */
[----:B------:R0:W-:Y:S04]  /*15ca0*/  STL.64 [R1+0x1a8], R26 ;  /* 0x0001a81a01007387 */ /* 0x0001e80000100a00 */
[----:B0-----:R-:W2:Y:S04]  /*15cb0*/  LDL.LU.64 R26, [R1+0x1498] ;  /* 0x00149800011a7983 */ /* 0x001ea80000300a00 */
[----:B------:R-:W2:Y:S04]  /*15cc0*/  LDL.LU.64 R24, [R1+0x1490] ;  /* 0x0014900001187983 */ /* 0x000ea80000300a00 */
[----:B------:R-:W-:Y:S01]  /*15cd0*/  STL [R1+0x143c], R21 ;  /* 0x00143c1501007387 */ /* 0x000fe20000100800 */
        /* <DEDUP_REMOVED lines=8> */
[----:B------:R-:W-:-:S12]  /*15d60*/  STL.64 [R1+0x1400], R16 ;  /* 0x0014001001007387 */ /* 0x000fd80000100a00 */
[----:B------:R-:W-:Y:S04]  /*15d70*/  STL.64 [R1+0x180], R4 ;  /* 0x0001800401007387 */ /* 0x000fe80000100a00 */
[----:B------:R2:W-:Y:S02]  /*15d80*/  STL.64 [R1+0x188], R6 ;  /* 0x0001880601007387 */ /* 0x0005e40000100a00 */
[----:B--2---:R-:W-:Y:S02]  /*15d90*/  HMMA.16816.F32 R4, R12, R10, R24 ;  /* 0x0000000a0c04723c */ /* 0x004fe40000001818 */
[----:B------:R-:W2:-:S15]  /*15da0*/  LDL.LU R24, [R1] ;  /* 0x0000000001187983 */ /* 0x000e9e0000300800 */
[----:B------:R-:W-:Y:S02]  /*15db0*/  NOP ;  /* 0x0000000000007918 */ /* 0x000fe40000000000 */
[----:B------:R-:W-:Y:S04]  /*15dc0*/  STL.64 [R1+0x170], R4 ;  /* 0x0001700401007387 */ /* 0x000fe80000100a00 */
[----:B------:R-:W-:Y:S04]  /*15dd0*/  STL.64 [R1+0x178], R6 ;  /* 0x0001780601007387 */ /* 0x000fe80000100a00 */
[----:B------:R-:W2:Y:S04]  /*15de0*/  LDL.LU R25, [R1+0x4] ;  /* 0x0000040001197983 */ /* 0x000ea80000300800 */
[----:B------:R-:W3:Y:S01]  /*15df0*/  LDL.LU R26, [R1+0x8] ;  /* 0x00000800011a7983 */ /* 0x000ee20000300800 */
[----:B----4-:R-:W-:-:S03]  /*15e00*/  IMAD.MOV.U32 R27, RZ, RZ, R29 ;  /* 0x000000ffff1b7224 */ /* 0x010fc600078e001d */
[----:B------:R-:W4:Y:S04]  /*15e10*/  LDL.LU R29, [R1+0x1478] ;  /* 0x00147800011d7983 */ /* 0x000f280000300800 */
        /* <DEDUP_REMOVED lines=8> */
[----:B0-----:R-:W2:Y:S01]  /*15ea0*/  LDL.LU R24, [R1+0x30] ;  /* 0x0000300001187983 */ /* 0x001ea20000300800 */
[----:B----4-:R-:W-:-:S03]  /*15eb0*/  IMAD.MOV.U32 R25, RZ, RZ, R29 ;  /* 0x000000ffff197224 */ /* 0x010fc600078e001d */
[----:B------:R-:W3:Y:S04]  /*15ec0*/  LDL.LU R29, [R1+0x1474] ;  /* 0x00147400011d7983 */ /* 0x000ee80000300800 */
[----:B------:R-:W4:Y:S04]  /*15ed0*/  LDL.LU R26, [R1+0x38] ;  /* 0x00003800011a7983 */ /* 0x000f280000300800 */
[----:B------:R-:W4:Y:S04]  /*15ee0*/  LDL.LU R27, [R1+0x3c] ;  /* 0x00003c00011b7983 */ /* 0x000f280000300800 */
[----:B------:R-:W2:Y:S04]  /*15ef0*/  LDL.LU R16, [R1+0xb0] ;  /* 0x0000b00001107983 */ /* 0x000ea80000300800 */
[----:B------:R-:W2:Y:S04]  /*15f00*/  LDL.LU R17, [R1+0xb4] ;  /* 0x0000b40001117983 */ /* 0x000ea80000300800 */
[----:B------:R-:W2:Y:S01]  /*15f10*/  LDL.LU R18, [R1+0xb8] ;  /* 0x0000b80001127983 */ /* 0x000ea20000300800 */
[----:B---3--:R-:W-:-:S03]  /*15f20*/  IMAD.MOV.U32 R19, RZ, RZ, R29 ;  /* 0x000000ffff137224 */ /* 0x008fc600078e001d */
        /* <DEDUP_REMOVED lines=14> */
[----:B------:R-:W3:Y:S04]  /*16010*/  LDL.LU R4, [R1+0x160] ;  /* 0x0001600001047983 */ /* 0x000ee80000300800 */
[----:B------:R-:W3:Y:S04]  /*16020*/  LDL.LU R5, [R1+0x164] ;  /* 0x0001640001057983 */ /* 0x000ee80000300800 */
[----:B------:R-:W3:Y:S04]  /*16030*/  LDL.LU R6, [R1+0x168] ;  /* 0x0001680001067983 */ /* 0x000ee80000300800 */
[----:B------:R-:W4:Y:S04]  /*16040*/  LDL.LU R7, [R1+0x16c] ;  /* 0x00016c0001077983 */ /* 0x000f280000300800 */
[----:B--2---:R3:W-:Y:S04]  /*16050*/  STL.64 [R1+0x1458], R22 ;  /* 0x0014581601007387 */ /* 0x0047e80000100a00 */
[----:B------:R0:W-:Y:S01]  /*16060*/  STL.64 [R1+0x1450], R20 ;  /* 0x0014501401007387 */ /* 0x0001e20000100a00 */
[----:B---3--:R-:W-:-:S03]  /*16070*/  IMAD.MOV.U32 R23, RZ, RZ, R29 ;  /* 0x000000ffff177224 */ /* 0x008fc600078e001d */
[----:B0-----:R-:W2:Y:S04]  /*16080*/  LDL.LU R20, [R1+0x150] ;  /* 0x0001500001147983 */ /* 0x001ea80000300800 */
[----:B------:R-:W2:Y:S04]  /*16090*/  LDL.LU R21, [R1+0x154] ;  /* 0x0001540001157983 */ /* 0x000ea80000300800 */
[----:B------:R-:W2:Y:S04]  /*160a0*/  LDL.LU R22, [R1+0x158] ;  /* 0x0001580001167983 */ /* 0x000ea80000300800 */
[----:B------:R-:W3:Y:S04]  /*160b0*/  LDL.LU R29, [R1+0x6ac] ;  /* 0x0006ac00011d7983 */ /* 0x000ee80000300800 */
[----:B------:R-:W-:Y:S04]  /*160c0*/  STL.64 [R1+0x1428], R18 ;  /* 0x0014281201007387 */ /* 0x000fe80000100a00 */
[----:B------:R0:W-:Y:S04]  /*160d0*/  STL.64 [R1+0x1420], R16 ;  /* 0x0014201001007387 */ /* 0x0001e80000100a00 */
[----:B0-----:R-:W2:Y:S04]  /*160e0*/  LDL.LU R16, [R1+0xc0] ;  /* 0x0000c00001107983 */ /* 0x001ea80000300800 */
[----:B------:R-:W2:Y:S04]  /*160f0*/  LDL.LU R17, [R1+0xc4] ;  /* 0x0000c40001117983 */ /* 0x000ea80000300800 */
[----:B------:R-:W2:Y:S04]  /*16100*/  LDL.LU R18, [R1+0xc8] ;  /* 0x0000c80001127983 */ /* 0x000ea80000300800 */
[----:B------:R-:W2:Y:S04]  /*16110*/  LDL.LU R19, [R1+0xcc] ;  /* 0x0000cc0001137983 */ /* 0x000ea80000300800 */
[----:B----4-:R-:W-:Y:S04]  /*16120*/  STL.64 [R1+0x13d8], R26 ;  /* 0x0013d81a01007387 */ /* 0x010fe80000100a00 */
[----:B------:R0:W-:Y:S04]  /*16130*/  STL.64 [R1+0x13d0], R24 ;  /* 0x0013d01801007387 */ /* 0x0001e80000100a00 */
[----:B0-----:R-:W4:Y:S04]  /*16140*/  LDL.LU R24, [R1+0x50] ;  /* 0x0000500001187983 */ /* 0x001f280000300800 */
[----:B------:R-:W4:Y:S04]  /*16150*/  LDL.LU R25, [R1+0x54] ;  /* 0x0000540001197983 */ /* 0x000f280000300800 */
[----:B------:R-:W2:Y:S04]  /*16160*/  LDL.LU R26, [R1+0x58] ;  /* 0x00005800011a7983 */ /* 0x000ea80000300800 */
[----:B------:R-:W2:Y:S01]  /*16170*/  LDL.LU R27, [R1+0x5c] ;  /* 0x00005c00011b7983 */ /* 0x000ea20000300800 */
[C---:B------:R-:W-:Y:S03]  /*16180*/  HMMA.16816.F32 R4, R12.reuse, R8, R4 ;  /* 0x000000080c04723c */ /* 0x040fe60000001804 */
        /* <DEDUP_REMOVED lines=15> */
[----:B------:R-:W2:Y:S01]  /*16280*/  LDL.LU.64 R4, [R1+0x1460] ;  /* 0x0014600001047983 */ /* 0x000ea20000300a00 */
[----:B----4-:R-:W-:-:S15]  /*16290*/  HMMA.16816.F32 R20, R12, R6, R20 ;  /* 0x000000060c14723c */ /* 0x010fde0000001814 */
        /* <DEDUP_REMOVED lines=10> */
[----:B------:R-:W2:Y:S01]  /*16340*/  LDL.LU.64 R20, [R1+0x1440] ;  /* 0x0014400001147983 */ /* 0x000ea20000300a00 */
[----:B------:R-:W-:-:S02]  /*16350*/  IMAD R28, R28, 0x100, R2 ;  /* 0x000001001c1c7824 */ /* 0x000fc400078e0202 */
[----:B------:R-:W-:Y:S02]  /*16360*/  IMAD R0, R0, 0x100, R3 ;  /* 0x0000010000007824 */ /* 0x000fe400078e0203 */
[----:B--2---:R-:W-:Y:S02]  /*16370*/  IMAD R23, R23, 0x100, R21 ;  /* 0x0000010017177824 */ /* 0x004fe400078e0215 */
[----:B------:R-:W2:Y:S04]  /*16380*/  LDL.LU R21, [R1+0x143c] ;  /* 0x00143c0001157983 */ /* 0x000ea80000300800 */
[----:B------:R-:W4:Y:S04]  /*16390*/  LDL.LU R2, [R1+0x1438] ;  /* 0x0014380001027983 */ /* 0x000f280000300800 */
[----:B------:R-:W4:Y:S01]  /*163a0*/  LDL.LU R3, [R1+0x1434] ;  /* 0x0014340001037983 */ /* 0x000f220000300800 */
[----:B---3--:R-:W-:-:S03]  /*163b0*/  IMAD R29, R29, 0x100, R22 ;  /* 0x000001001d1d7824 */ /* 0x008fc600078e0216 */
[----:B------:R-:W3:Y:S01]  /*163c0*/  LDL.LU R22, [R1+0x1430] ;  /* 0x0014300001167983 */ /* 0x000ee20000300800 */
[----:B----4-:R-:W-:Y:S03]  /*163d0*/  HMMA.16816.F32 R12, R12, R2, R16 ;  /* 0x000000020c0c723c */ /* 0x010fe60000001810 */
[----:B------:R-:W2:Y:S04]  /*163e0*/  LDL.LU.64 R18, [R1+0x1428] ;  /* 0x0014280001127983 */ /* 0x000ea80000300a00 */
[----:B------:R-:W2:-:S12]  /*163f0*/  LDL.LU.64 R16, [R1+0x1420] ;  /* 0x0014200001107983 */ /* 0x000e980000300a00 */
[----:B------:R0:W-:Y:S04]  /*16400*/  STL.64 [R1+0xc0], R12 ;  /* 0x0000c00c01007387 */ /* 0x0001e80000100a00 */
[----:B------:R1:W-:Y:S01]  /*16410*/  STL.64 [R1+0xc8], R14 ;  /* 0x0000c80e01007387 */ /* 0x0003e20000100a00 */
[----:B0-----:R-:W-:Y:S02]  /*16420*/  F2FP.F16.E4M3.UNPACK_B R12, R23 ;  /* 0x00000017ff0c723e */ /* 0x001fe400020006ff */
[----:B------:R-:W-:Y:S01]  /*16430*/  F2FP.F16.E4M3.UNPACK_B R13, R28 ;  /* 0x0000001cff0d723e */ /* 0x000fe200020006ff */
[----:B------:R-:W4:Y:S01]  /*16440*/  LDL.LU R23, [R1+0x1418] ;  /* 0x0014180001177983 */ /* 0x000f220000300800 */
[----:B-1----:R-:W-:Y:S02]  /*16450*/  F2FP.F16.E4M3.UNPACK_B R14, R0 ;  /* 0x00000000ff0e723e */ /* 0x002fe400020006ff */
[----:B------:R-:W-:Y:S01]  /*16460*/  F2FP.F16.E4M3.UNPACK_B R15, R29 ;  /* 0x0000001dff0f723e */ /* 0x000fe200020006ff */
[----:B------:R-:W3:Y:S04]  /*16470*/  LDL.LU R28, [R1+0x1414] ;  /* 0x00141400011c7983 */ /* 0x000ee80000300800 */
[----:B------:R-:W3:Y:S02]  /*16480*/  LDL.LU R0, [R1+0x1410] ;  /* 0x0014100001007983 */ /* 0x000ee40000300800 */
[----:B--2---:R-:W-:-:S15]  /*16490*/  HMMA.16816.F32 R16, R12, R20, R16 ;  /* 0x000000140c10723c */ /* 0x004fde0000001810 */
[----:B------:R-:W-:-:S04]  /*164a0*/  NOP ;  /* 0x0000000000007918 */ /* 0x000fc80000000000 */
[----:B------:R-:W-:Y:S04]  /*164b0*/  STL.64 [R1+0xb0], R16 ;  /* 0x0000b01001007387 */ /* 0x000fe80000100a00 */
[----:B------:R0:W-:Y:S04]  /*164c0*/  STL.64 [R1+0xb8], R18 ;  /* 0x0000b81201007387 */ /* 0x0001e80000100a00 */
[----:B0-----:R-:W2:Y:S04]  /*164d0*/  LDL.LU.64 R18, [R1+0x1408] ;  /* 0x0014080001127983 */ /* 0x001ea80000300a00 */
[----:B------:R-:W3:Y:S04]  /*164e0*/  LDL.LU.64 R16, [R1+0x1400] ;  /* 0x0014000001107983 */ /* 0x000ee80000300a00 */
[----:B------:R-:W3:Y:S04]  /*164f0*/  LDL R20, [R1+0x3f8] ;  /* 0x0003f80001147983 */ /* 0x000ee80000100800 */
[----:B------:R-:W3:Y:S01]  /*16500*/  LDL R21, [R1+0x3fc] ;  /* 0x0003fc0001157983 */ /* 0x000ee20000100800 */
[----:B--2---:R-:W-:-:S15]  /*16510*/  HMMA.16816.F32 R24, R12, R18, R24 ;  /* 0x000000120c18723c */ /* 0x004fde0000001818 */
[----:B------:R-:W-:-:S04]  /*16520*/  NOP ;  /* 0x0000000000007918 */ /* 0x000fc80000000000 */
[----:B------:R-:W-:Y:S04]  /*16530*/  STL.64 [R1+0x90], R24 ;  /* 0x0000901801007387 */ /* 0x000fe80000100a00 */
[----:B------:R0:W-:Y:S04]  /*16540*/  STL.64 [R1+0x98], R26 ;  /* 0x0000981a01007387 */ /* 0x0001e80000100a00 */
[----:B0-----:R-:W3:Y:S04]  /*16550*/  LDL.LU.64 R26, [R1+0x13f8] ;  /* 0x0013f800011a7983 */ /* 0x001ee80000300a00 */
[----:B------:R-:W3:Y:S04]  /*16560*/  LDL.LU.64 R24, [R1+0x13f0] ;  /* 0x0013f00001187983 */ /* 0x000ee80000300a00 */
[----:B------:R-:W2:Y:S04]  /*16570*/  LDL.LU R18, [R1+0x8d0] ;  /* 0x0008d00001127983 */ /* 0x000ea80000300800 */
[----:B------:R-:W2:Y:S01]  /*16580*/  LDL.LU R19, [R1+0x8cc] ;  /* 0x0008cc0001137983 */ /* 0x000ea20000300800 */
[----:B---3--:R-:W-:-:S15]  /*16590*/  HMMA.16816.F32 R24, R12, R16, R24 ;  /* 0x000000100c18723c */ /* 0x008fde0000001818 */
        /* <DEDUP_REMOVED lines=25> */
[----:B------:R-:W-:Y:S01]  /*16730*/  STL.64 [R1+0x20], R24 ;  /* 0x0000201801007387 */ /* 0x000fe20000100a00 */
[----:B------:R-:W-:-:S03]  /*16740*/  IMAD.MOV.U32 R29, RZ, RZ, R27 ;  /* 0x000000ffff1d7224 */ /* 0x000fc600078e001b */
[----:B------:R0:W-:Y:S04]  /*16750*/  STL [R1+0x28], R26 ;  /* 0x0000281a01007387 */ /* 0x0001e80000100800 */
[----:B0-----:R-:W3:Y:S04]  /*16760*/  LDL.LU.64 R26, [R1+0x13b8] ;  /* 0x0013b800011a7983 */ /* 0x001ee80000300a00 */
[----:B------:R-:W3:Y:S04]  /*16770*/  LDL.LU.64 R24, [R1+0x13b0] ;  /* 0x0013b00001187983 */ /* 0x000ee80000300a00 */
[----:B------:R-:W-:Y:S01]  /*16780*/  STL [R1+0x1058], R29 ;  /* 0x0010581d01007387 */ /* 0x000fe20000100800 */
[----:B---3--:R-:W-:Y:S03]  /*16790*/  HMMA.16816.F32 R4, R12, R4, R24 ;  /* 0x000000040c04723c */ /* 0x008fe60000001818 */
[----:B------:R-:W3:Y:S04]  /*167a0*/  LDL.LU.64 R26, [R1+0x13a8] ;  /* 0x0013a800011a7983 */ /* 0x000ee80000300a00 */
[----:B------:R-:W3:-:S12]  /*167b0*/  LDL.LU.64 R24, [R1+0x13a0] ;  /* 0x0013a00001187983 */ /* 0x000ed80000300a00 */
[----:B------:R2:W-:Y:S04]  /*167c0*/  STL.64 [R1], R4 ;  /* 0x0000000401007387 */ /* 0x0005e80000100a00 */
[----:B------:R0:W-:Y:S01]  /*167d0*/  STL.64 [R1+0x8], R6 ;  /* 0x0000080601007387 */ /* 0x0001e20000100a00 */
[----:B--2---:R-:W-:Y:S02]  /*167e0*/  IMAD R4, R9, 0x100, R8 ;  /* 0x0000010009047824 */ /* 0x004fe400078e0208 */
[----:B------:R-:W-:Y:S02]  /*167f0*/  IMAD R5, R11, 0x100, R10 ;  /* 0x000001000b057824 */ /* 0x000fe400078e020a */
[----:B0-----:R-:W-:Y:S02]  /*16800*/  IMAD R6, R17, 0x100, R16 ;  /* 0x0000010011067824 */ /* 0x001fe400078e0210 */
[----:B------:R-:W-:Y:S01]  /*16810*/  IMAD R7, R19, 0x100, R18 ;  /* 0x0000010013077824 */ /* 0x000fe200078e0212 */
[----:B---3--:R-:W-:Y:S01]  /*16820*/  HMMA.16816.F32 R24, R12, R2, R24 ;  /* 0x000000020c18723c */ /* 0x008fe20000001818 */
[----:B------:R-:W-:-:S02]  /*16830*/  F2FP.F16.E4M3.UNPACK_B R12, R4 ;  /* 0x00000004ff0c723e */ /* 0x000fc400020006ff */
[----:B------:R-:W-:Y:S02]  /*16840*/  F2FP.F16.E4M3.UNPACK_B R13, R5 ;  /* 0x00000005ff0d723e */ /* 0x000fe400020006ff */
[----:B------:R-:W-:Y:S02]  /*16850*/  F2FP.F16.E4M3.UNPACK_B R14, R6 ;  /* 0x00000006ff0e723e */ /* 0x000fe400020006ff */
[----:B------:R-:W-:-:S12]  /*16860*/  F2FP.F16.E4M3.UNPACK_B R15, R7 ;  /* 0x00000007ff0f723e */ /* 0x000fd800020006ff */
        /* <DEDUP_REMOVED lines=10> */
[----:B------:R-:W3:Y:S01]  /*16910*/  LDL.LU R6, [R1+0x68] ;  /* 0x0000680001067983 */ /* 0x000ee20000300800 */
[----:B------:R-:W-:-:S03]  /*16920*/  IMAD.MOV.U32 R7, RZ, RZ, R0 ;  /* 0x000000ffff077224 */ /* 0x000fc600078e0000 */
[----:B------:R-:W2:Y:S04]  /*16930*/  LDL.LU R0, [R1+0x139c] ;  /* 0x00139c0001007983 */ /* 0x000ea80000300800 */
[----:B------:R-:W4:Y:S04]  /*16940*/  LDL R19, [R1+0x40c] ;  /* 0x00040c0001137983 */ /* 0x000f280000100800 */
[----:B------:R-:W4:Y:S04]  /*16950*/  LDL R16, [R1+0x418] ;  /* 0x0004180001107983 */ /* 0x000f280000100800 */
[----:B---3--:R-:W-:Y:S04]  /*16960*/  STL.64 [R1+0x1380], R6 ;  /* 0x0013800601007387 */ /* 0x008fe80000100a00 */
[----:B--2---:R0:W-:Y:S04]  /*16970*/  STL.64 [R1+0x1378], R4 ;  /* 0x0013780401007387 */ /* 0x0041e80000100a00 */
[----:B0-----:R-:W2:Y:S04]  /*16980*/  LDL.LU R4, [R1+0x40] ;  /* 0x0000400001047983 */ /* 0x001ea80000300800 */
[----:B------:R-:W2:Y:S04]  /*16990*/  LDL.LU R5, [R1+0x44] ;  /* 0x0000440001057983 */ /* 0x000ea80000300800 */
[----:B------:R-:W3:Y:S04]  /*169a0*/  LDL.LU R6, [R1+0x48] ;  /* 0x0000480001067983 */ /* 0x000ee80000300800 */
[----:B------:R-:W3:Y:S01]  /*169b0*/  LDL.LU R7, [R1+0x4c] ;  /* 0x00004c0001077983 */ /* 0x000ee20000300800 */
[----:B------:R-:W-:-:S02]  /*169c0*/  F2FP.F16.E4M3.UNPACK_B R20, R20 ;  /* 0x00000014ff14723e */ /* 0x000fc400020006ff */
[----:B------:R-:W-:Y:S01]  /*169d0*/  F2FP.F16.E4M3.UNPACK_B R21, R21 ;  /* 0x00000015ff15723e */ /* 0x000fe200020006ff */
[----:B---3--:R-:W-:Y:S04]  /*169e0*/  STL.64 [R1+0x1390], R6 ;  /* 0x0013900601007387 */ /* 0x008fe80000100a00 */
[----:B--2---:R0:W-:Y:S04]  /*169f0*/  STL.64 [R1+0x1388], R4 ;  /* 0x0013880401007387 */ /* 0x0041e80000100a00 */
[----:B0-----:R-:W2:Y:S04]  /*16a00*/  LDL.LU R4, [R1+0x10] ;  /* 0x0000100001047983 */ /* 0x001ea80000300800 */
[----:B------:R-:W2:Y:S04]  /*16a10*/  LDL.LU R5, [R1+0x14] ;  /* 0x0000140001057983 */ /* 0x000ea80000300800 */
[----:B------:R-:W2:Y:S01]  /*16a20*/  LDL.LU R6, [R1+0x18] ;  /* 0x0000180001067983 */ /* 0x000ea20000300800 */
[----:B------:R-:W-:-:S03]  /*16a30*/  IMAD.MOV.U32 R7, RZ, RZ, R0 ;  /* 0x000000ffff077224 */ /* 0x000fc600078e0000 */
[----:B------:R-:W3:Y:S01]  /*16a40*/  LDL.LU R0, [R1+0x1398] ;  /* 0x0013980001007983 */ /* 0x000ee20000300800 */
[----:B------:R-:W-:Y:S02]  /*16a50*/  IMAD.MOV.U32 R27, RZ, RZ, R22 ;  /* 0x000000ffff1b7224 */ /* 0x000fe400078e0016 */
[----:B------:R-:W-:Y:S01]  /*16a60*/  IMAD.MOV.U32 R25, RZ, RZ, R28 ;  /* 0x000000ffff197224 */ /* 0x000fe200078e001c */
[----:B------:R-:W3:Y:S01]  /*16a70*/  LDL R17, [R1+0x41c] ;  /* 0x00041c0001117983 */ /* 0x000ee20000100800 */
[----:B----4-:R-:W-:-:S03]  /*16a80*/  IMAD.MOV.U32 R26, RZ, RZ, R23 ;  /* 0x000000ffff1a7224 */ /* 0x010fc600078e0017 */
[----:B------:R-:W4:Y:S04]  /*16a90*/  LDL R10, [R1+0x428] ;  /* 0x00042800010a7983 */ /* 0x000f280000100800 */
[----:B------:R-:W4:Y:S04]  /*16aa0*/  LDL R11, [R1+0x42c] ;  /* 0x00042c00010b7983 */ /* 0x000f280000100800 */
[----:B------:R-:W4:Y:S04]  /*16ab0*/  LDL R8, [R1+0x438] ;  /* 0x0004380001087983 */ /* 0x000f280000100800 */
[----:B------:R-:W4:Y:S04]  /*16ac0*/  LDL R9, [R1+0x43c] ;  /* 0x00043c0001097983 */ /* 0x000f280000100800 */
[----:B------:R-:W4:Y:S04]  /*16ad0*/  LDL R2, [R1+0x448] ;  /* 0x0004480001027983 */ /* 0x000f280000100800 */
[----:B------:R-:W4:Y:S04]  /*16ae0*/  LDL R3, [R1+0x44c] ;  /* 0x00044c0001037983 */ /* 0x000f280000100800 */
[----:B------:R-:W4:Y:S04]  /*16af0*/  LDL R29, [R1+0x458] ;  /* 0x00045800011d7983 */ /* 0x000f280000100800 */
[----:B------:R-:W4:Y:S01]  /*16b00*/  LDL.LU R24, [R1+0x130] ;  /* 0x0001300001187983 */ /* 0x000f220000300800 */
[----:B--2---:R-:W-:Y:S01]  /*16b10*/  HMMA.16816.F32 R4, R12, R20, R4 ;  /* 0x000000140c04723c */ /* 0x004fe20000001804 */
[----:B---3--:R-:W-:-:S15]  /*16b20*/  F2FP.F16.E4M3.UNPACK_B R18, R0 ;  /* 0x00000000ff12723e */ /* 0x008fde00020006ff */
[----:B------:R-:W-:-:S03]  /*16b30*/  NOP ;  /* 0x0000000000007918 */ /* 0x000fc60000000000 */
[----:B------:R-:W-:Y:S02]  /*16b40*/  IMAD.MOV.U32 R22, RZ, RZ, R6 ;  /* 0x000000ffff167224 */ /* 0x000fe400078e0006 */
[----:B------:R-:W-:Y:S02]  /*16b50*/  IMAD.MOV.U32 R0, RZ, RZ, R7 ;  /* 0x000000ffff007224 */ /* 0x000fe400078e0007 */
[----:B------:R-:W-:Y:S01]  /*16b60*/  IMAD.MOV.U32 R28, RZ, RZ, R4 ;  /* 0x000000ffff1c7224 */ /* 0x000fe200078e0004 */
[----:B------:R-:W2:Y:S01]  /*16b70*/  LDL.LU.64 R6, [R1+0x1390] ;  /* 0x0013900001067983 */ /* 0x000ea20000300a00 */
[----:B------:R-:W-:-:S03]  /*16b80*/  IMAD.MOV.U32 R23, RZ, RZ, R5 ;  /* 0x000000ffff177224 */ /* 0x000fc600078e0005 */
[----:B------:R-:W2:Y:S01]  /*16b90*/  LDL.LU.64 R4, [R1+0x1388] ;  /* 0x0013880001047983 */ /* 0x000ea20000300a00 */
[----:B------:R-:W-:-:S03]  /*16ba0*/  F2FP.F16.E4M3.UNPACK_B R19, R19 ;  /* 0x00000013ff13723e */ /* 0x000fc600020006ff */
[----:B------:R0:W-:Y:S04]  /*16bb0*/  STL [R1+0x134c], R20 ;  /* 0x00134c1401007387 */ /* 0x0001e80000100800 */
[----:B------:R1:W-:Y:S04]  /*16bc0*/  STL [R1+0x1348], R21 ;  /* 0x0013481501007387 */ /* 0x0003e80000100800 */
[----:B------:R-:W-:Y:S04]  /*16bd0*/  STL [R1+0x1078], R0 ;  /* 0x0010780001007387 */ /* 0x000fe80000100800 */
[----:B------:R3:W-:Y:S04]  /*16be0*/  STL [R1+0x1064], R22 ;  /* 0x0010641601007387 */ /* 0x0007e80000100800 */
[----:B------:R3:W-:Y:S04]  /*16bf0*/  STL [R1+0x1060], R23 ;  /* 0x0010601701007387 */ /* 0x0007e80000100800 */
[----:B0-----:R-:W4:Y:S04]  /*16c00*/  LDL.LU R20, [R1+0xa0] ;  /* 0x0000a00001147983 */ /* 0x001f280000300800 */
[----:B-1----:R-:W4:Y:S04]  /*16c10*/  LDL.LU R21, [R1+0xa4] ;  /* 0x0000a40001157983 */ /* 0x002f280000300800 */
[----:B---3--:R-:W3:Y:S04]  /*16c20*/  LDL.LU R22, [R1+0xa8] ;  /* 0x0000a80001167983 */ /* 0x008ee80000300800 */
[----:B------:R-:W3:Y:S04]  /*16c30*/  LDL.LU R23, [R1+0xac] ;  /* 0x0000ac0001177983 */ /* 0x000ee80000300800 */
[----:B------:R-:W-:Y:S01]  /*16c40*/  STL [R1+0x105c], R28 ;  /* 0x00105c1c01007387 */ /* 0x000fe20000100800 */
[----:B--2---:R-:W-:-:S15]  /*16c50*/  HMMA.16816.F32 R4, R12, R18, R4 ;  /* 0x000000120c04723c */ /* 0x004fde0000001804 */
[----:B------:R-:W-:-:S04]  /*16c60*/  NOP ;  /* 0x0000000000007918 */ /* 0x000fc80000000000 */
[----:B------:R-:W-:Y:S04]  /*16c70*/  STL.64 [R1+0x40], R4 ;  /* 0x0000400401007387 */ /* 0x000fe80000100a00 */
[----:B------:R0:W-:Y:S04]  /*16c80*/  STL.64 [R1+0x48], R6 ;  /* 0x0000480601007387 */ /* 0x0001e80000100a00 */
[----:B0-----:R-:W2:Y:S04]  /*16c90*/  LDL.LU.64 R6, [R1+0x1380] ;  /* 0x0013800001067983 */ /* 0x001ea80000300a00 */
[----:B------:R-:W2:Y:S01]  /*16ca0*/  LDL.LU.64 R4, [R1+0x1378] ;  /* 0x0013780001047983 */ /* 0x000ea20000300a00 */
[----:B------:R-:W-:-:S02]  /*16cb0*/  F2FP.F16.E4M3.UNPACK_B R16, R16 ;  /* 0x00000010ff10723e */ /* 0x000fc400020006ff */
[----:B------:R-:W-:-:S07]  /*16cc0*/  F2FP.F16.E4M3.UNPACK_B R17, R17 ;  /* 0x00000011ff11723e */ /* 0x000fce00020006ff */
[----:B--2---:R-:W-:-:S15]  /*16cd0*/  HMMA.16816.F32 R4, R12, R16, R4 ;  /* 0x000000100c04723c */ /* 0x004fde0000001804 */
[----:B------:R-:W-:-:S04]  /*16ce0*/  NOP ;  /* 0x0000000000007918 */ /* 0x000fc80000000000 */
[----:B------:R-:W-:Y:S04]  /*16cf0*/  STL.64 [R1+0x60], R4 ;  /* 0x0000600401007387 */ /* 0x000fe80000100a00 */
[----:B------:R0:W-:Y:S04]  /*16d00*/  STL.64 [R1+0x68], R6 ;  /* 0x0000680601007387 */ /* 0x0001e80000100a00 */
[----:B0-----:R-:W2:Y:S04]  /*16d10*/  LDL.LU.64 R6, [R1+0x1370] ;  /* 0x0013700001067983 */ /* 0x001ea80000300a00 */
[----:B------:R-:W2:Y:S01]  /*16d20*/  LDL.LU.64 R4, [R1+0x1368] ;  /* 0x0013680001047983 */ /* 0x000ea20000300a00 */
[----:B----4-:R-:W-:-:S02]  /*16d30*/  F2FP.F16.E4M3.UNPACK_B R10, R10 ;  /* 0x0000000aff0a723e */ /* 0x010fc400020006ff */
[----:B------:R-:W-:Y:S01]  /*16d40*/  F2FP.F16.E4M3.UNPACK_B R11, R11 ;  /* 0x0000000bff0b723e */ /* 0x000fe200020006ff */
[----:B------:R-:W-:Y:S04]  /*16d50*/  STL.64 [R1+0x1328], R18 ;  /* 0x0013281201007387 */ /* 0x000fe80000100a00 */
[----:B------:R2:W-:Y:S01]  /*16d60*/  STL.64 [R1+0x1320], R16 ;  /* 0x0013201001007387 */ /* 0x0005e20000100a00 */
[----:B------:R-:W-:Y:S02]  /*16d70*/  F2FP.F16.E4M3.UNPACK_B R8, R8 ;  /* 0x00000008ff08723e */ /* 0x000fe400020006ff */
[----:B------:R-:W-:Y:S01]  /*16d80*/  F2FP.F16.E4M3.UNPACK_B R9, R9 ;  /* 0x00000009ff09723e */ /* 0x000fe200020006ff */
[----:B--2---:R-:W-:Y:S01]  /*16d90*/  HMMA.16816.F32 R16, R12, R10, R4 ;  /* 0x0000000a0c10723c */ /* 0x004fe20000001804 */
[----:B------:R-:W-:-:S02]  /*16da0*/  F2FP.F16.E4M3.UNPACK_B R6, R2 ;  /* 0x00000002ff06723e */ /* 0x000fc400020006ff */
[----:B------:R-:W-:-:S15]  /*16db0*/  F2FP.F16.E4M3.UNPACK_B R7, R3 ;  /* 0x00000003ff07723e */ /* 0x000fde00020006ff */
[----:B------:R-:W-:Y:S01]  /*16dc0*/  NOP ;  /* 0x0000000000007918 */ /* 0x000fe20000000000 */
[----:B------:R-:W-:Y:S04]  /*16dd0*/  STL.64 [R1+0x80], R16 ;  /* 0x0000801001007387 */ /* 0x000fe80000100a00 */
[----:B------:R3:W-:Y:S04]  /*16de0*/  STL.64 [R1+0x88], R18 ;  /* 0x0000881201007387 */ /* 0x0007e80000100a00 */
[----:B------:R-:W-:Y:S04]  /*16df0*/  STL.64 [R1+0x1308], R10 ;  /* 0x0013080a01007387 */ /* 0x000fe80000100a00 */
[----:B------:R0:W-:Y:S01]  /*16e00*/  STL.64 [R1+0x1300], R8 ;  /* 0x0013000801007387 */ /* 0x0001e20000100a00 */
[C---:B---3--:R-:W-:Y:S08]  /*16e10*/  HMMA.16816.F32 R16, R12.reuse, R8, R20 ;  /* 0x000000080c10723c */ /* 0x048ff00000001814 */
[----:B0-----:R-:W-:Y:S11]  /*16e20*/  HMMA.16816.F32 R8, R12, R6, R24 ;  /* 0x000000060c08723c */ /* 0x001ff60000001818 */
[----:B------:R-:W-:Y:S04]  /*16e30*/  STL.64 [R1+0xa0], R16 ;  /* 0x0000a01001007387 */ /* 0x000fe80000100a00 */
[----:B------:R-:W-:Y:S04]  /*16e40*/  STL.64 [R1+0xa8], R18 ;  /* 0x0000a81201007387 */ /* 0x000fe80000100a00 */
[----:B------:R-:W-:Y:S04]  /*16e50*/  STL [R1+0x1350], R6 ;  /* 0x0013500601007387 */ /* 0x000fe80000100800 */
[----:B------:R-:W-:Y:S04]  /*16e60*/  STL [R1+0x1330], R7 ;  /* 0x0013300701007387 */ /* 0x000fe80000100800 */
[----:B------:R0:W-:Y:S04]  /*16e70*/  STL.64 [R1+0x130], R8 ;  /* 0x0001300801007387 */ /* 0x0001e80000100a00 */
[----:B------:R1:W-:Y:S04]  /*16e80*/  STL.64 [R1+0x138], R10 ;  /* 0x0001380a01007387 */ /* 0x0003e80000100a00 */
[----:B0-----:R-:W2:Y:S04]  /*16e90*/  LDL.LU R8, [R1+0x3b0] ;  /* 0x0003b00001087983 */ /* 0x001ea80000300800 */
[----:B------:R-:W2:Y:S04]  /*16ea0*/  LDL.LU R9, [R1+0x3b4] ;  /* 0x0003b40001097983 */ /* 0x000ea80000300800 */
[----:B-1----:R-:W3:Y:S04]  /*16eb0*/  LDL.LU R10, [R1+0x3b8] ;  /* 0x0003b800010a7983 */ /* 0x002ee80000300800 */
[----:B------:R-:W3:Y:S04]  /*16ec0*/  LDL.LU R11, [R1+0x3bc] ;  /* 0x0003bc00010b7983 */ /* 0x000ee80000300800 */
[----:B---3--:R-:W-:Y:S04]  /*16ed0*/  STL.64 [R1+0x1318], R10 ;  /* 0x0013180a01007387 */ /* 0x008fe80000100a00 */
[----:B--2---:R0:W-:Y:S04]  /*16ee0*/  STL.64 [R1+0x1310], R8 ;  /* 0x0013100801007387 */ /* 0x0041e80000100a00 */
[----:B0-----:R-:W2:Y:S04]  /*16ef0*/  LDL.LU R8, [R1+0x3c0] ;  /* 0x0003c00001087983 */ /* 0x001ea80000300800 */
[----:B------:R-:W2:Y:S04]  /*16f00*/  LDL.LU R9, [R1+0x3c4] ;  /* 0x0003c40001097983 */ /* 0x000ea80000300800 */
[----:B------:R-:W3:Y:S04]  /*16f10*/  LDL.LU R10, [R1+0x3c8] ;  /* 0x0003c800010a7983 */ /* 0x000ee80000300800 */
[----:B------:R-:W3:Y:S04]  /*16f20*/  LDL.LU R11, [R1+0x3cc] ;  /* 0x0003cc00010b7983 */ /* 0x000ee80000300800 */
[----:B------:R-:W4:Y:S04]  /*16f30*/  LDL R5, [R1+0x45c] ;  /* 0x00045c0001057983 */ /* 0x000f280000100800 */
[----:B------:R-:W2:Y:S04]  /*16f40*/  LDL R2, [R1+0x468] ;  /* 0x0004680001027983 */ /* 0x000ea80000100800 */
[----:B------:R-:W2:Y:S04]  /*16f50*/  LDL R3, [R1+0x46c] ;  /* 0x00046c0001037983 */ /* 0x000ea80000100800 */
        /* <DEDUP_REMOVED lines=15> */
[----:B---3--:R-:W-:Y:S04]  /*17050*/  STL.64 [R1+0x1340], R10 ;  /* 0x0013400a01007387 */ /* 0x008fe80000100a00 */
[----:B------:R0:W-:Y:S04]  /*17060*/  STL.64 [R1+0x1338], R8 ;  /* 0x0013380801007387 */ /* 0x0001e80000100a00 */
[----:B0-----:R-:W3:Y:S04]  /*17070*/  LDL.LU R8, [R1+0x120] ;  /* 0x0001200001087983 */ /* 0x001ee80000300800 */
[----:B------:R-:W3:Y:S04]  /*17080*/  LDL.LU R9, [R1+0x124] ;  /* 0x0001240001097983 */ /* 0x000ee80000300800 */
[----:B------:R-:W3:Y:S04]  /*17090*/  LDL.LU R10, [R1+0x128] ;  /* 0x00012800010a7983 */ /* 0x000ee80000300800 */
        /* <DEDUP_REMOVED lines=9> */
[----:B------:R-:W2:Y:S01]  /*17130*/  LDL.LU R27, [R1+0x908] ;  /* 0x00090800011b7983 */ /* 0x000ea20000300800 */
[----:B------:R-:W-:-:S02]  /*17140*/  F2FP.F16.E4M3.UNPACK_B R4, R29 ;  /* 0x0000001dff04723e */ /* 0x000fc400020006ff */
[----:B----4-:R-:W-:Y:S01]  /*17150*/  F2FP.F16.E4M3.UNPACK_B R5, R5 ;  /* 0x00000005ff05723e */ /* 0x010fe200020006ff */
[----:B--2---:R-:W-:Y:S04]  /*17160*/  STL.64 [R1+0x12e8], R26 ;  /* 0x0012e81a01007387 */ /* 0x004fe80000100a00 */
[----:B------:R0:W-:Y:S04]  /*17170*/  STL.64 [R1+0x12e0], R24 ;  /* 0x0012e01801007387 */ /* 0x0001e80000100a00 */
[----:B0-----:R-:W2:Y:S04]  /*17180*/  LDL.LU R24, [R1+0x390] ;  /* 0x0003900001187983 */ /* 0x001ea80000300800 */
[----:B------:R-:W2:Y:S04]  /*17190*/  LDL.LU R25, [R1+0x394] ;  /* 0x0003940001197983 */ /* 0x000ea80000300800 */
[----:B------:R-:W4:Y:S04]  /*171a0*/  LDL.LU R26, [R1+0x398] ;  /* 0x00039800011a7983 */ /* 0x000f280000300800 */
[----:B------:R-:W4:Y:S01]  /*171b0*/  LDL.LU R27, [R1+0x39c] ;  /* 0x00039c00011b7983 */ /* 0x000f220000300800 */
[----:B------:R-:W-:Y:S01]  /*171c0*/  HMMA.16816.F32 R20, R12, R4, R20 ;  /* 0x000000040c14723c */ /* 0x000fe20000001814 */
[----:B------:R-:W-:-:S02]  /*171d0*/  IMAD R7, R7, 0x100, R6 ;  /* 0x0000010007077824 */ /* 0x000fc400078e0206 */
[----:B----4-:R-:W-:Y:S04]  /*171e0*/  STL.64 [R1+0x12f8], R26 ;  /* 0x0012f81a01007387 */ /* 0x010fe80000100a00 */
[----:B--2---:R0:W-:Y:S04]  /*171f0*/  STL.64 [R1+0x12f0], R24 ;  /* 0x0012f01801007387 */ /* 0x0041e80000100a00 */
[----:B0-----:R-:W2:Y:S04]  /*17200*/  LDL.LU R24, [R1+0x3a0] ;  /* 0x0003a00001187983 */ /* 0x001ea80000300800 */
[----:B------:R-:W2:Y:S04]  /*17210*/  LDL.LU R25, [R1+0x3a4] ;  /* 0x0003a40001197983 */ /* 0x000ea80000300800 */
[----:B------:R-:W2:Y:S04]  /*17220*/  LDL.LU R26, [R1+0x3a8] ;  /* 0x0003a800011a7983 */ /* 0x000ea80000300800 */
[----:B------:R-:W2:Y:S04]  /*17230*/  LDL.LU R27, [R1+0x3ac] ;  /* 0x0003ac00011b7983 */ /* 0x000ea80000300800 */
[----:B------:R-:W4:Y:S04]  /*17240*/  LDL.LU R29, [R1+0x904] ;  /* 0x00090400011d7983 */ /* 0x000f280000300800 */
[----:B------:R-:W-:Y:S04]  /*17250*/  STL.64 [R1+0x3e0], R20 ;  /* 0x0003e01401007387 */ /* 0x000fe80000100a00 */
[----:B------:R0:W-:Y:S04]  /*17260*/  STL.64 [R1+0x3e8], R22 ;  /* 0x0003e81601007387 */ /* 0x0001e80000100a00 */
[----:B0-----:R-:W2:Y:S04]  /*17270*/  LDL.LU.64 R22, [R1+0x1360] ;  /* 0x0013600001167983 */ /* 0x001ea80000300a00 */
[----:B------:R-:W2:Y:S04]  /*17280*/  LDL.LU.64 R20, [R1+0x1358] ;  /* 0x0013580001147983 */ /* 0x000ea80000300a00 */
[----:B------:R-:W4:Y:S01]  /*17290*/  LDL.LU R6, [R1+0x1354] ;  /* 0x0013540001067983 */ /* 0x000f220000300800 */
[----:B------:R-:W-:-:S02]  /*172a0*/  F2FP.F16.E4M3.UNPACK_B R2, R2 ;  /* 0x00000002ff02723e */ /* 0x000fc400020006ff */
[----:B------:R-:W-:-:S07]  /*172b0*/  F2FP.F16.E4M3.UNPACK_B R3, R3 ;  /* 0x00000003ff03723e */ /* 0x000fce00020006ff */
[----:B---3--:R-:W-:Y:S01]  /*172c0*/  HMMA.16816.F32 R12, R12, R2, R8 ;  /* 0x000000020c0c723c */ /* 0x008fe20000001808 */
[----:B--2---:R-:W-:Y:S02]  /*172d0*/  IMAD R23, R23, 0x100, R20 ;  /* 0x0000010017177824 */ /* 0x004fe400078e0214 */
[----:B------:R-:W-:Y:S02]  /*172e0*/  IMAD R22, R22, 0x100, R21 ;  /* 0x0000010016167824 */ /* 0x000fe400078e0215 */
[----:B----4-:R-:W-:Y:S02]  /*172f0*/  IMAD R28, R28, 0x100, R6 ;  /* 0x000001001c1c7824 */ /* 0x010fe400078e0206 */
[----:B------:R-:W2:Y:S04]  /*17300*/  LDL.LU R6, [R1+0x1350] ;  /* 0x0013500001067983 */ /* 0x000ea80000300800 */
[----:B------:R-:W3:Y:S04]  /*17310*/  LDL.LU R20, [R1+0x134c] ;  /* 0x00134c0001147983 */ /* 0x000ee80000300800 */
[----:B------:R-:W3:Y:S04]  /*17320*/  LDL.LU R21, [R1+0x1348] ;  /* 0x0013480001157983 */ /* 0x000ee80000300800 */
[----:B------:R-:W4:Y:S04]  /*17330*/  LDL.LU.64 R10, [R1+0x1340] ;  /* 0x00134000010a7983 */ /* 0x000f280000300a00 */
[----:B------:R-:W4:Y:S04]  /*17340*/  LDL.LU.64 R8, [R1+0x1338] ;  /* 0x0013380001087983 */ /* 0x000f280000300a00 */
[----:B------:R-:W-:Y:S04]  /*17350*/  STL [R1+0x12dc], R2 ;  /* 0x0012dc0201007387 */ /* 0x000fe80000100800 */
[----:B------:R-:W-:Y:S04]  /*17360*/  STL [R1+0x12d8], R3 ;  /* 0x0012d80301007387 */ /* 0x000fe80000100800 */
[----:B------:R0:W-:Y:S04]  /*17370*/  STL.64 [R1+0x120], R12 ;  /* 0x0001200c01007387 */ /* 0x0001e80000100a00 */
[----:B------:R1:W-:Y:S01]  /*17380*/  STL.64 [R1+0x128], R14 ;  /* 0x0001280e01007387 */ /* 0x0003e20000100a00 */
[----:B0-----:R-:W-:-:S02]  /*17390*/  F2FP.F16.E4M3.UNPACK_B R12, R7 ;  /* 0x00000007ff0c723e */ /* 0x001fc400020006ff */
[----:B------:R-:W-:Y:S01]  /*173a0*/  F2FP.F16.E4M3.UNPACK_B R13, R28 ;  /* 0x0000001cff0d723e */ /* 0x000fe200020006ff */
[----:B------:R-:W2:Y:S01]  /*173b0*/  LDL.LU R7, [R1+0x1330] ;  /* 0x0013300001077983 */ /* 0x000ea20000300800 */
[----:B-1----:R-:W-:Y:S02]  /*173c0*/  F2FP.F16.E4M3.UNPACK_B R14, R23 ;  /* 0x00000017ff0e723e */ /* 0x002fe400020006ff */
[----:B------:R-:W-:-:S07]  /*173d0*/  F2FP.F16.E4M3.UNPACK_B R15, R22 ;  /* 0x00000016ff0f723e */ /* 0x000fce00020006ff */
[----:B---3--:R-:W-:-:S15]  /*173e0*/  HMMA.16816.F32 R16, R12, R20, R16 ;  /* 0x000000140c10723c */ /* 0x008fde0000001810 */
[----:B------:R-:W-:-:S04]  /*173f0*/  NOP ;  /* 0x0000000000007918 */ /* 0x000fc80000000000 */
[----:B------:R-:W-:Y:S04]  /*17400*/  STL.64 [R1+0x3d0], R16 ;  /* 0x0003d01001007387 */ /* 0x000fe80000100a00 */
[----:B------:R0:W-:Y:S04]  /*17410*/  STL.64 [R1+0x3d8], R18 ;  /* 0x0003d81201007387 */ /* 0x0001e80000100a00 */
[----:B0-----:R-:W4:Y:S04]  /*17420*/  LDL.LU.64 R18, [R1+0x1328] ;  /* 0x0013280001127983 */ /* 0x001f280000300a00 */
[----:B------:R-:W3:Y:S01]  /*17430*/  LDL.LU.64 R16, [R1+0x1320] ;  /* 0x0013200001107983 */ /* 0x000ee20000300a00 */
[----:B----4-:R-:W-:-:S15]  /*17440*/  HMMA.16816.F32 R8, R12, R18, R8 ;  /* 0x000000120c08723c */ /* 0x010fde0000001808 */
        /* <DEDUP_REMOVED lines=10> */
[----:B------:R-:W4:Y:S04]  /*174f0*/  LDL.LU.64 R8, [R1+0x1300] ;  /* 0x0013000001087983 */ /* 0x000f280000300a00 */
[----:B------:R-:W-:Y:S04]  /*17500*/  STL.64 [R1+0x12c0], R18 ;  /* 0x0012c01201007387 */ /* 0x000fe80000100a00 */
[----:B------:R0:W-:Y:S04]  /*17510*/  STL.64 [R1+0x12b8], R16 ;  /* 0x0012b81001007387 */ /* 0x0001e80000100a00 */
[----:B0-----:R-:W2:Y:S04]  /*17520*/  LDL.LU R16, [R1+0x370] ;  /* 0x0003700001107983 */ /* 0x001ea80000300800 */
[----:B------:R-:W2:Y:S04]  /*17530*/  LDL.LU R17, [R1+0x374] ;  /* 0x0003740001117983 */ /* 0x000ea80000300800 */
[----:B------:R-:W2:Y:S04]  /*17540*/  LDL.LU R18, [R1+0x378] ;  /* 0x0003780001127983 */ /* 0x000ea80000300800 */
[----:B------:R-:W2:Y:S01]  /*17550*/  LDL.LU R19, [R1+0x37c] ;  /* 0x00037c0001137983 */ /* 0x000ea20000300800 */
        /* <DEDUP_REMOVED lines=17> */
[----:B------:R-:W2:Y:S02]  /*17670*/  LDL.LU R11, [R1+0x38c] ;  /* 0x00038c00010b7983 */ /* 0x000ea40000300800 */
[----:B--2---:R-:W-:Y:S01]  /*17680*/  HMMA.16816.F32 R8, R12, R6, R8 ;  /* 0x000000060c08723c */ /* 0x004fe20000001808 */
[----:B----4-:R-:W-:-:S15]  /*17690*/  IMAD R3, R24, 0x100, R0 ;  /* 0x0000010018037824 */ /* 0x010fde00078e0200 */
[----:B------:R-:W-:-:S03]  /*176a0*/  NOP ;  /* 0x0000000000007918 */ /* 0x000fc60000000000 */
[----:B------:R-:W-:Y:S04]  /*176b0*/  STL.64 [R1+0x380], R8 ;  /* 0x0003800801007387 */ /* 0x000fe80000100a00 */
[----:B------:R0:W-:Y:S02]  /*176c0*/  STL.64 [R1+0x388], R10 ;  /* 0x0003880a01007387 */ /* 0x0001e40000100a00 */
[----:B0-----:R-:W-:Y:S02]  /*176d0*/  HMMA.16816.F32 R8, R12, R4, R16 ;  /* 0x000000040c08723c */ /* 0x001fe40000001810 */
[----:B------:R-:W-:Y:S01]  /*176e0*/  STL.64 [R1+0x1280], R6 ;  /* 0x0012800601007387 */ /* 0x000fe20000100a00 */
[----:B---3--:R-:W-:Y:S02]  /*176f0*/  IMAD R2, R26, 0x100, R25 ;  /* 0x000001001a027824 */ /* 0x008fe400078e0219 */
        /* <DEDUP_REMOVED lines=171> */
[----:B------:R-:W-:Y:S04]  /*181b0*/  STL.64 [R1+0x2e8], R22 ;  /* 0x0002e81601007387 */ /* 0x000fe80000100a00 */
[----:B------:R-:W-:Y:S01]  /*181c0*/  STL.64 [R1+0x11b0], R16 ;  /* 0x0011b01001007387 */ /* 0x000fe20000100a00 */
[----:B--2---:R-:W-:-:S15]  /*181d0*/  HMMA.16816.F32 R4, R12, R16, R24 ;  /* 0x000000100c04723c */ /* 0x004fde0000001818 */
[----:B------:R-:W-:-:S04]  /*181e0*/  NOP ;  /* 0x0000000000007918 */ /* 0x000fc80000000000 */
[----:B------:R-:W-:Y:S04]  /*181f0*/  STL.64 [R1+0x2d0], R4 ;  /* 0x0002d00401007387 */ /* 0x000fe80000100a00 */
[----:B------:R-:W-:Y:S04]  /*18200*/  STL.64 [R1+0x2d8], R6 ;  /* 0x0002d80601007387 */ /* 0x000fe80000100a00 */
[----:B------:R-:W2:Y:S04]  /*18210*/  LDL.LU R0, [R1+0x958] ;  /* 0x0009580001007983 */ /* 0x000ea80000300800 */
[----:B--2---:R-:W-:Y:S04]  /*18220*/  STL [R1+0x11c0], R0 ;  /* 0x0011c00001007387 */ /* 0x004fe80000100800 */
        /* <DEDUP_REMOVED lines=44> */
[----:B------:R-:W-:Y:S04]  /*184f0*/  STL.64 [R1+0x11d0], R18 ;  /* 0x0011d01201007387 */ /* 0x000fe80000100a00 */
[----:B----4-:R0:W-:Y:S04]  /*18500*/  STL.64 [R1+0x11c8], R16 ;  /* 0x0011c81001007387 */ /* 0x0101e80000100a00 */
[----:B0-----:R-:W4:Y:S04]  /*18510*/  LDL.LU R16, [R1+0xf0] ;  /* 0x0000f00001107983 */ /* 0x001f280000300800 */
[----:B------:R-:W4:Y:S04]  /*18520*/  LDL.LU R17, [R1+0xf4] ;  /* 0x0000f40001117983 */ /* 0x000f280000300800 */
[----:B------:R-:W4:Y:S04]  /*18530*/  LDL.LU R18, [R1+0xf8] ;  /* 0x0000f80001127983 */ /* 0x000f280000300800 */
[----:B------:R-:W4:Y:S04]  /*18540*/  LDL.LU R19, [R1+0xfc] ;  /* 0x0000fc0001137983 */ /* 0x000f280000300800 */
        /* <DEDUP_REMOVED lines=19> */
[----:B------:R-:W3:Y:S04]  /*18680*/  LDL.LU R29, [R1+0x964] ;  /* 0x00096400011d7983 */ /* 0x000ee80000300800 */
        /* <DEDUP_REMOVED lines=21> */
[----:B------:R-:W3:Y:S02]  /*187e0*/  LDL.LU.64 R20, [R1+0x11e8] ;  /* 0x0011e80001147983 */ /* 0x000ee40000300a00 */
[----:B---3--:R-:W-:-:S02]  /*187f0*/  IMAD R0, R0, 0x100, R20 ;  /* 0x0000010000007824 */ /* 0x008fc400078e0214 */
[----:B------:R-:W-:Y:S01]  /*18800*/  IMAD R28, R28, 0x100, R21 ;  /* 0x000001001c1c7824 */ /* 0x000fe200078e0215 */
[----:B------:R-:W3:Y:S04]  /*18810*/  LDL.LU R20, [R1+0x11e4] ;  /* 0x0011e40001147983 */ /* 0x000ee80000300800 */
[----:B------:R-:W3:Y:S01]  /*18820*/  LDL.LU R21, [R1+0x11e0] ;  /* 0x0011e00001157983 */ /* 0x000ee20000300800 */
[----:B--2---:R-:W-:Y:S02]  /*18830*/  IMAD R23, R23, 0x100, R2 ;  /* 0x0000010017177824 */ /* 0x004fe400078e0202 */
[----:B------:R-:W-:Y:S01]  /*18840*/  IMAD R22, R22, 0x100, R3 ;  /* 0x0000010016167824 */ /* 0x000fe200078e0203 */
[----:B------:R-:W4:Y:S04]  /*18850*/  LDL.LU R2, [R1+0x11dc] ;  /* 0x0011dc0001027983 */ /* 0x000f280000300800 */
[----:B------:R-:W4:Y:S02]  /*18860*/  LDL.LU R3, [R1+0x11d8] ;  /* 0x0011d80001037983 */ /* 0x000f240000300800 */
[----:B----4-:R-:W-:Y:S02]  /*18870*/  HMMA.16816.F32 R12, R12, R2, R16 ;  /* 0x000000020c0c723c */ /* 0x010fe40000001810 */
[----:B------:R-:W3:Y:S04]  /*18880*/  LDL.LU.64 R18, [R1+0x11d0] ;  /* 0x0011d00001127983 */ /* 0x000ee80000300a00 */
[----:B------:R-:W3:Y:S04]  /*18890*/  LDL.LU.64 R16, [R1+0x11c8] ;  /* 0x0011c80001107983 */ /* 0x000ee80000300a00 */
[----:B------:R-:W-:Y:S04]  /*188a0*/  STL [R1+0x116c], R2 ;  /* 0x00116c0201007387 */ /* 0x000fe80000100800 */
[----:B------:R-:W-:Y:S05]  /*188b0*/  STL [R1+0x1168], R3 ;  /* 0x0011680301007387 */ /* 0x000fea0000100800 */
[----:B------:R0:W-:Y:S04]  /*188c0*/  STL.64 [R1+0xf0], R12 ;  /* 0x0000f00c01007387 */ /* 0x0001e80000100a00 */
[----:B------:R1:W-:Y:S01]  /*188d0*/  STL.64 [R1+0xf8], R14 ;  /* 0x0000f80e01007387 */ /* 0x0003e20000100a00 */
[----:B0-----:R-:W-:-:S02]  /*188e0*/  F2FP.F16.E4M3.UNPACK_B R12, R0 ;  /* 0x00000000ff0c723e */ /* 0x001fc400020006ff */
[----:B------:R-:W-:Y:S02]  /*188f0*/  F2FP.F16.E4M3.UNPACK_B R13, R28 ;  /* 0x0000001cff0d723e */ /* 0x000fe400020006ff */
[----:B-1----:R-:W-:Y:S02]  /*18900*/  F2FP.F16.E4M3.UNPACK_B R14, R23 ;  /* 0x00000017ff0e723e */ /* 0x002fe400020006ff */
[----:B------:R-:W-:Y:S01]  /*18910*/  F2FP.F16.E4M3.UNPACK_B R15, R22 ;  /* 0x00000016ff0f723e */ /* 0x000fe200020006ff */
[----:B------:R-:W2:Y:S06]  /*18920*/  LDL.LU R0, [R1+0x11c0] ;  /* 0x0011c00001007983 */ /* 0x000eac0000300800 */
        /* <DEDUP_REMOVED lines=17> */
[----:B------:R-:W3:Y:S04]  /*18a40*/  LDL.LU.64 R24, [R1+0x1190] ;  /* 0x0011900001187983 */ /* 0x000ee80000300a00 */
[----:B------:R-:W-:Y:S04]  /*18a50*/  STL.64 [R1+0x1150], R18 ;  /* 0x0011501201007387 */ /* 0x000fe80000100a00 */
[----:B------:R0:W-:Y:S04]  /*18a60*/  STL.64 [R1+0x1148], R16 ;  /* 0x0011481001007387 */ /* 0x0001e80000100a00 */
[----:B0-----:R-:W4:Y:S04]  /*18a70*/  LDL.LU R16, [R1+0x220] ;  /* 0x0002200001107983 */ /* 0x001f280000300800 */
[----:B------:R-:W4:Y:S04]  /*18a80*/  LDL.LU R17, [R1+0x224] ;  /* 0x0002240001117983 */ /* 0x000f280000300800 */
[----:B------:R-:W4:Y:S04]  /*18a90*/  LDL.LU R18, [R1+0x228] ;  /* 0x0002280001127983 */ /* 0x000f280000300800 */
[----:B------:R-:W4:Y:S01]  /*18aa0*/  LDL.LU R19, [R1+0x22c] ;  /* 0x00022c0001137983 */ /* 0x000f220000300800 */
[----:B---3--:R-:W-:-:S15]  /*18ab0*/  HMMA.16816.F32 R24, R12, R10, R24 ;  /* 0x0000000a0c18723c */ /* 0x008fde0000001818 */
        /* <DEDUP_REMOVED lines=10> */
[----:B------:R-:W2:Y:S04]  /*18b60*/  LDL.LU.64 R24, [R1+0x1170] ;  /* 0x0011700001187983 */ /* 0x000ea80000300a00 */
[----:B------:R-:W-:Y:S04]  /*18b70*/  STL.64 [R1+0x1130], R10 ;  /* 0x0011300a01007387 */ /* 0x000fe80000100a00 */
[----:B------:R0:W-:Y:S04]  /*18b80*/  STL.64 [R1+0x1128], R8 ;  /* 0x0011280801007387 */ /* 0x0001e80000100a00 */
[----:B0-----:R-:W2:Y:S04]  /*18b90*/  LDL.LU R8, [R1+0x230] ;  /* 0x0002300001087983 */ /* 0x001ea80000300800 */
[----:B------:R-:W2:Y:S04]  /*18ba0*/  LDL.LU R9, [R1+0x234] ;  /* 0x0002340001097983 */ /* 0x000ea80000300800 */
[----:B------:R-:W2:Y:S04]  /*18bb0*/  LDL.LU R10, [R1+0x238] ;  /* 0x00023800010a7983 */ /* 0x000ea80000300800 */
[----:B------:R-:W2:Y:S02]  /*18bc0*/  LDL.LU R11, [R1+0x23c] ;  /* 0x00023c00010b7983 */ /* 0x000ea40000300800 */
[----:B--2---:R-:W-:Y:S01]  /*18bd0*/  HMMA.16816.F32 R8, R12, R6, R8 ;  /* 0x000000060c08723c */ /* 0x004fe20000001808 */
[----:B------:R-:W-:-:S15]  /*18be0*/  IMAD R3, R24, 0x100, R0 ;  /* 0x0000010018037824 */ /* 0x000fde00078e0200 */
[----:B------:R-:W-:-:S03]  /*18bf0*/  NOP ;  /* 0x0000000000007918 */ /* 0x000fc60000000000 */
[----:B------:R-:W-:Y:S04]  /*18c00*/  STL.64 [R1+0x230], R8 ;  /* 0x0002300801007387 */ /* 0x000fe80000100a00 */
[----:B------:R4:W-:Y:S02]  /*18c10*/  STL.64 [R1+0x238], R10 ;  /* 0x0002380a01007387 */ /* 0x0009e40000100a00 */
[----:B----4-:R-:W-:Y:S02]  /*18c20*/  HMMA.16816.F32 R8, R12, R4, R16 ;  /* 0x000000040c08723c */ /* 0x010fe40000001810 */
[----:B------:R-:W-:Y:S04]  /*18c30*/  STL.64 [R1+0x1110], R6 ;  /* 0x0011100601007387 */ /* 0x000fe80000100a00 */
[----:B------:R-:W-:Y:S01]  /*18c40*/  STL.64 [R1+0x1108], R4 ;  /* 0x0011080401007387 */ /* 0x000fe20000100a00 */
[----:B---3--:R-:W-:-:S02]  /*18c50*/  IMAD R2, R26, 0x100, R25 ;  /* 0x000001001a027824 */ /* 0x008fc400078e0219 */
[----:B------:R-:W-:-:S10]  /*18c60*/  IMAD R0, R29, 0x100, R27 ;  /* 0x000001001d007824 */ /* 0x000fd400078e021b */
        /* <DEDUP_REMOVED lines=16> */
[----:B------:R-:W2:Y:S04]  /*18d70*/  LDL.LU R23, [R1+0x97c] ;  /* 0x00097c0001177983 */ /* 0x000ea80000300800 */
[----:B--2---:R0:W-:Y:S04]  /*18d80*/  STL [R1+0x10e0], R23 ;  /* 0x0010e01701007387 */ /* 0x0041e80000100800 */
[----:B0-----:R-:W2:Y:S04]  /*18d90*/  LDL.LU R23, [R1+0x978] ;  /* 0x0009780001177983 */ /* 0x001ea80000300800 */
[----:B------:R-:W2:Y:S04]  /*18da0*/  LDL.LU R22, [R1+0x984] ;  /* 0x0009840001167983 */ /* 0x000ea80000300800 */
[----:B--2---:R0:W-:Y:S04]  /*18db0*/  STL [R1+0x10dc], R22 ;  /* 0x0010dc1601007387 */ /* 0x0041e80000100800 */
[----:B0-----:R-:W2:Y:S04]  /*18dc0*/  LDL.LU R22, [R1+0x980] ;  /* 0x0009800001167983 */ /* 0x001ea80000300800 */
[----:B--2---:R-:W-:Y:S04]  /*18dd0*/  STL.64 [R1+0x1160], R22 ;  /* 0x0011601601007387 */ /* 0x004fe80000100a00 */
[----:B------:R-:W-:Y:S04]  /*18de0*/  STL.64 [R1+0x1158], R20 ;  /* 0x0011581401007387 */ /* 0x000fe80000100a00 */
        /* <DEDUP_REMOVED lines=20> */
[----:B--2---:R-:W-:Y:S04]  /*18f30*/  STL.64 [R1+0x1140], R6 ;  /* 0x0011400601007387 */ /* 0x004fe80000100a00 */
[----:B------:R0:W-:Y:S04]  /*18f40*/  STL.64 [R1+0x1138], R4 ;  /* 0x0011380401007387 */ /* 0x0001e80000100a00 */
        /* <DEDUP_REMOVED lines=18> */
[----:B------:R-:W-:Y:S04]  /*19070*/  STL.64 [R1+0x10c0], R26 ;  /* 0x0010c01a01007387 */ /* 0x000fe80000100a00 */
[----:B---3--:R0:W-:Y:S04]  /*19080*/  STL.64 [R1+0x10b8], R24 ;  /* 0x0010b81801007387 */ /* 0x0081e80000100a00 */
        /* <DEDUP_REMOVED lines=27> */
[----:B------:R-:W4:Y:S04]  /*19240*/  LDL.LU.64 R22, [R1+0x1160] ;  /* 0x0011600001167983 */ /* 0x000f280000300a00 */
        /* <DEDUP_REMOVED lines=52> */
[----:B------:R-:W3:Y:S02]  /*19590*/  LDL.LU R23, [R1+0x10e0] ;  /* 0x0010e00001177983 */ /* 0x000ee40000300800 */
[----:B---3--:R-:W-:-:S02]  /*195a0*/  IMAD R23, R23, 0x100, R22 ;  /* 0x0000010017177824 */ /* 0x008fc400078e0216 */
[----:B------:R-:W3:Y:S01]  /*195b0*/  LDL.LU R22, [R1+0x10dc] ;  /* 0x0010dc0001167983 */ /* 0x000ee20000300800 */
[----:B--2---:R-:W-:Y:S01]  /*195c0*/  HMMA.16816.F32 R12, R12, R2, R24 ;  /* 0x000000020c0c723c */ /* 0x004fe20000001818 */
[----:B---3--:R-:W-:Y:S02]  /*195d0*/  IMAD R22, R22, 0x100, R0 ;  /* 0x0000010016167824 */ /* 0x008fe400078e0200 */
[----:B------:R-:W2:Y:S04]  /*195e0*/  LDL.LU R0, [R1+0x10d8] ;  /* 0x0010d80001007983 */ /* 0x000ea80000300800 */
[----:B------:R-:W3:Y:S04]  /*195f0*/  LDL.LU.64 R26, [R1+0x10d0] ;  /* 0x0010d000011a7983 */ /* 0x000ee80000300a00 */
[----:B------:R-:W3:Y:S04]  /*19600*/  LDL.LU.64 R24, [R1+0x10c8] ;  /* 0x0010c80001187983 */ /* 0x000ee80000300a00 */
        /* <DEDUP_REMOVED lines=34> */
[----:B------:R0:W-:Y:S04]  /*19830*/  STL.64 [R1+0x170], R20 ;  /* 0x0001701401007387 */ /* 0x0001e80000100a00 */
[----:B------:R1:W-:Y:S04]  /*19840*/  STL.64 [R1+0x178], R22 ;  /* 0x0001781601007387 */ /* 0x0003e80000100a00 */
[----:B0-----:R-:W3:Y:S01]  /*19850*/  LDL.LU R20, [R1+0x140] ;  /* 0x0001400001147983 */ /* 0x001ee20000300800 */
[----:B--2---:R-:W-:-:S15]  /*19860*/  HMMA.16816.F32 R16, R12, R8, R24 ;  /* 0x000000080c10723c */ /* 0x004fde0000001818 */
[----:B------:R-:W-:-:S04]  /*19870*/  NOP ;  /* 0x0000000000007918 */ /* 0x000fc80000000000 */
[----:B------:R-:W-:Y:S04]  /*19880*/  STL.64 [R1+0x160], R16 ;  /* 0x0001601001007387 */ /* 0x000fe80000100a00 */
[----:B------:R-:W-:Y:S04]  /*19890*/  STL.64 [R1+0x168], R18 ;  /* 0x0001681201007387 */ /* 0x000fe80000100a00 */
[----:B------:R-:W3:Y:S04]  /*198a0*/  LDL.LU R21, [R1+0x144] ;  /* 0x0001440001157983 */ /* 0x000ee80000300800 */
[----:B-1----:R-:W2:Y:S04]  /*198b0*/  LDL.LU R22, [R1+0x148] ;  /* 0x0001480001167983 */ /* 0x002ea80000300800 */
[----:B------:R-:W2:Y:S04]  /*198c0*/  LDL.LU R23, [R1+0x14c] ;  /* 0x00014c0001177983 */ /* 0x000ea80000300800 */
[----:B--2---:R-:W-:Y:S04]  /*198d0*/  STL.64 [R1+0x1090], R22 ;  /* 0x0010901601007387 */ /* 0x004fe80000100a00 */
[----:B---3--:R0:W-:Y:S04]  /*198e0*/  STL.64 [R1+0x1088], R20 ;  /* 0x0010881401007387 */ /* 0x0081e80000100a00 */
[----:B0-----:R-:W2:Y:S04]  /*198f0*/  LDL.LU R20, [R1+0x150] ;  /* 0x0001500001147983 */ /* 0x001ea80000300800 */
[----:B------:R-:W2:Y:S04]  /*19900*/  LDL.LU R21, [R1+0x154] ;  /* 0x0001540001157983 */ /* 0x000ea80000300800 */
[----:B------:R-:W2:Y:S04]  /*19910*/  LDL.LU R22, [R1+0x158] ;  /* 0x0001580001167983 */ /* 0x000ea80000300800 */
[----:B------:R-:W2:Y:S04]  /*19920*/  LDL.LU R23, [R1+0x15c] ;  /* 0x00015c0001177983 */ /* 0x000ea80000300800 */
[----:B------:R-:W-:Y:S04]  /*19930*/  STL.64 [R1+0x1030], R10 ;  /* 0x0010300a01007387 */ /* 0x000fe80000100a00 */
[----:B------:R0:W-:Y:S04]  /*19940*/  STL.64 [R1+0x1028], R8 ;  /* 0x0010280801007387 */ /* 0x0001e80000100a00 */
[----:B0-----:R-:W3:Y:S04]  /*19950*/  LDL.LU R8, [R1+0x70] ;  /* 0x0000700001087983 */ /* 0x001ee80000300800 */
[----:B------:R-:W3:Y:S04]  /*19960*/  LDL.LU R9, [R1+0x74] ;  /* 0x0000740001097983 */ /* 0x000ee80000300800 */
[----:B------:R-:W4:Y:S04]  /*19970*/  LDL.LU R10, [R1+0x78] ;  /* 0x00007800010a7983 */ /* 0x000f280000300800 */
[----:B------:R-:W4:Y:S04]  /*19980*/  LDL.LU R11, [R1+0x7c] ;  /* 0x00007c00010b7983 */ /* 0x000f280000300800 */
[----:B------:R-:W3:Y:S04]  /*19990*/  LDL.LU R16, [R1+0xb0] ;  /* 0x0000b00001107983 */ /* 0x000ee80000300800 */
[----:B------:R-:W3:Y:S04]  /*199a0*/  LDL.LU R17, [R1+0xb4] ;  /* 0x0000b40001117983 */ /* 0x000ee80000300800 */
[----:B------:R-:W3:Y:S04]  /*199b0*/  LDL.LU R18, [R1+0xb8] ;  /* 0x0000b80001127983 */ /* 0x000ee80000300800 */
[----:B------:R-:W3:Y:S04]  /*199c0*/  LDL.LU R19, [R1+0xbc] ;  /* 0x0000bc0001137983 */ /* 0x000ee80000300800 */
[----:B------:R-:W4:Y:S04]  /*199d0*/  LDL.LU R24, [R1+0x998] ;  /* 0x0009980001187983 */ /* 0x000f280000300800 */
[----:B------:R-:W4:Y:S04]  /*199e0*/  LDL.LU R25, [R1+0x994] ;  /* 0x0009940001197983 */ /* 0x000f280000300800 */
[----:B------:R-:W4:Y:S04]  /*199f0*/  LDL.LU R26, [R1+0x9a0] ;  /* 0x0009a000011a7983 */ /* 0x000f280000300800 */
[----:B------:R-:W4:Y:S04]  /*19a00*/  LDL.LU R27, [R1+0x99c] ;  /* 0x00099c00011b7983 */ /* 0x000f280000300800 */
[----:B------:R-:W4:Y:S04]  /*19a10*/  LDL.LU R3, [R1+0x9a8] ;  /* 0x0009a80001037983 */ /* 0x000f280000300800 */
[----:B------:R-:W4:Y:S04]  /*19a20*/  LDL.LU R28, [R1+0x9a4] ;  /* 0x0009a400011c7983 */ /* 0x000f280000300800 */
[----:B------:R-:W4:Y:S04]  /*19a30*/  LDL.LU R0, [R1+0x9b0] ;  /* 0x0009b00001007983 */ /* 0x000f280000300800 */
[----:B------:R-:W4:Y:S01]  /*19a40*/  LDL.LU R29, [R1+0x9ac] ;  /* 0x0009ac00011d7983 */ /* 0x000f220000300800 */
[C---:B--2---:R-:W-:Y:S03]  /*19a50*/  HMMA.16816.F32 R20, R12.reuse, R6, R20 ;  /* 0x000000060c14723c */ /* 0x044fe60000001814 */
[----:B---3--:R-:W-:Y:S04]  /*19a60*/  STL.64 [R1+0x1070], R18 ;  /* 0x0010701201007387 */ /* 0x008fe80000100a00 */
[----:B------:R0:W-:Y:S04]  /*19a70*/  STL.64 [R1+0x1068], R16 ;  /* 0x0010681001007387 */ /* 0x0001e80000100a00 */
[----:B0-----:R-:W2:Y:S04]  /*19a80*/  LDL.LU R16, [R1+0xc0] ;  /* 0x0000c00001107983 */ /* 0x001ea80000300800 */
[----:B------:R-:W2:Y:S04]  /*19a90*/  LDL.LU R17, [R1+0xc4] ;  /* 0x0000c40001117983 */ /* 0x000ea80000300800 */
[----:B------:R-:W2:Y:S04]  /*19aa0*/  LDL.LU R18, [R1+0xc8] ;  /* 0x0000c80001127983 */ /* 0x000ea80000300800 */
[----:B------:R-:W2:Y:S04]  /*19ab0*/  LDL.LU R19, [R1+0xcc] ;  /* 0x0000cc0001137983 */ /* 0x000ea80000300800 */
[----:B----4-:R-:W-:Y:S04]  /*19ac0*/  STL.64 [R1+0x1040], R10 ;  /* 0x0010400a01007387 */ /* 0x010fe80000100a00 */
[----:B------:R0:W-:Y:S04]  /*19ad0*/  STL.64 [R1+0x1038], R8 ;  /* 0x0010380801007387 */ /* 0x0001e80000100a00 */
[----:B0-----:R-:W3:Y:S04]  /*19ae0*/  LDL.LU R8, [R1+0x90] ;  /* 0x0000900001087983 */ /* 0x001ee80000300800 */
[----:B------:R-:W3:Y:S04]  /*19af0*/  LDL.LU R9, [R1+0x94] ;  /* 0x0000940001097983 */ /* 0x000ee80000300800 */
[----:B------:R-:W3:Y:S04]  /*19b00*/  LDL.LU R10, [R1+0x98] ;  /* 0x00009800010a7983 */ /* 0x000ee80000300800 */
[----:B------:R-:W3:Y:S04]  /*19b10*/  LDL.LU R11, [R1+0x9c] ;  /* 0x00009c00010b7983 */ /* 0x000ee80000300800 */
[----:B------:R-:W-:Y:S04]  /*19b20*/  STL.64 [R1+0x150], R20 ;  /* 0x0001501401007387 */ /* 0x000fe80000100a00 */
[----:B------:R0:W-:Y:S04]  /*19b30*/  STL.64 [R1+0x158], R22 ;  /* 0x0001581601007387 */ /* 0x0001e80000100a00 */
[----:B0-----:R-:W4:Y:S04]  /*19b40*/  LDL.LU.64 R22, [R1+0x1090] ;  /* 0x0010900001167983 */ /* 0x001f280000300a00 */
[----:B------:R-:W4:Y:S02]  /*19b50*/  LDL.LU.64 R20, [R1+0x1088] ;  /* 0x0010880001147983 */ /* 0x000f240000300a00 */
[----:B----4-:R-:W-:-:S15]  /*19b60*/  HMMA.16816.F32 R20, R12, R4, R20 ;  /* 0x000000040c14723c */ /* 0x010fde0000001814 */
[----:B------:R-:W-:-:S04]  /*19b70*/  NOP ;  /* 0x0000000000007918 */ /* 0x000fc80000000000 */
[----:B------:R0:W-:Y:S04]  /*19b80*/  STL.64 [R1+0x140], R20 ;  /* 0x0001401401007387 */ /* 0x0001e80000100a00 */
[----:B------:R-:W-:Y:S04]  /*19b90*/  STL.64 [R1+0x148], R22 ;  /* 0x0001481601007387 */ /* 0x000fe80000100a00 */
[----:B0-----:R-:W4:Y:S04]  /*19ba0*/  LDL.LU.64 R20, [R1+0x1080] ;  /* 0x0010800001147983 */ /* 0x001f280000300a00 */
[----:B------:R-:W-:Y:S04]  /*19bb0*/  STL.64 [R1+0x1010], R6 ;  /* 0x0010100601007387 */ /* 0x000fe80000100a00 */
[----:B------:R0:W-:Y:S04]  /*19bc0*/  STL.64 [R1+0x1008], R4 ;  /* 0x0010080401007387 */ /* 0x0001e80000100a00 */
[----:B0-----:R-:W2:Y:S04]  /*19bd0*/  LDL.LU R4, [R1+0x30] ;  /* 0x0000300001047983 */ /* 0x001ea80000300800 */
[----:B------:R-:W2:Y:S04]  /*19be0*/  LDL.LU R5, [R1+0x34] ;  /* 0x0000340001057983 */ /* 0x000ea80000300800 */
[----:B------:R-:W2:Y:S04]  /*19bf0*/  LDL.LU R6, [R1+0x38] ;  /* 0x0000380001067983 */ /* 0x000ea80000300800 */
[----:B------:R-:W2:Y:S01]  /*19c00*/  LDL.LU R7, [R1+0x3c] ;  /* 0x00003c0001077983 */ /* 0x000ea20000300800 */
[----:B------:R-:W-:-:S02]  /*19c10*/  IMAD R22, R25, 0x100, R24 ;  /* 0x0000010019167824 */ /* 0x000fc400078e0218 */
[----:B------:R-:W-:Y:S02]  /*19c20*/  IMAD R23, R27, 0x100, R26 ;  /* 0x000001001b177824 */ /* 0x000fe400078e021a */
[----:B------:R-:W-:Y:S01]  /*19c30*/  IMAD R28, R28, 0x100, R3 ;  /* 0x000001001c1c7824 */ /* 0x000fe200078e0203 */
[----:B--2---:R-:W-:Y:S04]  /*19c40*/  STL.64 [R1+0x1020], R6 ;  /* 0x0010200601007387 */ /* 0x004fe80000100a00 */
[----:B------:R0:W-:Y:S04]  /*19c50*/  STL.64 [R1+0x1018], R4 ;  /* 0x0010180401007387 */ /* 0x0001e80000100a00 */
[----:B0-----:R-:W2:Y:S04]  /*19c60*/  LDL.LU R4, [R1+0x50] ;  /* 0x0000500001047983 */ /* 0x001ea80000300800 */
[----:B------:R-:W2:Y:S04]  /*19c70*/  LDL.LU R5, [R1+0x54] ;  /* 0x0000540001057983 */ /* 0x000ea80000300800 */
[----:B------:R-:W2:Y:S04]  /*19c80*/  LDL.LU R6, [R1+0x58] ;  /* 0x0000580001067983 */ /* 0x000ea80000300800 */
[----:B------:R-:W2:Y:S04]  /*19c90*/  LDL.LU R7, [R1+0x5c] ;  /* 0x00005c0001077983 */ /* 0x000ea80000300800 */
[----:B------:R-:W2:Y:S04]  /*19ca0*/  LDL.LU R24, [R1] ;  /* 0x0000000001187983 */ /* 0x000ea80000300800 */
[----:B------:R-:W2:Y:S04]  /*19cb0*/  LDL.LU R25, [R1+0x4] ;  /* 0x0000040001197983 */ /* 0x000ea80000300800 */
[----:B------:R-:W2:Y:S04]  /*19cc0*/  LDL.LU R26, [R1+0x8] ;  /* 0x00000800011a7983 */ /* 0x000ea80000300800 */
[----:B------:R-:W2:Y:S04]  /*19cd0*/  LDL.LU R27, [R1+0xc] ;  /* 0x00000c00011b7983 */ /* 0x000ea80000300800 */
[----:B------:R-:W2:Y:S01]  /*19ce0*/  LDL.LU R3, [R1+0x107c] ;  /* 0x00107c0001037983 */ /* 0x000ea20000300800 */
[----:B------:R-:W-:-:S03]  /*19cf0*/  IMAD R29, R29, 0x100, R0 ;  /* 0x000001001d1d7824 */ /* 0x000fc600078e0200 */
[----:B------:R-:W3:Y:S01]  /*19d00*/  LDL.LU R0, [R1+0x1078] ;  /* 0x0010780001007983 */ /* 0x000ee20000300800 */
[----:B--2---:R-:W-:Y:S03]  /*19d10*/  HMMA.16816.F32 R12, R12, R2, R16 ;  /* 0x000000020c0c723c */ /* 0x004fe60000001810 */
[----:B------:R-:W4:Y:S04]  /*19d20*/  LDL.LU.64 R18, [R1+0x1070] ;  /* 0x0010700001127983 */ /* 0x000f280000300a00 */
[----:B------:R-:W4:-:S12]  /*19d30*/  LDL.LU.64 R16, [R1+0x1068] ;  /* 0x0010680001107983 */ /* 0x000f180000300a00 */
[----:B------:R0:W-:Y:S04]  /*19d40*/  STL.64 [R1+0xc0], R12 ;  /* 0x0000c00c01007387 */ /* 0x0001e80000100a00 */
[----:B------:R1:W-:Y:S01]  /*19d50*/  STL.64 [R1+0xc8], R14 ;  /* 0x0000c80e01007387 */ /* 0x0003e20000100a00 */
[----:B0-----:R-:W-:Y:S02]  /*19d60*/  F2FP.F16.E4M3.UNPACK_B R12, R22 ;  /* 0x00000016ff0c723e */ /* 0x001fe400020006ff */
[----:B------:R-:W-:Y:S02]  /*19d70*/  F2FP.F16.E4M3.UNPACK_B R13, R23 ;  /* 0x00000017ff0d723e */ /* 0x000fe400020006ff */
[----:B-1----:R-:W-:Y:S02]  /*19d80*/  F2FP.F16.E4M3.UNPACK_B R14, R28 ;  /* 0x0000001cff0e723e */ /* 0x002fe400020006ff */
[----:B------:R-:W-:Y:S01]  /*19d90*/  F2FP.F16.E4M3.UNPACK_B R15, R29 ;  /* 0x0000001dff0f723e */ /* 0x000fe200020006ff */
[----:B------:R-:W2:Y:S04]  /*19da0*/  LDL.LU R22, [R1+0x1064] ;  /* 0x0010640001167983 */ /* 0x000ea80000300800 */
[----:B------:R-:W2:Y:S04]  /*19db0*/  LDL.LU R23, [R1+0x1060] ;  /* 0x0010600001177983 */ /* 0x000ea80000300800 */
[----:B------:R-:W2:Y:S04]  /*19dc0*/  LDL.LU R28, [R1+0x105c] ;  /* 0x00105c00011c7983 */ /* 0x000ea80000300800 */
[----:B------:R-:W2:Y:S01]  /*19dd0*/  LDL.LU R29, [R1+0x1058] ;  /* 0x00105800011d7983 */ /* 0x000ea20000300800 */
[----:B----4-:R-:W-:-:S15]  /*19de0*/  HMMA.16816.F32 R16, R12, R20, R16 ;  /* 0x000000140c10723c */ /* 0x010fde0000001810 */
        /* <DEDUP_REMOVED lines=11> */
[----:B----4-:R-:W-:Y:S02]  /*19ea0*/  HMMA.16816.F32 R16, R12, R16, R8 ;  /* 0x000000100c10723c */ /* 0x010fe40000001808 */
[----:B------:R-:W3:Y:S04]  /*19eb0*/  LDL.LU.64 R10, [R1+0x1030] ;  /* 0x00103000010a7983 */ /* 0x000ee80000300a00 */
[----:B------:R-:W4:-:S13]  /*19ec0*/  LDL.LU.64 R8, [R1+0x1028] ;  /* 0x0010280001087983 */ /* 0x000f1a0000300a00 */
[----:B------:R0:W-:Y:S04]  /*19ed0*/  STL.64 [R1+0x70], R16 ;  /* 0x0000701001007387 */ /* 0x0001e80000100a00 */
[----:B------:R1:W-:Y:S04]  /*19ee0*/  STL.64 [R1+0x78], R18 ;  /* 0x0000781201007387 */ /* 0x0003e80000100a00 */
[----:B0-----:R-:W4:Y:S04]  /*19ef0*/  LDL.LU R16, [R1+0x20] ;  /* 0x0000200001107983 */ /* 0x001f280000300800 */
[----:B------:R-:W4:Y:S04]  /*19f00*/  LDL.LU R17, [R1+0x24] ;  /* 0x0000240001117983 */ /* 0x000f280000300800 */
[----:B-1----:R-:W4:Y:S01]  /*19f10*/  LDL.LU R18, [R1+0x28] ;  /* 0x0000280001127983 */ /* 0x002f220000300800 */
[----:B--2---:R-:W-:Y:S01]  /*19f20*/  IMAD.MOV.U32 R19, RZ, RZ, R29 ;  /* 0x000000ffff137224 */ /* 0x004fe200078e001d */
[----:B---3--:R-:W-:-:S15]  /*19f30*/  HMMA.16816.F32 R4, R12, R10, R4 ;  /* 0x0000000a0c04723c */ /* 0x008fde0000001804 */
[----:B------:R-:W-:-:S04]  /*19f40*/  NOP ;  /* 0x0000000000007918 */ /* 0x000fc80000000000 */
[----:B------:R-:W-:Y:S04]  /*19f50*/  STL.64 [R1+0x50], R4 ;  /* 0x0000500401007387 */ /* 0x000fe80000100a00 */
[----:B------:R0:W-:Y:S01]  /*19f60*/  STL [R1+0x58], R6 ;  /* 0x0000580601007387 */ /* 0x0001e20000100800 */
[----:B------:R-:W-:-:S03]  /*19f70*/  IMAD.MOV.U32 R29, RZ, RZ, R7 ;  /* 0x000000ffff1d7224 */ /* 0x000fc600078e0007 */
[----:B0-----:R-:W4:Y:S04]  /*19f80*/  LDL.LU.64 R6, [R1+0x1020] ;  /* 0x0010200001067983 */ /* 0x001f280000300a00 */
[----:B------:R-:W4:Y:S04]  /*19f90*/  LDL.LU.64 R4, [R1+0x1018] ;  /* 0x0010180001047983 */ /* 0x000f280000300a00 */
[----:B------:R-:W-:Y:S01]  /*19fa0*/  STL [R1+0xd38], R29 ;  /* 0x000d381d01007387 */ /* 0x000fe20000100800 */
[C---:B----4-:R-:W-:Y:S03]  /*19fb0*/  HMMA.16816.F32 R8, R12.reuse, R8, R4 ;  /* 0x000000080c08723c */ /* 0x050fe60000001804 */
[----:B------:R-:W2:Y:S04]  /*19fc0*/  LDL.LU.64 R6, [R1+0x1010] ;  /* 0x0010100001067983 */ /* 0x000ea80000300a00 */
[----:B------:R-:W3:Y:S01]  /*19fd0*/  LDL.LU.64 R4, [R1+0x1008] ;  /* 0x0010080001047983 */ /* 0x000ee20000300a00 */
[----:B--2---:R-:W-:-:S15]  /*19fe0*/  HMMA.16816.F32 R16, R12, R6, R16 ;  /* 0x000000060c10723c */ /* 0x004fde0000001810 */
[----:B------:R-:W-:-:S04]  /*19ff0*/  NOP ;  /* 0x0000000000007918 */ /* 0x000fc80000000000 */
[----:B------:R0:W-:Y:S04]  /*1a000*/  STL.64 [R1+0x20], R16 ;  /* 0x0000201001007387 */ /* 0x0001e80000100a00 */
[----:B------:R-:W-:Y:S04]  /*1a010*/  STL.64 [R1+0x30], R8 ;  /* 0x0000300801007387 */ /* 0x000fe80000100a00 */
[----:B------:R1:W-:Y:S04]  /*1a020*/  STL.64 [R1+0x38], R10 ;  /* 0x0000380a01007387 */ /* 0x0003e80000100a00 */
[----:B------:R2:W-:Y:S04]  /*1a030*/  STL [R1+0x28], R18 ;  /* 0x0000281201007387 */ /* 0x0005e80000100800 */
[----:B------:R-:W4:Y:S04]  /*1a040*/  LDL.LU R6, [R1+0x9c4] ;  /* 0x0009c40001067983 */ /* 0x000f280000300800 */
[----:B------:R-:W2:Y:S04]  /*1a050*/  LDL.LU R7, [R1+0x9cc] ;  /* 0x0009cc0001077983 */ /* 0x000ea80000300800 */
[----:B------:R-:W2:Y:S04]  /*1a060*/  LDL.LU R20, [R1+0x3f8] ;  /* 0x0003f80001147983 */ /* 0x000ea80000300800 */
[----:B------:R-:W2:Y:S04]  /*1a070*/  LDL.LU R21, [R1+0x3fc] ;  /* 0x0003fc0001157983 */ /* 0x000ea80000300800 */
[----:B0-----:R-:W2:Y:S04]  /*1a080*/  LDL.LU R17, [R1+0x41c] ;  /* 0x00041c0001117983 */ /* 0x001ea80000300800 */
[----:B-1----:R-:W2:Y:S01]  /*1a090*/  LDL.LU R11, [R1+0x428] ;  /* 0x00042800010b7983 */ /* 0x002ea20000300800 */
[----:B---3--:R-:W-:Y:S01]  /*1a0a0*/  HMMA.16816.F32 R24, R12, R4, R24 ;  /* 0x000000040c18723c */ /* 0x008fe20000001818 */
[----:B------:R-:W-:-:S02]  /*1a0b0*/  IMAD.MOV.U32 R29, RZ, RZ, R19 ;  /* 0x000000ffff1d7224 */ /* 0x000fc400078e0013 */
[----:B------:R-:W-:Y:S02]  /*1a0c0*/  IMAD.MOV.U32 R8, RZ, RZ, R28 ;  /* 0x000000ffff087224 */ /* 0x000fe400078e001c */
[----:B------:R-:W-:Y:S02]  /*1a0d0*/  IMAD.MOV.U32 R9, RZ, RZ, R23 ;  /* 0x000000ffff097224 */ /* 0x000fe400078e0017 */
[----:B------:R-:W-:-:S12]  /*1a0e0*/  IMAD.MOV.U32 R10, RZ, RZ, R22 ;  /* 0x000000ffff0a7224 */ /* 0x000fd800078e0016 */
[----:B------:R-:W-:Y:S02]  /*1a0f0*/  IMAD.MOV.U32 R23, RZ, RZ, R26 ;  /* 0x000000ffff177224 */ /* 0x000fe400078e001a */
[----:B------:R-:W-:Y:S02]  /*1a100*/  IMAD.MOV.U32 R28, RZ, RZ, R27 ;  /* 0x000000ffff1c7224 */ /* 0x000fe400078e001b */
[----:B------:R-:W-:Y:S01]  /*1a110*/  IMAD.MOV.U32 R22, RZ, RZ, R24 ;  /* 0x000000ffff167224 */ /* 0x000fe200078e0018 */
[----:B--2---:R0:W-:Y:S04]  /*1a120*/  STL [R1+0xff0], R11 ;  /* 0x000ff00b01007387 */ /* 0x0041e80000100800 */
[----:B------:R-:W2:Y:S04]  /*1a130*/  LDL.LU R18, [R1+0x408] ;  /* 0x0004080001127983 */ /* 0x000ea80000300800 */
[----:B------:R1:W-:Y:S01]  /*1a140*/  STL [R1+0xda0], R29 ;  /* 0x000da01d01007387 */ /* 0x0003e20000100800 */
[----:B0-----:R-:W-:-:S02]  /*1a150*/  IMAD.MOV.U32 R11, RZ, RZ, R0 ;  /* 0x000000ffff0b7224 */ /* 0x001fc400078e0000 */
[----:B------:R-:W-:Y:S01]  /*1a160*/  IMAD.MOV.U32 R0, RZ, RZ, R25 ;  /* 0x000000ffff007224 */ /* 0x000fe200078e0019 */
[----:B-1----:R-:W3:Y:S04]  /*1a170*/  LDL.LU R29, [R1+0x9d0] ;  /* 0x0009d000011d7983 */ /* 0x002ee80000300800 */
[----:B------:R-:W2:Y:S04]  /*1a180*/  LDL.LU.64 R26, [R1+0x1000] ;  /* 0x00100000011a7983 */ /* 0x000ea80000300a00 */
[----:B------:R-:W2:Y:S04]  /*1a190*/  LDL.LU.64 R24, [R1+0xff8] ;  /* 0x000ff80001187983 */ /* 0x000ea80000300a00 */
[----:B------:R-:W4:Y:S04]  /*1a1a0*/  LDL.LU R4, [R1+0x9b4] ;  /* 0x0009b40001047983 */ /* 0x000f280000300800 */
[----:B------:R-:W4:Y:S04]  /*1a1b0*/  LDL.LU R5, [R1+0x9bc] ;  /* 0x0009bc0001057983 */ /* 0x000f280000300800 */
[----:B------:R-:W4:Y:S04]  /*1a1c0*/  LDL.LU R19, [R1+0x40c] ;  /* 0x00040c0001137983 */ /* 0x000f280000300800 */
[----:B------:R-:W4:Y:S04]  /*1a1d0*/  LDL.LU R16, [R1+0x418] ;  /* 0x0004180001107983 */ /* 0x000f280000300800 */
[----:B------:R0:W-:Y:S04]  /*1a1e0*/  STL [R1+0xcb8], R28 ;  /* 0x000cb81c01007387 */ /* 0x0001e80000100800 */
[----:B0-----:R-:W4:Y:S04]  /*1a1f0*/  LDL.LU R28, [R1+0x9c8] ;  /* 0x0009c800011c7983 */ /* 0x001f280000300800 */
[----:B------:R0:W-:Y:S04]  /*1a200*/  STL [R1+0xca0], R23 ;  /* 0x000ca01701007387 */ /* 0x0001e80000100800 */
[----:B0-----:R-:W4:Y:S04]  /*1a210*/  LDL.LU R23, [R1+0x9c0] ;  /* 0x0009c00001177983 */ /* 0x001f280000300800 */
[----:B------:R0:W-:Y:S04]  /*1a220*/  STL [R1+0xc9c], R0 ;  /* 0x000c9c0001007387 */ /* 0x0001e80000100800 */
[----:B0-----:R-:W4:Y:S04]  /*1a230*/  LDL.LU R0, [R1+0x9b8] ;  /* 0x0009b80001007983 */ /* 0x001f280000300800 */
[----:B------:R-:W-:Y:S01]  /*1a240*/  STL [R1+0xc98], R22 ;  /* 0x000c981601007387 */ /* 0x000fe20000100800 */
[----:B--2---:R-:W-:Y:S01]  /*1a250*/  HMMA.16816.F32 R24, R12, R2, R24 ;  /* 0x000000020c18723c */ /* 0x004fe20000001818 */
[----:B---3--:R-:W-:-:S05]  /*1a260*/  IMAD R7, R7, 0x100, R29 ;  /* 0x0000010007077824 */ /* 0x008fca00078e021d */
[----:B------:R-:W-:Y:S01]  /*1a270*/  F2FP.F16.E4M3.UNPACK_B R15, R7 ;  /* 0x00000007ff0f723e */ /* 0x000fe200020006ff */
[----:B----4-:R-:W-:-:S12]  /*1a280*/  IMAD R6, R6, 0x100, R28 ;  /* 0x0000010006067824 */ /* 0x010fd800078e021c */
[----:B------:R-:W-:Y:S04]  /*1a290*/  STL.64 [R1+0xc30], R26 ;  /* 0x000c301a01007387 */ /* 0x000fe80000100a00 */
[----:B------:R0:W-:Y:S01]  /*1a2a0*/  STL.64 [R1+0xc28], R24 ;  /* 0x000c281801007387 */ /* 0x0001e20000100a00 */
[----:B------:R-:W-:Y:S01]  /*1a2b0*/  IMAD R5, R5, 0x100, R23 ;  /* 0x0000010005057824 */ /* 0x000fe200078e0217 */
[----:B------:R-:W-:Y:S02]  /*1a2c0*/  F2FP.F16.E4M3.UNPACK_B R14, R6 ;  /* 0x00000006ff0e723e */ /* 0x000fe400020006ff */
[----:B0-----:R-:W2:Y:S04]  /*1a2d0*/  LDL.LU R24, [R1+0x60] ;  /* 0x0000600001187983 */ /* 0x001ea80000300800 */
[----:B------:R-:W2:Y:S04]  /*1a2e0*/  LDL.LU R25, [R1+0x64] ;  /* 0x0000640001197983 */ /* 0x000ea80000300800 */
[----:B------:R-:W2:Y:S01]  /*1a2f0*/  LDL.LU R26, [R1+0x68] ;  /* 0x00006800011a7983 */ /* 0x000ea20000300800 */
[----:B------:R-:W-:-:S03]  /*1a300*/  IMAD R4, R4, 0x100, R0 ;  /* 0x0000010004047824 */ /* 0x000fc600078e0200 */
[----:B------:R-:W2:Y:S01]  /*1a310*/  LDL.LU R27, [R1+0x6c] ;  /* 0x00006c00011b7983 */ /* 0x000ea20000300800 */
[----:B------:R-:W-:Y:S02]  /*1a320*/  F2FP.F16.E4M3.UNPACK_B R13, R5 ;  /* 0x00000005ff0d723e */ /* 0x000fe400020006ff */
[----:B------:R-:W-:Y:S02]  /*1a330*/  F2FP.F16.E4M3.UNPACK_B R12, R4 ;  /* 0x00000004ff0c723e */ /* 0x000fe400020006ff */
[----:B------:R-:W3:Y:S04]  /*1a340*/  LDL.LU R4, [R1+0x40] ;  /* 0x0000400001047983 */ /* 0x000ee80000300800 */
[----:B------:R-:W3:Y:S04]  /*1a350*/  LDL.LU R5, [R1+0x44] ;  /* 0x0000440001057983 */ /* 0x000ee80000300800 */
[----:B------:R-:W3:Y:S04]  /*1a360*/  LDL.LU R6, [R1+0x48] ;  /* 0x0000480001067983 */ /* 0x000ee80000300800 */
[----:B------:R-:W3:Y:S01]  /*1a370*/  LDL.LU R7, [R1+0x4c] ;  /* 0x00004c0001077983 */ /* 0x000ee20000300800 */
[----:B------:R-:W-:-:S02]  /*1a380*/  F2FP.F16.E4M3.UNPACK_B R20, R20.H1 ;  /* 0x00000014ff14723e */ /* 0x000fc400030006ff */
[----:B------:R-:W-:Y:S02]  /*1a390*/  F2FP.F16.E4M3.UNPACK_B R21, R21.H1 ;  /* 0x00000015ff15723e */ /* 0x000fe400030006ff */
[----:B------:R-:W-:Y:S02]  /*1a3a0*/  F2FP.F16.E4M3.UNPACK_B R18, R18.H1 ;  /* 0x00000012ff12723e */ /* 0x000fe400030006ff */
[----:B------:R-:W-:-:S03]  /*1a3b0*/  F2FP.F16.E4M3.UNPACK_B R19, R19.H1 ;  /* 0x00000013ff13723e */ /* 0x000fc600030006ff */
[----:B------:R-:W-:Y:S01]  /*1a3c0*/  HMMA.16816.F32 R8, R12, R20, R8 ;  /* 0x000000140c08723c */ /* 0x000fe20000001808 */
[----:B------:R-:W-:Y:S02]  /*1a3d0*/  F2FP.F16.E4M3.UNPACK_B R16, R16.H1 ;  /* 0x00000010ff10723e */ /* 0x000fe400030006ff */
[----:B------:R-:W-:-:S15]  /*1a3e0*/  F2FP.F16.E4M3.UNPACK_B R17, R17.H1 ;  /* 0x00000011ff11723e */ /* 0x000fde00030006ff */
[----:B------:R-:W-:Y:S01]  /*1a3f0*/  NOP ;  /* 0x0000000000007918 */ /* 0x000fe20000000000 */
[----:B------:R-:W-:Y:S04]  /*1a400*/  STL.64 [R1+0x10], R8 ;  /* 0x0000100801007387 */ /* 0x000fe80000100a00 */
[----:B------:R0:W-:Y:S04]  /*1a410*/  STL.64 [R1+0x18], R10 ;  /* 0x0000180a01007387 */ /* 0x0001e80000100a00 */
[----:B0-----:R-:W4:Y:S04]  /*1a420*/  LDL.LU R11, [R1+0xff0] ;  /* 0x000ff000010b7983 */ /* 0x001f280000300800 */
[----:B------:R-:W-:Y:S04]  /*1a430*/  STL [R1+0xfa4], R20 ;  /* 0x000fa41401007387 */ /* 0x000fe80000100800 */
[----:B------:R-:W-:Y:S01]  /*1a440*/  STL [R1+0xfa0], R21 ;  /* 0x000fa01501007387 */ /* 0x000fe20000100800 */
[----:B---3--:R-:W-:-:S15]  /*1a450*/  HMMA.16816.F32 R4, R12, R18, R4 ;  /* 0x000000120c04723c */ /* 0x008fde0000001804 */
[----:B------:R-:W-:-:S04]  /*1a460*/  NOP ;  /* 0x0000000000007918 */ /* 0x000fc80000000000 */
[----:B------:R-:W-:Y:S04]  /*1a470*/  STL.64 [R1+0x40], R4 ;  /* 0x0000400401007387 */ /* 0x000fe80000100a00 */
[----:B------:R2:W-:Y:S02]  /*1a480*/  STL.64 [R1+0x48], R6 ;  /* 0x0000480601007387 */ /* 0x0005e40000100a00 */
[----:B--2---:R-:W-:Y:S02]  /*1a490*/  HMMA.16816.F32 R4, R12, R16, R24 ;  /* 0x000000100c04723c */ /* 0x004fe40000001818 */
[----:B------:R-:W-:Y:S04]  /*1a4a0*/  STL.64 [R1+0xf88], R18 ;  /* 0x000f881201007387 */ /* 0x000fe80000100a00 */
[----:B------:R-:W-:-:S13]  /*1a4b0*/  STL.64 [R1+0xf80], R16 ;  /* 0x000f801001007387 */ /* 0x000fda0000100a00 */
[----:B------:R-:W-:Y:S04]  /*1a4c0*/  STL.64 [R1+0x60], R4 ;  /* 0x0000600401007387 */ /* 0x000fe80000100a00 */
[----:B------:R0:W-:Y:S04]  /*1a4d0*/  STL.64 [R1+0x68], R6 ;  /* 0x0000680601007387 */ /* 0x0001e80000100a00 */
[----:B------:R-:W2:Y:S04]  /*1a4e0*/  LDL.LU R24, [R1+0x3b0] ;  /* 0x0003b00001187983 */ /* 0x000ea80000300800 */
[----:B------:R-:W2:Y:S04]  /*1a4f0*/  LDL.LU R25, [R1+0x3b4] ;  /* 0x0003b40001197983 */ /* 0x000ea80000300800 */
[----:B------:R-:W3:Y:S04]  /*1a500*/  LDL.LU R26, [R1+0x3b8] ;  /* 0x0003b800011a7983 */ /* 0x000ee80000300800 */
[----:B------:R-:W3:Y:S04]  /*1a510*/  LDL.LU R27, [R1+0x3bc] ;  /* 0x0003bc00011b7983 */ /* 0x000ee80000300800 */
[----:B------:R-:W2:Y:S04]  /*1a520*/  LDL.LU R9, [R1+0x43c] ;  /* 0x00043c0001097983 */ /* 0x000ea80000300800 */
[----:B0-----:R-:W2:Y:S04]  /*1a530*/  LDL.LU R6, [R1+0x448] ;  /* 0x0004480001067983 */ /* 0x001ea80000300800 */
[----:B------:R-:W2:Y:S04]  /*1a540*/  LDL.LU R7, [R1+0x44c] ;  /* 0x00044c0001077983 */ /* 0x000ea80000300800 */
[----:B------:R-:W3:Y:S04]  /*1a550*/  LDL.LU R4, [R1+0x458] ;  /* 0x0004580001047983 */ /* 0x000ee80000300800 */
[----:B------:R-:W3:Y:S01]  /*1a560*/  LDL.LU R5, [R1+0x45c] ;  /* 0x00045c0001057983 */ /* 0x000ee20000300800 */
[----:B----4-:R-:W-:-:S03]  /*1a570*/  F2FP.F16.E4M3.UNPACK_B R10, R11.H1 ;  /* 0x0000000bff0a723e */ /* 0x010fc600030006ff */
[----:B--2---:R-:W-:Y:S04]  /*1a580*/  STL.64 [R1+0xfe8], R6 ;  /* 0x000fe80601007387 */ /* 0x004fe80000100a00 */
[----:B---3--:R0:W-:Y:S04]  /*1a590*/  STL.64 [R1+0xfe0], R4 ;  /* 0x000fe00401007387 */ /* 0x0081e80000100a00 */
[----:B0-----:R-:W2:Y:S04]  /*1a5a0*/  LDL.LU R4, [R1+0x80] ;  /* 0x0000800001047983 */ /* 0x001ea80000300800 */
[----:B------:R-:W2:Y:S04]  /*1a5b0*/  LDL.LU R5, [R1+0x84] ;  /* 0x0000840001057983 */ /* 0x000ea80000300800 */
[----:B------:R-:W2:Y:S04]  /*1a5c0*/  LDL.LU R6, [R1+0x88] ;  /* 0x0000880001067983 */ /* 0x000ea80000300800 */
[----:B------:R-:W2:Y:S04]  /*1a5d0*/  LDL.LU R7, [R1+0x8c] ;  /* 0x00008c0001077983 */ /* 0x000ea80000300800 */
[----:B------:R-:W3:Y:S04]  /*1a5e0*/  LDL.LU R11, [R1+0x42c] ;  /* 0x00042c00010b7983 */ /* 0x000ee80000300800 */
[----:B------:R-:W4:Y:S04]  /*1a5f0*/  LDL.LU R8, [R1+0x438] ;  /* 0x0004380001087983 */ /* 0x000f280000300800 */
        /* <DEDUP_REMOVED lines=21> */
[----:B---3--:R-:W-:-:S02]  /*1a750*/  F2FP.F16.E4M3.UNPACK_B R11, R11.H1 ;  /* 0x0000000bff0b723e */ /* 0x008fc400030006ff */
[----:B----4-:R-:W-:Y:S01]  /*1a760*/  F2FP.F16.E4M3.UNPACK_B R8, R8.H1 ;  /* 0x00000008ff08723e */ /* 0x010fe200030006ff */
[----:B--2---:R-:W-:Y:S04]  /*1a770*/  STL.64 [R1+0xfd8], R22 ;  /* 0x000fd81601007387 */ /* 0x004fe80000100a00 */
[----:B------:R0:W-:Y:S04]  /*1a780*/  STL.64 [R1+0xfd0], R20 ;  /* 0x000fd01401007387 */ /* 0x0001e80000100a00 */
[----:B0-----:R-:W2:Y:S04]  /*1a790*/  LDL.LU R20, [R1+0xa0] ;  /* 0x0000a00001147983 */ /* 0x001ea80000300800 */
[----:B------:R-:W2:Y:S04]  /*1a7a0*/  LDL.LU R21, [R1+0xa4] ;  /* 0x0000a40001157983 */ /* 0x000ea80000300800 */
[----:B------:R-:W2:Y:S04]  /*1a7b0*/  LDL.LU R22, [R1+0xa8] ;  /* 0x0000a80001167983 */ /* 0x000ea80000300800 */
[----:B------:R-:W2:Y:S01]  /*1a7c0*/  LDL.LU R23, [R1+0xac] ;  /* 0x0000ac0001177983 */ /* 0x000ea20000300800 */
[----:B------:R-:W-:Y:S01]  /*1a7d0*/  F2FP.F16.E4M3.UNPACK_B R9, R9.H1 ;  /* 0x00000009ff09723e */ /* 0x000fe200030006ff */
[C---:B------:R-:W-:Y:S02]  /*1a7e0*/  HMMA.16816.F32 R4, R12.reuse, R10, R4 ;  /* 0x0000000a0c04723c */ /* 0x040fe40000001804 */
[----:B------:R-:W3:Y:S04]  /*1a7f0*/  LDL.LU R0, [R1+0x9f0] ;  /* 0x0009f00001007983 */ /* 0x000ee80000300800 */
[----:B------:R-:W3:Y:S04]  /*1a800*/  LDL.LU R29, [R1+0x9ec] ;  /* 0x0009ec00011d7983 */ /* 0x000ee80000300800 */
[----:B------:R-:W-:Y:S04]  /*1a810*/  STL.64 [R1+0xf98], R26 ;  /* 0x000f981a01007387 */ /* 0x000fe80000100a00 */
[----:B------:R0:W-:Y:S04]  /*1a820*/  STL.64 [R1+0xf90], R24 ;  /* 0x000f901801007387 */ /* 0x0001e80000100a00 */
[----:B0-----:R-:W4:Y:S04]  /*1a830*/  LDL.LU R24, [R1+0x120] ;  /* 0x0001200001187983 */ /* 0x001f280000300800 */
[----:B------:R-:W4:Y:S04]  /*1a840*/  LDL.LU R25, [R1+0x124] ;  /* 0x0001240001197983 */ /* 0x000f280000300800 */
[----:B------:R-:W4:Y:S04]  /*1a850*/  LDL.LU R26, [R1+0x128] ;  /* 0x00012800011a7983 */ /* 0x000f280000300800 */
[----:B------:R-:W4:Y:S04]  /*1a860*/  LDL.LU R27, [R1+0x12c] ;  /* 0x00012c00011b7983 */ /* 0x000f280000300800 */
[----:B------:R-:W3:Y:S04]  /*1a870*/  LDL.LU R16, [R1+0x3d0] ;  /* 0x0003d00001107983 */ /* 0x000ee80000300800 */
[----:B------:R-:W3:Y:S04]  /*1a880*/  LDL.LU R17, [R1+0x3d4] ;  /* 0x0003d40001117983 */ /* 0x000ee80000300800 */
[----:B------:R-:W3:Y:S04]  /*1a890*/  LDL.LU R18, [R1+0x3d8] ;  /* 0x0003d80001127983 */ /* 0x000ee80000300800 */
[----:B------:R-:W3:Y:S04]  /*1a8a0*/  LDL.LU R19, [R1+0x3dc] ;  /* 0x0003dc0001137983 */ /* 0x000ee80000300800 */
[----:B------:R-:W-:Y:S04]  /*1a8b0*/  STL.64 [R1+0x80], R4 ;  /* 0x0000800401007387 */ /* 0x000fe80000100a00 */
[----:B------:R0:W-:Y:S04]  /*1a8c0*/  STL.64 [R1+0x88], R6 ;  /* 0x0000880601007387 */ /* 0x0001e80000100a00 */
[----:B0-----:R-:W3:Y:S04]  /*1a8d0*/  LDL.LU.64 R6, [R1+0xfe8] ;  /* 0x000fe80001067983 */ /* 0x001ee80000300a00 */
[----:B------:R-:W4:Y:S01]  /*1a8e0*/  LDL.LU.64 R4, [R1+0xfe0] ;  /* 0x000fe00001047983 */ /* 0x000f220000300a00 */
[----:B--2---:R-:W-:-:S15]  /*1a8f0*/  HMMA.16816.F32 R20, R12, R8, R20 ;  /* 0x000000080c14723c */ /* 0x004fde0000001814 */
[----:B------:R-:W-:-:S04]  /*1a900*/  NOP ;  /* 0x0000000000007918 */ /* 0x000fc80000000000 */
[----:B------:R-:W-:Y:S04]  /*1a910*/  STL.64 [R1+0xa0], R20 ;  /* 0x0000a01401007387 */ /* 0x000fe80000100a00 */
[----:B------:R0:W-:Y:S04]  /*1a920*/  STL.64 [R1+0xa8], R22 ;  /* 0x0000a81601007387 */ /* 0x0001e80000100a00 */
[----:B0-----:R-:W2:Y:S04]  /*1a930*/  LDL.LU.64 R22, [R1+0xfd8] ;  /* 0x000fd80001167983 */ /* 0x001ea80000300a00 */
[----:B------:R-:W2:Y:S01]  /*1a940*/  LDL.LU.64 R20, [R1+0xfd0] ;  /* 0x000fd00001147983 */ /* 0x000ea20000300a00 */
[----:B---3--:R-:W-:-:S02]  /*1a950*/  F2FP.F16.E4M3.UNPACK_B R6, R6.H1 ;  /* 0x00000006ff06723e */ /* 0x008fc400030006ff */
[----:B------:R-:W-:-:S07]  /*1a960*/  F2FP.F16.E4M3.UNPACK_B R7, R7.H1 ;  /* 0x00000007ff07723e */ /* 0x000fce00030006ff */
[----:B--2---:R-:W-:-:S15]  /*1a970*/  HMMA.16816.F32 R20, R12, R6, R20 ;  /* 0x000000060c14723c */ /* 0x004fde0000001814 */
[----:B------:R-:W-:-:S04]  /*1a980*/  NOP ;  /* 0x0000000000007918 */ /* 0x000fc80000000000 */
[----:B------:R-:W-:Y:S04]  /*1a990*/  STL.64 [R1+0x130], R20 ;  /* 0x0001301401007387 */ /* 0x000fe80000100a00 */
[----:B------:R0:W-:Y:S04]  /*1a9a0*/  STL.64 [R1+0x138], R22 ;  /* 0x0001381601007387 */ /* 0x0001e80000100a00 */
[----:B0-----:R-:W2:Y:S04]  /*1a9b0*/  LDL.LU.64 R22, [R1+0xfc8] ;  /* 0x000fc80001167983 */ /* 0x001ea80000300a00 */
[----:B------:R-:W2:Y:S01]  /*1a9c0*/  LDL.LU.64 R20, [R1+0xfc0] ;  /* 0x000fc00001147983 */ /* 0x000ea20000300a00 */
[----:B----4-:R-:W-:-:S02]  /*1a9d0*/  F2FP.F16.E4M3.UNPACK_B R4, R4.H1 ;  /* 0x00000004ff04723e */ /* 0x010fc400030006ff */
[----:B------:R-:W-:-:S07]  /*1a9e0*/  F2FP.F16.E4M3.UNPACK_B R5, R5.H1 ;  /* 0x00000005ff05723e */ /* 0x000fce00030006ff */
[----:B--2---:R-:W-:-:S15]  /*1a9f0*/  HMMA.16816.F32 R20, R12, R4, R20 ;  /* 0x000000040c14723c */ /* 0x004fde0000001814 */
[----:B------:R-:W-:-:S04]  /*1aa00*/  NOP ;  /* 0x0000000000007918 */ /* 0x000fc80000000000 */
[----:B------:R-:W-:Y:S04]  /*1aa10*/  STL.64 [R1+0x3e0], R20 ;  /* 0x0003e01401007387 */ /* 0x000fe80000100a00 */
[----:B------:R0:W-:Y:S04]  /*1aa20*/  STL.64 [R1+0x3e8], R22 ;  /* 0x0003e81601007387 */ /* 0x0001e80000100a00 */
[----:B0-----:R-:W2:Y:S04]  /*1aa30*/  LDL.LU.64 R22, [R1+0xfb8] ;  /* 0x000fb80001167983 */ /* 0x001ea80000300a00 */
[----:B------:R-:W3:Y:S04]  /*1aa40*/  LDL.LU.64 R20, [R1+0xfb0] ;  /* 0x000fb00001147983 */ /* 0x000ee80000300a00 */
[----:B------:R-:W-:Y:S04]  /*1aa50*/  STL.64 [R1+0xf68], R6 ;  /* 0x000f680601007387 */ /* 0x000fe80000100a00 */
[----:B------:R0:W-:Y:S04]  /*1aa60*/  STL.64 [R1+0xf60], R4 ;  /* 0x000f600401007387 */ /* 0x0001e80000100a00 */
[----:B0-----:R-:W4:Y:S04]  /*1aa70*/  LDL.LU R4, [R1+0x3c0] ;  /* 0x0003c00001047983 */ /* 0x001f280000300800 */
[----:B------:R-:W4:Y:S04]  /*1aa80*/  LDL.LU R5, [R1+0x3c4] ;  /* 0x0003c40001057983 */ /* 0x000f280000300800 */
[----:B------:R-:W4:Y:S04]  /*1aa90*/  LDL.LU R6, [R1+0x3c8] ;  /* 0x0003c80001067983 */ /* 0x000f280000300800 */
[----:B------:R-:W4:Y:S01]  /*1aaa0*/  LDL.LU R7, [R1+0x3cc] ;  /* 0x0003cc0001077983 */ /* 0x000f220000300800 */
[----:B---3--:R-:W-:-:S03]  /*1aab0*/  IMAD R28, R28, 0x100, R20 ;  /* 0x000001001c1c7824 */ /* 0x008fc600078e0214 */
[----:B------:R-:W3:Y:S01]  /*1aac0*/  LDL.LU R20, [R1+0xfa8] ;  /* 0x000fa80001147983 */ /* 0x000ee20000300800 */
[----:B--2---:R-:W-:Y:S01]  /*1aad0*/  IMAD R22, R22, 0x100, R21 ;  /* 0x0000010016167824 */ /* 0x004fe200078e0215 */
[----:B------:R-:W-:Y:S02]  /*1aae0*/  F2FP.F16.E4M3.UNPACK_B R2, R2.H1 ;  /* 0x00000002ff02723e */ /* 0x000fe400030006ff */
[----:B------:R-:W-:-:S07]  /*1aaf0*/  F2FP.F16.E4M3.UNPACK_B R3, R3.H1 ;  /* 0x00000003ff03723e */ /* 0x000fce00030006ff */
[----:B------:R-:W-:Y:S01]  /*1ab00*/  HMMA.16816.F32 R12, R12, R2, R24 ;  /* 0x000000020c0c723c */ /* 0x000fe20000001818 */
[----:B---3--:R-:W-:Y:S02]  /*1ab10*/  IMAD R23, R23, 0x100, R20 ;  /* 0x0000010017177824 */ /* 0x008fe400078e0214 */
[----:B------:R-:W2:Y:S04]  /*1ab20*/  LDL.LU R20, [R1+0xfa4] ;  /* 0x000fa40001147983 */ /* 0x000ea80000300800 */
[----:B------:R-:W2:Y:S04]  /*1ab30*/  LDL.LU R21, [R1+0xfa0] ;  /* 0x000fa00001157983 */ /* 0x000ea80000300800 */
[----:B------:R-:W3:Y:S01]  /*1ab40*/  LDL.LU.64 R26, [R1+0xf98] ;  /* 0x000f9800011a7983 */ /* 0x000ee20000300a00 */
[----:B------:R-:W-:-:S03]  /*1ab50*/  IMAD R0, R29, 0x100, R0 ;  /* 0x000001001d007824 */ /* 0x000fc600078e0200 */
[----:B------:R-:W3:Y:S04]  /*1ab60*/  LDL.LU.64 R24, [R1+0xf90] ;  /* 0x000f900001187983 */ /* 0x000ee80000300a00 */
        /* <DEDUP_REMOVED lines=12> */
[----:B0-----:R-:W4:Y:S04]  /*1ac30*/  LDL.LU.64 R18, [R1+0xf88] ;  /* 0x000f880001127983 */ /* 0x001f280000300a00 */
[----:B------:R-:W3:Y:S04]  /*1ac40*/  LDL.LU.64 R16, [R1+0xf80] ;  /* 0x000f800001107983 */ /* 0x000ee80000300a00 */
[----:B------:R-:W-:Y:S04]  /*1ac50*/  STL [R1+0xf3c], R20 ;  /* 0x000f3c1401007387 */ /* 0x000fe80000100800 */
[----:B------:R4:W-:Y:S02]  /*1ac60*/  STL [R1+0xf38], R21 ;  /* 0x000f381501007387 */ /* 0x0009e40000100800 */
[C---:B----4-:R-:W-:Y:S08]  /*1ac70*/  HMMA.16816.F32 R20, R12.reuse, R18, R4 ;  /* 0x000000120c14723c */ /* 0x050ff00000001804 */
[C---:B---3--:R-:W-:Y:S01]  /*1ac80*/  HMMA.16816.F32 R4, R12.reuse, R16, R24 ;  /* 0x000000100c04723c */ /* 0x048fe20000001818 */
[----:B------:R-:W-:Y:S10]  /*1ac90*/  STL.64 [R1+0xf08], R18 ;  /* 0x000f081201007387 */ /* 0x000ff40000100a00 */
[----:B------:R-:W-:Y:S04]  /*1aca0*/  STL.64 [R1+0x3c0], R20 ;  /* 0x0003c01401007387 */ /* 0x000fe80000100a00 */
[----:B------:R-:W-:Y:S04]  /*1acb0*/  STL.64 [R1+0x3c8], R22 ;  /* 0x0003c81601007387 */ /* 0x000fe80000100a00 */
[----:B------:R-:W-:Y:S04]  /*1acc0*/  STL.64 [R1+0xf00], R16 ;  /* 0x000f001001007387 */ /* 0x000fe80000100a00 */
[----:B------:R-:W-:Y:S04]  /*1acd0*/  STL.64 [R1+0x3b0], R4 ;  /* 0x0003b00401007387 */ /* 0x000fe80000100a00 */
[----:B------:R-:W-:Y:S04]  /*1ace0*/  STL.64 [R1+0x3b8], R6 ;  /* 0x0003b80601007387 */ /* 0x000fe80000100a00 */
[----:B------:R-:W2:Y:S04]  /*1acf0*/  LDL.LU R27, [R1+0xa18] ;  /* 0x000a1800011b7983 */ /* 0x000ea80000300800 */
[----:B--2---:R0:W-:Y:S04]  /*1ad00*/  STL [R1+0xec8], R27 ;  /* 0x000ec81b01007387 */ /* 0x0041e80000100800 */
[----:B------:R-:W2:Y:S04]  /*1ad10*/  LDL.LU R24, [R1+0x320] ;  /* 0x0003200001187983 */ /* 0x000ea80000300800 */
[----:B------:R-:W2:Y:S04]  /*1ad20*/  LDL.LU R25, [R1+0x324] ;  /* 0x0003240001197983 */ /* 0x000ea80000300800 */
[----:B------:R-:W3:Y:S04]  /*1ad30*/  LDL.LU R26, [R1+0x328] ;  /* 0x00032800011a7983 */ /* 0x000ee80000300800 */
[----:B0-----:R-:W3:Y:S04]  /*1ad40*/  LDL.LU R27, [R1+0x32c] ;  /* 0x00032c00011b7983 */ /* 0x001ee80000300800 */
        /* <DEDUP_REMOVED lines=10> */
[----:B------:R-:W3:Y:S04]  /*1adf0*/  LDL.LU R20, [R1+0x9f8] ;  /* 0x0009f80001147983 */ /* 0x000ee80000300800 */
[----:B------:R-:W3:Y:S04]  /*1ae00*/  LDL.LU R21, [R1+0xa00] ;  /* 0x000a000001157983 */ /* 0x000ee80000300800 */
[----:B------:R-:W3:Y:S04]  /*1ae10*/  LDL.LU R2, [R1+0xa08] ;  /* 0x000a080001027983 */ /* 0x000ee80000300800 */
[----:B------:R-:W3:Y:S04]  /*1ae20*/  LDL.LU R3, [R1+0xa10] ;  /* 0x000a100001037983 */ /* 0x000ee80000300800 */
        /* <DEDUP_REMOVED lines=10> */
[----:B------:R-:W4:Y:S04]  /*1aed0*/  LDL.LU R18, [R1+0x378] ;  /* 0x0003780001127983 */ /* 0x000f280000300800 */
[----:B------:R-:W4:Y:S04]  /*1aee0*/  LDL.LU R19, [R1+0x37c] ;  /* 0x00037c0001137983 */ /* 0x000f280000300800 */
        /* <DEDUP_REMOVED lines=25> */
[----:B--2---:R0:W-:Y:S04]  /*1b080*/  STL [R1+0xf1c], R24 ;  /* 0x000f1c1801007387 */ /* 0x0041e80000100800 */
[----:B0-----:R-:W2:Y:S04]  /*1b090*/  LDL.LU R24, [R1+0x9f4] ;  /* 0x0009f40001187983 */ /* 0x001ea80000300800 */
[----:B------:R-:W3:Y:S04]  /*1b0a0*/  LDL.LU R25, [R1+0x354] ;  /* 0x0003540001197983 */ /* 0x000ee80000300800 */
[----:B------:R-:W3:Y:S04]  /*1b0b0*/  LDL.LU R26, [R1+0x358] ;  /* 0x00035800011a7983 */ /* 0x000ee80000300800 */
[----:B------:R-:W3:Y:S04]  /*1b0c0*/  LDL.LU R27, [R1+0x35c] ;  /* 0x00035c00011b7983 */ /* 0x000ee80000300800 */
[----:B------:R-:W2:Y:S04]  /*1b0d0*/  LDL.LU R22, [R1+0xa14] ;  /* 0x000a140001167983 */ /* 0x000ea80000300800 */
[----:B--2---:R0:W-:Y:S04]  /*1b0e0*/  STL [R1+0xf10], R22 ;  /* 0x000f101601007387 */ /* 0x0041e80000100800 */
[----:B0-----:R-:W2:Y:S04]  /*1b0f0*/  LDL.LU R22, [R1+0xa0c] ;  /* 0x000a0c0001167983 */ /* 0x001ea80000300800 */
[----:B------:R-:W2:Y:S01]  /*1b100*/  LDL.LU R0, [R1+0xa20] ;  /* 0x000a200001007983 */ /* 0x000ea20000300800 */
[C---:B------:R-:W-:Y:S03]  /*1b110*/  HMMA.16816.F32 R4, R12.reuse, R10, R4 ;  /* 0x0000000a0c04723c */ /* 0x040fe60000001804 */
[----:B--2---:R0:W-:Y:S04]  /*1b120*/  STL [R1+0xf14], R0 ;  /* 0x000f140001007387 */ /* 0x0041e80000100800 */
[----:B0-----:R-:W2:Y:S04]  /*1b130*/  LDL.LU R0, [R1+0xa04] ;  /* 0x000a040001007983 */ /* 0x001ea80000300800 */
[----:B------:R-:W2:Y:S04]  /*1b140*/  LDL.LU R23, [R1+0xa1c] ;  /* 0x000a1c0001177983 */ /* 0x000ea80000300800 */
[----:B--2---:R0:W-:Y:S04]  /*1b150*/  STL [R1+0xf18], R23 ;  /* 0x000f181701007387 */ /* 0x0041e80000100800 */
[----:B0-----:R-:W2:Y:S04]  /*1b160*/  LDL.LU R23, [R1+0x9fc] ;  /* 0x0009fc0001177983 */ /* 0x001ea80000300800 */
[----:B------:R-:W2:Y:S04]  /*1b170*/  LDL.LU R28, [R1+0xa28] ;  /* 0x000a2800011c7983 */ /* 0x000ea80000300800 */
[----:B------:R-:W2:Y:S04]  /*1b180*/  LDL.LU R29, [R1+0xa24] ;  /* 0x000a2400011d7983 */ /* 0x000ea80000300800 */
        /* <DEDUP_REMOVED lines=15> */
[----:B------:R-:W2:Y:S01]  /*1b280*/  LDL.LU.64 R16, [R1+0xf50] ;  /* 0x000f500001107983 */ /* 0x000ea20000300a00 */
[----:B------:R-:W-:-:S02]  /*1b290*/  IMAD R24, R24, 0x100, R20 ;  /* 0x0000010018187824 */ /* 0x000fc400078e0214 */
[----:B------:R-:W-:Y:S02]  /*1b2a0*/  IMAD R23, R23, 0x100, R21 ;  /* 0x0000010017177824 */ /* 0x000fe400078e0215 */
[----:B------:R-:W-:Y:S02]  /*1b2b0*/  IMAD R0, R0, 0x100, R2 ;  /* 0x0000010000007824 */ /* 0x000fe400078e0202 */
[----:B------:R-:W-:Y:S01]  /*1b2c0*/  IMAD R22, R22, 0x100, R3 ;  /* 0x0000010016167824 */ /* 0x000fe200078e0203 */
[----:B--2---:R-:W-:-:S15]  /*1b2d0*/  HMMA.16816.F32 R16, R12, R4, R16 ;  /* 0x000000040c10723c */ /* 0x004fde0000001810 */
[----:B------:R-:W-:-:S04]  /*1b2e0*/  NOP ;  /* 0x0000000000007918 */ /* 0x000fc80000000000 */
[----:B------:R-:W-:Y:S04]  /*1b2f0*/  STL.64 [R1+0x370], R16 ;  /* 0x0003701001007387 */ /* 0x000fe80000100a00 */
[----:B------:R0:W-:Y:S04]  /*1b300*/  STL.64 [R1+0x378], R18 ;  /* 0x0003781201007387 */ /* 0x0001e80000100a00 */
[----:B0-----:R-:W2:Y:S04]  /*1b310*/  LDL.LU.64 R18, [R1+0xf48] ;  /* 0x000f480001127983 */ /* 0x001ea80000300a00 */
[----:B------:R-:W2:Y:S04]  /*1b320*/  LDL.LU.64 R16, [R1+0xf40] ;  /* 0x000f400001107983 */ /* 0x000ea80000300a00 */
[----:B------:R-:W4:Y:S04]  /*1b330*/  LDL.LU R20, [R1+0xf3c] ;  /* 0x000f3c0001147983 */ /* 0x000f280000300800 */
[----:B------:R-:W4:Y:S04]  /*1b340*/  LDL.LU R21, [R1+0xf38] ;  /* 0x000f380001157983 */ /* 0x000f280000300800 */
[----:B------:R-:W2:Y:S04]  /*1b350*/  LDL.LU R2, [R1+0xf34] ;  /* 0x000f340001027983 */ /* 0x000ea80000300800 */
[----:B------:R-:W2:Y:S02]  /*1b360*/  LDL.LU R3, [R1+0xf30] ;  /* 0x000f300001037983 */ /* 0x000ea40000300800 */
[----:B--2---:R-:W-:Y:S02]  /*1b370*/  HMMA.16816.F32 R12, R12, R2, R16 ;  /* 0x000000020c0c723c */ /* 0x004fe40000001810 */
[----:B------:R-:W4:Y:S04]  /*1b380*/  LDL.LU.64 R18, [R1+0xf28] ;  /* 0x000f280001127983 */ /* 0x000f280000300a00 */
[----:B------:R-:W4:Y:S04]  /*1b390*/  LDL.LU.64 R16, [R1+0xf20] ;  /* 0x000f200001107983 */ /* 0x000f280000300a00 */
        /* <DEDUP_REMOVED lines=8> */
[----:B------:R-:W3:Y:S04]  /*1b420*/  LDL.LU R24, [R1+0xf1c] ;  /* 0x000f1c0001187983 */ /* 0x000ee80000300800 */
        /* <DEDUP_REMOVED lines=37> */
[----:B0-----:R-:W3:Y:S04]  /*1b680*/  LDL.LU R27, [R1+0xec8] ;  /* 0x000ec800011b7983 */ /* 0x001ee80000300800 */
[----:B------:R-:W-:Y:S04]  /*1b690*/  STL.64 [R1+0xe88], R10 ;  /* 0x000e880a01007387 */ /* 0x000fe80000100a00 */
[----:B------:R0:W-:Y:S04]  /*1b6a0*/  STL.64 [R1+0xe80], R8 ;  /* 0x000e800801007387 */ /* 0x0001e80000100a00 */
[----:B0-----:R-:W3:Y:S04]  /*1b6b0*/  LDL.LU R8, [R1+0x310] ;  /* 0x0003100001087983 */ /* 0x001ee80000300800 */
[----:B------:R-:W3:Y:S04]  /*1b6c0*/  LDL.LU R9, [R1+0x314] ;  /* 0x0003140001097983 */ /* 0x000ee80000300800 */
[----:B------:R-:W3:Y:S04]  /*1b6d0*/  LDL.LU R10, [R1+0x318] ;  /* 0x00031800010a7983 */ /* 0x000ee80000300800 */
[----:B------:R-:W3:Y:S01]  /*1b6e0*/  LDL.LU R11, [R1+0x31c] ;  /* 0x00031c00010b7983 */ /* 0x000ee20000300800 */
[----:B--2---:R-:W-:-:S02]  /*1b6f0*/  IMAD R2, R23, 0x100, R0 ;  /* 0x0000010017027824 */ /* 0x004fc400078e0200 */
[----:B------:R-:W-:Y:S01]  /*1b700*/  IMAD R0, R29, 0x100, R28 ;  /* 0x000001001d007824 */ /* 0x000fe200078e021c */
[----:B---3--:R-:W-:Y:S01]  /*1b710*/  HMMA.16816.F32 R8, R12, R6, R8 ;  /* 0x000000060c08723c */ /* 0x008fe20000001808 */
[----:B------:R-:W-:-:S15]  /*1b720*/  IMAD R3, R22, 0x100, R27 ;  /* 0x0000010016037824 */ /* 0x000fde00078e021b */
[----:B------:R-:W-:-:S03]  /*1b730*/  NOP ;  /* 0x0000000000007918 */ /* 0x000fc60000000000 */
[----:B------:R-:W-:Y:S04]  /*1b740*/  STL.64 [R1+0x310], R8 ;  /* 0x0003100801007387 */ /* 0x000fe80000100a00 */
[----:B------:R4:W-:Y:S02]  /*1b750*/  STL.64 [R1+0x318], R10 ;  /* 0x0003180a01007387 */ /* 0x0009e40000100a00 */
[----:B----4-:R-:W-:Y:S02]  /*1b760*/  HMMA.16816.F32 R8, R12, R4, R16 ;  /* 0x000000040c08723c */ /* 0x010fe40000001810 */
[----:B------:R-:W-:Y:S04]  /*1b770*/  STL.64 [R1+0xe68], R6 ;  /* 0x000e680601007387 */ /* 0x000fe80000100a00 */
        /* <DEDUP_REMOVED lines=279> */
[----:B------:R-:W3:Y:S01]  /*1c8f0*/  LDL.LU.64 R20, [R1+0xdd0] ;  /* 0x000dd00001147983 */ /* 0x000ee20000300a00 */
[----:B------:R-:W-:-:S02]  /*1c900*/  IMAD R29, R29, 0x100, R3 ;  /* 0x000001001d1d7824 */ /* 0x000fc400078e0203 */
[----:B---3--:R-:W-:Y:S02]  /*1c910*/  IMAD R23, R23, 0x100, R20 ;  /* 0x0000010017177824 */ /* 0x008fe400078e0214 */
[----:B------:R-:W-:Y:S01]  /*1c920*/  IMAD R0, R0, 0x100, R21 ;  /* 0x0000010000007824 */ /* 0x000fe200078e0215 */
[----:B------:R-:W3:Y:S04]  /*1c930*/  LDL.LU R20, [R1+0xdcc] ;  /* 0x000dcc0001147983 */ /* 0x000ee80000300800 */
[----:B------:R-:W3:Y:S01]  /*1c940*/  LDL.LU R21, [R1+0xdc8] ;  /* 0x000dc80001157983 */ /* 0x000ee20000300800 */
[----:B------:R-:W-:-:S03]  /*1c950*/  IMAD R22, R22, 0x100, R2 ;  /* 0x0000010016167824 */ /* 0x000fc600078e0202 */
        /* <DEDUP_REMOVED lines=8> */
[----:B------:R-:W-:Y:S02]  /*1c9e0*/  F2FP.F16.E4M3.UNPACK_B R13, R0 ;  /* 0x00000000ff0d723e */ /* 0x000fe400020006ff */
[----:B-1----:R-:W-:Y:S02]  /*1c9f0*/  F2FP.F16.E4M3.UNPACK_B R14, R22 ;  /* 0x00000016ff0e723e */ /* 0x002fe400020006ff */
[----:B------:R-:W-:Y:S01]  /*1ca00*/  F2FP.F16.E4M3.UNPACK_B R15, R29 ;  /* 0x0000001dff0f723e */ /* 0x000fe200020006ff */
[----:B------:R-:W4:Y:S04]  /*1ca10*/  LDL.LU R23, [R1+0xdac] ;  /* 0x000dac0001177983 */ /* 0x000f280000300800 */
        /* <DEDUP_REMOVED lines=55> */
[----:B------:R-:W-:Y:S04]  /*1cd90*/  STL.64 [R1+0x1b8], R10 ;  /* 0x0001b80a01007387 */ /* 0x000fe80000100a00 */
        /* <DEDUP_REMOVED lines=8> */
[----:B------:R-:W3:Y:S01]  /*1ce20*/  LDL.LU R26, [R1+0x28] ;  /* 0x00002800011a7983 */ /* 0x000ee20000300800 */
[----:B------:R-:W-:-:S03]  /*1ce30*/  IMAD.MOV.U32 R27, RZ, RZ, R29 ;  /* 0x000000ffff1b7224 */ /* 0x000fc600078e001d */
[----:B------:R-:W2:Y:S04]  /*1ce40*/  LDL.LU R29, [R1+0xd38] ;  /* 0x000d3800011d7983 */ /* 0x000ea80000300800 */
[----:B---3--:R-:W-:Y:S04]  /*1ce50*/  STL.64 [R1+0xc50], R26 ;  /* 0x000c501a01007387 */ /* 0x008fe80000100a00 */
[----:B--2---:R0:W-:Y:S04]  /*1ce60*/  STL.64 [R1+0xc48], R24 ;  /* 0x000c481801007387 */ /* 0x0041e80000100a00 */
[----:B0-----:R-:W2:Y:S04]  /*1ce70*/  LDL.LU R24, [R1+0x30] ;  /* 0x0000300001187983 */ /* 0x001ea80000300800 */
[----:B------:R-:W2:Y:S04]  /*1ce80*/  LDL.LU R25, [R1+0x34] ;  /* 0x0000340001197983 */ /* 0x000ea80000300800 */
[----:B------:R-:W3:Y:S04]  /*1ce90*/  LDL.LU R26, [R1+0x38] ;  /* 0x00003800011a7983 */ /* 0x000ee80000300800 */
[----:B------:R-:W3:Y:S01]  /*1cea0*/  LDL.LU R27, [R1+0x3c] ;  /* 0x00003c00011b7983 */ /* 0x000ee20000300800 */
[----:B------:R-:W-:-:S02]  /*1ceb0*/  IMAD R4, R0, 0x100, R22 ;  /* 0x0000010000047824 */ /* 0x000fc400078e0216 */
[----:B----4-:R-:W-:Y:S01]  /*1cec0*/  IMAD R0, R28, 0x100, R23 ;  /* 0x000001001c007824 */ /* 0x010fe200078e0217 */
[----:B---3--:R-:W-:Y:S04]  /*1ced0*/  STL.64 [R1+0xc60], R26 ;  /* 0x000c601a01007387 */ /* 0x008fe80000100a00 */
[----:B--2---:R0:W-:Y:S04]  /*1cee0*/  STL.64 [R1+0xc58], R24 ;  /* 0x000c581801007387 */ /* 0x0041e80000100a00 */
[----:B0-----:R-:W2:Y:S04]  /*1cef0*/  LDL.LU R24, [R1+0x50] ;  /* 0x0000500001187983 */ /* 0x001ea80000300800 */
[----:B------:R-:W2:Y:S04]  /*1cf00*/  LDL.LU R25, [R1+0x54] ;  /* 0x0000540001197983 */ /* 0x000ea80000300800 */
[----:B------:R-:W3:Y:S04]  /*1cf10*/  LDL.LU R26, [R1+0x58] ;  /* 0x00005800011a7983 */ /* 0x000ee80000300800 */
[----:B------:R-:W4:Y:S01]  /*1cf20*/  LDL.LU R2, [R1+0xa98] ;  /* 0x000a980001027983 */ /* 0x000f220000300800 */
[----:B------:R-:W-:-:S03]  /*1cf30*/  IMAD.MOV.U32 R27, RZ, RZ, R29 ;  /* 0x000000ffff1b7224 */ /* 0x000fc600078e001d */
[----:B------:R-:W4:Y:S01]  /*1cf40*/  LDL.LU R23, [R1+0xa94] ;  /* 0x000a940001177983 */ /* 0x000f220000300800 */
[----:B------:R-:W-:-:S03]  /*1cf50*/  F2FP.F16.E4M3.UNPACK_B R15, R0 ;  /* 0x00000000ff0f723e */ /* 0x000fc600020006ff */
[----:B------:R-:W4:Y:S04]  /*1cf60*/  LDL.LU R29, [R1+0xaa0] ;  /* 0x000aa000011d7983 */ /* 0x000f280000300800 */
[----:B------:R-:W4:Y:S04]  /*1cf70*/  LDL.LU R0, [R1+0xa9c] ;  /* 0x000a9c0001007983 */ /* 0x000f280000300800 */
[----:B------:R-:W4:Y:S04]  /*1cf80*/  LDL.LU R3, [R1+0xaa8] ;  /* 0x000aa80001037983 */ /* 0x000f280000300800 */
[----:B------:R-:W4:Y:S04]  /*1cf90*/  LDL.LU R28, [R1+0xab0] ;  /* 0x000ab000011c7983 */ /* 0x000f280000300800 */
[----:B------:R-:W4:Y:S01]  /*1cfa0*/  LDL.LU R22, [R1+0xaac] ;  /* 0x000aac0001167983 */ /* 0x000f220000300800 */
[----:B------:R-:W-:Y:S01]  /*1cfb0*/  IMAD R5, R19, 0x100, R18 ;  /* 0x0000010013057824 */ /* 0x000fe200078e0212 */
[----:B------:R-:W-:-:S04]  /*1cfc0*/  F2FP.F16.E4M3.UNPACK_B R14, R4 ;  /* 0x00000004ff0e723e */ /* 0x000fc800020006ff */
[----:B------:R-:W-:Y:S01]  /*1cfd0*/  F2FP.F16.E4M3.UNPACK_B R13, R5 ;  /* 0x00000005ff0d723e */ /* 0x000fe200020006ff */
[----:B---3--:R-:W-:Y:S04]  /*1cfe0*/  STL.64 [R1+0xc70], R26 ;  /* 0x000c701a01007387 */ /* 0x008fe80000100a00 */
[----:B--2---:R0:W-:Y:S04]  /*1cff0*/  STL.64 [R1+0xc68], R24 ;  /* 0x000c681801007387 */ /* 0x0041e80000100a00 */
[----:B0-----:R-:W2:Y:S04]  /*1d000*/  LDL.LU R24, [R1+0x70] ;  /* 0x0000700001187983 */ /* 0x001ea80000300800 */
[----:B------:R-:W2:Y:S04]  /*1d010*/  LDL.LU R25, [R1+0x74] ;  /* 0x0000740001197983 */ /* 0x000ea80000300800 */
[----:B------:R-:W3:Y:S04]  /*1d020*/  LDL.LU R26, [R1+0x78] ;  /* 0x00007800011a7983 */ /* 0x000ee80000300800 */
[----:B------:R-:W3:Y:S04]  /*1d030*/  LDL.LU R27, [R1+0x7c] ;  /* 0x00007c00011b7983 */ /* 0x000ee80000300800 */
        /* <DEDUP_REMOVED lines=10> */
[----:B------:R-:W-:-:S05]  /*1d0e0*/  IMAD R8, R17, 0x100, R16 ;  /* 0x0000010011087824 */ /* 0x000fca00078e0210 */
[----:B------:R-:W-:Y:S01]  /*1d0f0*/  F2FP.F16.E4M3.UNPACK_B R12, R8 ;  /* 0x00000008ff0c723e */ /* 0x000fe200020006ff */
[----:B--2---:R-:W-:Y:S04]  /*1d100*/  STL.64 [R1+0xd20], R6 ;  /* 0x000d200601007387 */ /* 0x004fe80000100a00 */
[----:B------:R0:W-:Y:S04]  /*1d110*/  STL.64 [R1+0xd18], R4 ;  /* 0x000d180401007387 */ /* 0x0001e80000100a00 */
        /* <DEDUP_REMOVED lines=45> */
[----:B0-----:R-:W3:Y:S04]  /*1d3f0*/  LDL.LU.64 R18, [R1+0xd30] ;  /* 0x000d300001127983 */ /* 0x001ee80000300a00 */
[----:B------:R-:W2:Y:S01]  /*1d400*/  LDL.LU.64 R16, [R1+0xd28] ;  /* 0x000d280001107983 */ /* 0x000ea20000300a00 */
[C---:B---3--:R-:W-:Y:S08]  /*1d410*/  HMMA.16816.F32 R4, R12.reuse, R18, R4 ;  /* 0x000000120c04723c */ /* 0x048ff00000001804 */
[C---:B--2---:R-:W-:Y:S11]  /*1d420*/  HMMA.16816.F32 R8, R12.reuse, R16, R8 ;  /* 0x000000100c08723c */ /* 0x044ff60000001808 */
        /* <DEDUP_REMOVED lines=26> */
[----:B----4-:R-:W-:-:S02]  /*1d5d0*/  IMAD R23, R23, 0x100, R2 ;  /* 0x0000010017177824 */ /* 0x010fc400078e0202 */
[----:B------:R-:W-:Y:S01]  /*1d5e0*/  IMAD R0, R0, 0x100, R29 ;  /* 0x0000010000007824 */ /* 0x000fe200078e021d */
[----:B---3--:R-:W-:-:S15]  /*1d5f0*/  HMMA.16816.F32 R24, R12, R4, R24 ;  /* 0x000000040c18723c */ /* 0x008fde0000001818 */
[----:B------:R-:W-:-:S04]  /*1d600*/  NOP ;  /* 0x0000000000007918 */ /* 0x000fc80000000000 */
[----:B------:R-:W-:Y:S04]  /*1d610*/  STL.64 [R1+0x140], R24 ;  /* 0x0001401801007387 */ /* 0x000fe80000100a00 */
[----:B------:R0:W-:Y:S04]  /*1d620*/  STL.64 [R1+0x148], R26 ;  /* 0x0001481a01007387 */ /* 0x0001e80000100a00 */
[----:B0-----:R-:W2:Y:S04]  /*1d630*/  LDL.LU.64 R26, [R1+0xcd0] ;  /* 0x000cd000011a7983 */ /* 0x001ea80000300a00 */
[----:B------:R-:W2:Y:S04]  /*1d640*/  LDL.LU.64 R24, [R1+0xcc8] ;  /* 0x000cc80001187983 */ /* 0x000ea80000300a00 */
[----:B------:R-:W2:Y:S04]  /*1d650*/  LDL.LU R2, [R1+0xcc4] ;  /* 0x000cc40001027983 */ /* 0x000ea80000300800 */
[----:B------:R-:W3:Y:S02]  /*1d660*/  LDL.LU R29, [R1+0xcc0] ;  /* 0x000cc000011d7983 */ /* 0x000ee40000300800 */
[----:B---3--:R-:W-:-:S02]  /*1d670*/  IMAD R29, R29, 0x100, R3 ;  /* 0x000001001d1d7824 */ /* 0x008fc400078e0203 */
[----:B------:R-:W2:Y:S01]  /*1d680*/  LDL.LU R3, [R1+0xcbc] ;  /* 0x000cbc0001037983 */ /* 0x000ea20000300800 */
[----:B------:R-:W-:-:S03]  /*1d690*/  IMAD R22, R22, 0x100, R28 ;  /* 0x0000010016167824 */ /* 0x000fc600078e021c */
[----:B------:R-:W3:Y:S01]  /*1d6a0*/  LDL.LU R28, [R1+0xcb8] ;  /* 0x000cb800011c7983 */ /* 0x000ee20000300800 */
[----:B--2---:R-:W-:Y:S03]  /*1d6b0*/  HMMA.16816.F32 R12, R12, R2, R24 ;  /* 0x000000020c0c723c */ /* 0x004fe60000001818 */
[----:B------:R-:W2:Y:S04]  /*1d6c0*/  LDL.LU.64 R26, [R1+0xcb0] ;  /* 0x000cb000011a7983 */ /* 0x000ea80000300a00 */
[----:B------:R-:W2:-:S12]  /*1d6d0*/  LDL.LU.64 R24, [R1+0xca8] ;  /* 0x000ca80001187983 */ /* 0x000e980000300a00 */
[----:B------:R0:W-:Y:S04]  /*1d6e0*/  STL.64 [R1+0xc0], R12 ;  /* 0x0000c00c01007387 */ /* 0x0001e80000100a00 */
[----:B------:R1:W-:Y:S01]  /*1d6f0*/  STL.64 [R1+0xc8], R14 ;  /* 0x0000c80e01007387 */ /* 0x0003e20000100a00 */
[----:B0-----:R-:W-:Y:S02]  /*1d700*/  F2FP.F16.E4M3.UNPACK_B R12, R23 ;  /* 0x00000017ff0c723e */ /* 0x001fe400020006ff */
[----:B------:R-:W-:Y:S02]  /*1d710*/  F2FP.F16.E4M3.UNPACK_B R13, R0 ;  /* 0x00000000ff0d723e */ /* 0x000fe400020006ff */
[----:B-1----:R-:W-:Y:S02]  /*1d720*/  F2FP.F16.E4M3.UNPACK_B R14, R29 ;  /* 0x0000001dff0e723e */ /* 0x002fe400020006ff */
[----:B------:R-:W-:Y:S01]  /*1d730*/  F2FP.F16.E4M3.UNPACK_B R15, R22 ;  /* 0x00000016ff0f723e */ /* 0x000fe200020006ff */
[----:B------:R-:W4:Y:S04]  /*1d740*/  LDL.LU R23, [R1+0xca0] ;  /* 0x000ca00001177983 */ /* 0x000f280000300800 */
        /* <DEDUP_REMOVED lines=14> */
[----:B------:R-:W2:Y:S02]  /*1d830*/  LDL.LU.64 R24, [R1+0xc78] ;  /* 0x000c780001187983 */ /* 0x000ea40000300a00 */
[----:B--2---:R-:W-:Y:S02]  /*1d840*/  HMMA.16816.F32 R16, R12, R16, R24 ;  /* 0x000000100c10723c */ /* 0x004fe40000001818 */
[----:B------:R-:W2:Y:S04]  /*1d850*/  LDL.LU.64 R26, [R1+0xc70] ;  /* 0x000c7000011a7983 */ /* 0x000ea80000300a00 */
[----:B------:R-:W2:-:S13]  /*1d860*/  LDL.LU.64 R24, [R1+0xc68] ;  /* 0x000c680001187983 */ /* 0x000e9a0000300a00 */
[----:B------:R0:W-:Y:S04]  /*1d870*/  STL.64 [R1+0x70], R16 ;  /* 0x0000701001007387 */ /* 0x0001e80000100a00 */
[----:B------:R-:W-:Y:S04]  /*1d880*/  STL.64 [R1+0x78], R18 ;  /* 0x0000781201007387 */ /* 0x000fe80000100a00 */
[----:B0-----:R-:W3:Y:S04]  /*1d890*/  LDL.LU R16, [R1+0x8ac] ;  /* 0x0008ac0001107983 */ /* 0x001ee80000300800 */
[----:B------:R-:W3:Y:S01]  /*1d8a0*/  LDL.LU R17, [R1+0x8a8] ;  /* 0x0008a80001117983 */ /* 0x000ee20000300800 */
[----:B--2---:R-:W-:-:S15]  /*1d8b0*/  HMMA.16816.F32 R24, R12, R10, R24 ;  /* 0x0000000a0c18723c */ /* 0x004fde0000001818 */
[----:B------:R-:W-:-:S04]  /*1d8c0*/  NOP ;  /* 0x0000000000007918 */ /* 0x000fc80000000000 */
[----:B------:R-:W-:Y:S04]  /*1d8d0*/  STL.64 [R1+0x50], R24 ;  /* 0x0000501801007387 */ /* 0x000fe80000100a00 */
[----:B------:R0:W-:Y:S04]  /*1d8e0*/  STL.64 [R1+0x58], R26 ;  /* 0x0000581a01007387 */ /* 0x0001e80000100a00 */
[----:B0-----:R-:W2:Y:S04]  /*1d8f0*/  LDL.LU.64 R26, [R1+0xc60] ;  /* 0x000c6000011a7983 */ /* 0x001ea80000300a00 */
[----:B------:R-:W2:Y:S04]  /*1d900*/  LDL.LU.64 R24, [R1+0xc58] ;  /* 0x000c580001187983 */ /* 0x000ea80000300a00 */
[----:B------:R-:W3:Y:S01]  /*1d910*/  LDL.LU R18, [R1+0x8a4] ;  /* 0x0008a40001127983 */ /* 0x000ee20000300800 */
[----:B--2---:R-:W-:Y:S03]  /*1d920*/  HMMA.16816.F32 R8, R12, R8, R24 ;  /* 0x000000080c08723c */ /* 0x004fe60000001818 */
[----:B------:R-:W2:Y:S04]  /*1d930*/  LDL.LU.64 R26, [R1+0xc50] ;  /* 0x000c5000011a7983 */ /* 0x000ea80000300a00 */
[----:B------:R-:W2:-:S12]  /*1d940*/  LDL.LU.64 R24, [R1+0xc48] ;  /* 0x000c480001187983 */ /* 0x000e980000300a00 */
[----:B------:R3:W-:Y:S04]  /*1d950*/  STL.64 [R1+0x30], R8 ;  /* 0x0000300801007387 */ /* 0x0007e80000100a00 */
[----:B------:R4:W-:Y:S01]  /*1d960*/  STL.64 [R1+0x38], R10 ;  /* 0x0000380a01007387 */ /* 0x0009e20000100a00 */
[----:B---3--:R-:W-:Y:S02]  /*1d970*/  IMAD.MOV.U32 R8, RZ, RZ, R22 ;  /* 0x000000ffff087224 */ /* 0x008fe400078e0016 */
[----:B------:R-:W-:Y:S01]  /*1d980*/  IMAD.MOV.U32 R9, RZ, RZ, R0 ;  /* 0x000000ffff097224 */ /* 0x000fe200078e0000 */
[----:B------:R0:W5:Y:S04]  /*1d990*/  LDL.LU R22, [R1+0xc40] ;  /* 0x000c400001167983 */ /* 0x0001680000300800 */
[----:B------:R0:W5:Y:S01]  /*1d9a0*/  LDL.LU R0, [R1+0xc3c] ;  /* 0x000c3c0001007983 */ /* 0x0001620000300800 */
[----:B----4-:R-:W-:-:S03]  /*1d9b0*/  IMAD.MOV.U32 R10, RZ, RZ, R23 ;  /* 0x000000ffff0a7224 */ /* 0x010fc600078e0017 */
[----:B------:R-:W3:Y:S04]  /*1d9c0*/  LDL.LU R23, [R1+0xc38] ;  /* 0x000c380001177983 */ /* 0x000ee80000300800 */
[----:B------:R-:W4:Y:S01]  /*1d9d0*/  LDL.LU R19, [R1+0x8a0] ;  /* 0x0008a00001137983 */ /* 0x000f220000300800 */
[----:B--2---:R-:W-:-:S15]  /*1d9e0*/  HMMA.16816.F32 R24, R12, R6, R24 ;  /* 0x000000060c18723c */ /* 0x004fde0000001818 */
[----:B------:R-:W-:-:S04]  /*1d9f0*/  NOP ;  /* 0x0000000000007918 */ /* 0x000fc80000000000 */
[----:B------:R-:W-:Y:S04]  /*1da00*/  STL.64 [R1+0x20], R24 ;  /* 0x0000201801007387 */ /* 0x000fe80000100a00 */
[----:B------:R1:W-:Y:S04]  /*1da10*/  STL.64 [R1+0x28], R26 ;  /* 0x0000281a01007387 */ /* 0x0003e80000100a00 */
[----:B-1----:R-:W2:Y:S04]  /*1da20*/  LDL.LU.64 R26, [R1+0xc30] ;  /* 0x000c3000011a7983 */ /* 0x002ea80000300a00 */
[----:B------:R-:W2:Y:S01]  /*1da30*/  LDL.LU.64 R24, [R1+0xc28] ;  /* 0x000c280001187983 */ /* 0x000ea20000300a00 */
[----:B------:R-:W-:-:S07]  /*1da40*/  IMAD.MOV.U32 R11, RZ, RZ, R28 ;  /* 0x000000ffff0b7224 */ /* 0x000fce00078e001c */
[----:B------:R-:W-:Y:S01]  /*1da50*/  HMMA.16816.F32 R8, R12, R4, R8 ;  /* 0x000000040c08723c */ /* 0x000fe20000001808 */
[----:B------:R-:W3:Y:S04]  /*1da60*/  LDL.LU R4, [R1+0x6b4] ;  /* 0x0006b40001047983 */ /* 0x000ee80000300800 */
[----:B------:R-:W3:-:S14]  /*1da70*/  LDL.LU R5, [R1+0x6d8] ;  /* 0x0006d80001057983 */ /* 0x000edc0000300800 */
[----:B------:R1:W-:Y:S04]  /*1da80*/  STL.64 [R1], R8 ;  /* 0x0000000801007387 */ /* 0x0003e80000100a00 */
[----:B------:R0:W-:Y:S04]  /*1da90*/  STL.64 [R1+0x8], R10 ;  /* 0x0000080a01007387 */ /* 0x0001e80000100a00 */
[----:B-1----:R-:W3:Y:S04]  /*1daa0*/  LDL.LU R8, [R1+0x6b8] ;  /* 0x0006b80001087983 */ /* 0x002ee80000300800 */
[----:B------:R-:W3:Y:S04]  /*1dab0*/  LDL.LU R20, [R1+0x6e0] ;  /* 0x0006e00001147983 */ /* 0x000ee80000300800 */
[----:B------:R-:W3:Y:S04]  /*1dac0*/  LDL.LU R9, [R1+0x6bc] ;  /* 0x0006bc0001097983 */ /* 0x000ee80000300800 */
[----:B0-----:R-:W3:Y:S04]  /*1dad0*/  LDL.LU R10, [R1+0x6e8] ;  /* 0x0006e800010a7983 */ /* 0x001ee80000300800 */
[----:B------:R-:W3:Y:S04]  /*1dae0*/  LDL.LU R21, [R1+0x6c0] ;  /* 0x0006c00001157983 */ /* 0x000ee80000300800 */
[----:B------:R-:W3:Y:S01]  /*1daf0*/  LDL.LU R28, [R1+0x6f0] ;  /* 0x0006f000011c7983 */ /* 0x000ee20000300800 */
[----:B--2---:R-:W-:Y:S03]  /*1db00*/  HMMA.16816.F32 R24, R12, R2, R24 ;  /* 0x000000020c18723c */ /* 0x004fe60000001818 */
[----:B------:R-:W2:Y:S04]  /*1db10*/  LDL.LU R12, [R1+0x89c] ;  /* 0x00089c00010c7983 */ /* 0x000ea80000300800 */
[----:B------:R-:W2:Y:S04]  /*1db20*/  LDL.LU R13, [R1+0x898] ;  /* 0x00089800010d7983 */ /* 0x000ea80000300800 */
[----:B------:R-:W2:Y:S04]  /*1db30*/  LDL.LU R14, [R1+0x894] ;  /* 0x00089400010e7983 */ /* 0x000ea80000300800 */
[----:B------:R-:W2:Y:S04]  /*1db40*/  LDL.LU R15, [R1+0x890] ;  /* 0x00089000010f7983 */ /* 0x000ea80000300800 */
[----:B------:R-:W2:Y:S04]  /*1db50*/  LDL.LU R2, [R1+0x88c] ;  /* 0x00088c0001027983 */ /* 0x000ea80000300800 */
[----:B------:R-:W2:Y:S01]  /*1db60*/  LDL.LU R3, [R1+0x6d0] ;  /* 0x0006d00001037983 */ /* 0x000ea20000300800 */
[----:B------:R-:W-:-:S02]  /*1db70*/  IADD3 R29, P6, PT, R29, UR4, RZ ;  /* 0x000000041d1d7c10 */ /* 0x000fc4000ffde0ff */
[----:B------:R-:W-:Y:S02]  /*1db80*/  IADD3 R16, P0, PT, R16, UR4, RZ ;  /* 0x0000000410107c10 */ /* 0x000fe4000ff1e0ff */
[----:B------:R-:W-:Y:S01]  /*1db90*/  IADD3 R17, P1, PT, R17, UR4, RZ ;  /* 0x0000000411117c10 */ /* 0x000fe2000ff3e0ff */
[----:B------:R0:W-:Y:S01]  /*1dba0*/  STL [R1+0x8b0], R29 ;  /* 0x0008b01d01007387 */ /* 0x0001e20000100800 */
[----:B------:R-:W-:Y:S02]  /*1dbb0*/  IADD3 R18, P2, PT, R18, UR4, RZ ;  /* 0x0000000412127c10 */ /* 0x000fe4000ff5e0ff */
[----:B----4-:R-:W-:Y:S01]  /*1dbc0*/  IADD3 R19, P3, PT, R19, UR4, RZ ;  /* 0x0000000413137c10 */ /* 0x010fe2000ff7e0ff */
[----:B0-----:R-:W4:Y:S04]  /*1dbd0*/  LDL.LU R29, [R1+0x6c4] ;  /* 0x0006c400011d7983 */ /* 0x001f280000300800 */
[----:B------:R-:W4:Y:S04]  /*1dbe0*/  LDL.LU R6, [R1+0x86c] ;  /* 0x00086c0001067983 */ /* 0x000f280000300800 */
[----:B------:R-:W4:Y:S04]  /*1dbf0*/  LDL.LU R7, [R1+0x6c8] ;  /* 0x0006c80001077983 */ /* 0x000f280000300800 */
[----:B------:R0:W-:Y:S04]  /*1dc00*/  STL [R1+0x8ac], R16 ;  /* 0x0008ac1001007387 */ /* 0x0001e80000100800 */
[----:B------:R-:W4:Y:S04]  /*1dc10*/  LDL.LU R11, [R1+0x874] ;  /* 0x00087400010b7983 */ /* 0x000f280000300800 */
[----:B------:R1:W-:Y:S04]  /*1dc20*/  STL [R1+0x8a8], R17 ;  /* 0x0008a81101007387 */ /* 0x0003e80000100800 */
[----:B0-----:R-:W4:Y:S04]  /*1dc30*/  LDL.LU R16, [R1+0x6cc] ;  /* 0x0006cc0001107983 */ /* 0x001f280000300800 */
[----:B-1----:R-:W4:Y:S04]  /*1dc40*/  LDL.LU R17, [R1+0x87c] ;  /* 0x00087c0001117983 */ /* 0x002f280000300800 */
[----:B------:R0:W-:Y:S01]  /*1dc50*/  STL [R1+0x8a4], R18 ;  /* 0x0008a41201007387 */ /* 0x0001e20000100800 */
[----:B---3--:R-:W-:-:S02]  /*1dc60*/  IADD3.X R4, PT, PT, R4, UR10, RZ, P1, !PT ;  /* 0x0000000a04047c10 */ /* 0x008fc40008ffe4ff */
[----:B------:R-:W-:Y:S01]  /*1dc70*/  IADD3.X R8, PT, PT, R8, UR10, RZ, P2, !PT ;  /* 0x0000000a08087c10 */ /* 0x000fe200097fe4ff */
[----:B0-----:R-:W3:Y:S04]  /*1dc80*/  LDL.LU R18, [R1+0x6d4] ;  /* 0x0006d40001127983 */ /* 0x001ee80000300800 */
[----:B------:R0:W-:Y:S01]  /*1dc90*/  STL [R1+0x8a0], R19 ;  /* 0x0008a01301007387 */ /* 0x0001e20000100800 */
[----:B------:R-:W-:Y:S02]  /*1dca0*/  IADD3 R20, P2, PT, R20, UR4, RZ ;  /* 0x0000000414147c10 */ /* 0x000fe4000ff5e0ff */
[----:B------:R-:W-:Y:S01]  /*1dcb0*/  IADD3 R5, P1, PT, R5, UR4, RZ ;  /* 0x0000000405057c10 */ /* 0x000fe2000ff3e0ff */
[----:B0-----:R-:W3:Y:S01]  /*1dcc0*/  LDL.LU R19, [R1+0x884] ;  /* 0x0008840001137983 */ /* 0x001ee20000300800 */
[----:B--2---:R-:W-:-:S02]  /*1dcd0*/  IADD3 R12, P4, PT, R12, UR4, RZ ;  /* 0x000000040c0c7c10 */ /* 0x004fc4000ff9e0ff */
[----:B------:R-:W-:Y:S02]  /*1dce0*/  IADD3 R13, P5, PT, R13, UR4, RZ ;  /* 0x000000040d0d7c10 */ /* 0x000fe4000ffbe0ff */
[----:B------:R-:W-:Y:S02]  /*1dcf0*/  IADD3.X R14, PT, PT, R14, UR10, RZ, P6, !PT ;  /* 0x0000000a0e0e7c10 */ /* 0x000fe4000b7fe4ff */
[----:B------:R-:W-:Y:S02]  /*1dd00*/  IADD3 R15, P6, PT, R15, UR4, RZ ;  /* 0x000000040f0f7c10 */ /* 0x000fe4000ffde0ff */
[----:B------:R-:W-:Y:S01]  /*1dd10*/  IADD3.X R2, PT, PT, R2, UR10, RZ, P0, !PT ;  /* 0x0000000a02027c10 */ /* 0x000fe200087fe4ff */
[----:B------:R-:W-:Y:S01]  /*1dd20*/  STL [R1+0x89c], R12 ;  /* 0x00089c0c01007387 */ /* 0x000fe20000100800 */
[----:B------:R-:W-:-:S03]  /*1dd30*/  IADD3 R3, P0, PT, R3, UR4, RZ ;  /* 0x0000000403037c10 */ /* 0x000fc6000ff1e0ff */
[----:B------:R-:W-:Y:S04]  /*1dd40*/  STL [R1+0x898], R13 ;  /* 0x0008980d01007387 */ /* 0x000fe80000100800 */
[----:B------:R-:W-:Y:S04]  /*1dd50*/  STL [R1+0x894], R14 ;  /* 0x0008940e01007387 */ /* 0x000fe80000100800 */
[----:B------:R-:W-:Y:S04]  /*1dd60*/  STL [R1+0x890], R15 ;  /* 0x0008900f01007387 */ /* 0x000fe80000100800 */
[----:B------:R-:W-:Y:S04]  /*1dd70*/  STL [R1+0x88c], R2 ;  /* 0x00088c0201007387 */ /* 0x000fe80000100800 */
[----:B------:R-:W-:Y:S04]  /*1dd80*/  STL [R1+0x6d0], R3 ;  /* 0x0006d00301007387 */ /* 0x000fe80000100800 */
[----:B------:R-:W-:Y:S04]  /*1dd90*/  STL [R1+0x6b4], R4 ;  /* 0x0006b40401007387 */ /* 0x000fe80000100800 */
[----:B------:R0:W-:Y:S04]  /*1dda0*/  STL [R1+0x6e0], R20 ;  /* 0x0006e01401007387 */ /* 0x0001e80000100800 */
[----:B------:R-:W-:Y:S04]  /*1ddb0*/  STL [R1+0x6d8], R5 ;  /* 0x0006d80501007387 */ /* 0x000fe80000100800 */
[----:B0-----:R-:W2:Y:S01]  /*1ddc0*/  LDL.LU R20, [R1+0x6dc] ;  /* 0x0006dc0001147983 */ /* 0x001ea20000300800 */
[----:B------:R-:W-:-:S02]  /*1ddd0*/  IADD3.X R9, PT, PT, R9, UR10, RZ, P3, !PT ;  /* 0x0000000a09097c10 */ /* 0x000fc40009ffe4ff */
[----:B------:R-:W-:Y:S02]  /*1dde0*/  IADD3.X R21, PT, PT, R21, UR10, RZ, P4, !PT ;  /* 0x0000000a15157c10 */ /* 0x000fe4000a7fe4ff */
[----:B------:R-:W-:Y:S01]  /*1ddf0*/  IADD3 R10, P3, PT, R10, UR4, RZ ;  /* 0x000000040a0a7c10 */ /* 0x000fe2000ff7e0ff */
[----:B------:R0:W-:Y:S01]  /*1de00*/  STL [R1+0x6b8], R8 ;  /* 0x0006b80801007387 */ /* 0x0001e20000100800 */
[----:B------:R-:W-:Y:S02]  /*1de10*/  IADD3 R28, P4, PT, R28, UR4, RZ ;  /* 0x000000041c1c7c10 */ /* 0x000fe4000ff9e0ff */
[----:B----4-:R-:W-:Y:S01]  /*1de20*/  IADD3.X R29, PT, PT, R29, UR10, RZ, P5, !PT ;  /* 0x0000000a1d1d7c10 */ /* 0x010fe2000affe4ff */
[----:B0-----:R-:W4:Y:S04]  /*1de30*/  LDL.LU R8, [R1+0x888] ;  /* 0x0008880001087983 */ /* 0x001f280000300800 */
[----:B------:R-:W-:Y:S04]  /*1de40*/  STL [R1+0x6bc], R9 ;  /* 0x0006bc0901007387 */ /* 0x000fe80000100800 */
[----:B------:R0:W-:Y:S04]  /*1de50*/  STL [R1+0x6c0], R21 ;  /* 0x0006c01501007387 */ /* 0x0001e80000100800 */
[----:B------:R-:W-:Y:S01]  /*1de60*/  STL [R1+0x6e8], R10 ;  /* 0x0006e80a01007387 */ /* 0x000fe20000100800 */
[----:B------:R-:W-:-:S02]  /*1de70*/  IADD3 R6, P5, PT, R6, UR4, RZ ;  /* 0x0000000406067c10 */ /* 0x000fc4000ffbe0ff */
[----:B------:R-:W-:Y:S02]  /*1de80*/  IADD3.X R7, PT, PT, R7, UR10, RZ, P6, !PT ;  /* 0x0000000a07077c10 */ /* 0x000fe4000b7fe4ff */
[----:B------:R-:W-:Y:S01]  /*1de90*/  IADD3 R11, P6, PT, R11, UR4, RZ ;  /* 0x000000040b0b7c10 */ /* 0x000fe2000ffde0ff */
[----:B0-----:R-:W4:Y:S04]  /*1dea0*/  LDL.LU R21, [R1+0x6e4] ;  /* 0x0006e40001157983 */ /* 0x001f280000300800 */
[----:B------:R-:W4:Y:S04]  /*1deb0*/  LDL.LU R9, [R1+0x880] ;  /* 0x0008800001097983 */ /* 0x000f280000300800 */
[----:B------:R0:W-:Y:S01]  /*1dec0*/  STL [R1+0x6f0], R28 ;  /* 0x0006f01c01007387 */ /* 0x0001e20000100800 */
[----:B------:R-:W-:-:S02]  /*1ded0*/  IADD3.X R16, PT, PT, R16, UR10, RZ, P0, !PT ;  /* 0x0000000a10107c10 */ /* 0x000fc400087fe4ff */
[----:B------:R-:W-:Y:S01]  /*1dee0*/  IADD3 R17, P0, PT, R17, UR4, RZ ;  /* 0x0000000411117c10 */ /* 0x000fe2000ff1e0ff */
[----:B0-----:R-:W4:Y:S04]  /*1def0*/  LDL.LU R28, [R1+0x6ec] ;  /* 0x0006ec00011c7983 */ /* 0x001f280000300800 */
[----:B------:R-:W4:Y:S04]  /*1df00*/  LDL.LU R10, [R1+0x878] ;  /* 0x00087800010a7983 */ /* 0x000f280000300800 */
[----:B------:R0:W-:Y:S01]  /*1df10*/  STL [R1+0x6c4], R29 ;  /* 0x0006c41d01007387 */ /* 0x0001e20000100800 */
[----:B---3--:R-:W-:-:S02]  /*1df20*/  IADD3.X R18, PT, PT, R18, UR10, RZ, P1, !PT ;  /* 0x0000000a12127c10 */ /* 0x008fc40008ffe4ff */
[----:B------:R-:W-:Y:S01]  /*1df30*/  IADD3 R19, P1, PT, R19, UR4, RZ ;  /* 0x0000000413137c10 */ /* 0x000fe2000ff3e0ff */
[----:B0-----:R-:W3:Y:S04]  /*1df40*/  LDL.LU R29, [R1+0x6f4] ;  /* 0x0006f400011d7983 */ /* 0x001ee80000300800 */
[----:B------:R-:W-:Y:S04]  /*1df50*/  STL [R1+0x86c], R6 ;  /* 0x00086c0601007387 */ /* 0x000fe80000100800 */
[----:B------:R0:W-:Y:S04]  /*1df60*/  STL [R1+0x874], R11 ;  /* 0x0008740b01007387 */ /* 0x0001e80000100800 */
[----:B------:R-:W-:Y:S04]  /*1df70*/  STL [R1+0x6c8], R7 ;  /* 0x0006c80701007387 */ /* 0x000fe80000100800 */
[----:B0-----:R-:W3:Y:S04]  /*1df80*/  LDL.LU R11, [R1+0x870] ;  /* 0x00087000010b7983 */ /* 0x001ee80000300800 */
[----:B------:R0:W-:Y:S04]  /*1df90*/  STL [R1+0x6cc], R16 ;  /* 0x0006cc1001007387 */ /* 0x0001e80000100800 */
[----:B0-----:R-:W3:Y:S04]  /*1dfa0*/  LDL.LU R16, [R1+0x6f8] ;  /* 0x0006f80001107983 */ /* 0x001ee80000300800 */
[----:B------:R0:W-:Y:S04]  /*1dfb0*/  STL [R1+0x87c], R17 ;  /* 0x00087c1101007387 */ /* 0x0001e80000100800 */
[----:B------:R-:W3:Y:S04]  /*1dfc0*/  LDL.LU R12, [R1+0x868] ;  /* 0x00086800010c7983 */ /* 0x000ee80000300800 */
[----:B------:R-:W3:Y:S04]  /*1dfd0*/  LDL.LU R13, [R1+0x6fc] ;  /* 0x0006fc00010d7983 */ /* 0x000ee80000300800 */
[----:B------:R1:W-:Y:S04]  /*1dfe0*/  STL [R1+0x6d4], R18 ;  /* 0x0006d41201007387 */ /* 0x0003e80000100800 */
[----:B------:R-:W3:Y:S04]  /*1dff0*/  LDL.LU R14, [R1+0x864] ;  /* 0x00086400010e7983 */ /* 0x000ee80000300800 */
[----:B------:R0:W-:Y:S04]  /*1e000*/  STL [R1+0x884], R19 ;  /* 0x0008841301007387 */ /* 0x0001e80000100800 */
[----:B------:R-:W3:Y:S04]  /*1e010*/  LDL.LU R15, [R1+0x700] ;  /* 0x00070000010f7983 */ /* 0x000ee80000300800 */
[----:B------:R-:W3:Y:S04]  /*1e020*/  LDL.LU R2, [R1+0x860] ;  /* 0x0008600001027983 */ /* 0x000ee80000300800 */
[----:B------:R-:W3:Y:S04]  /*1e030*/  LDL.LU R3, [R1+0x704] ;  /* 0x0007040001037983 */ /* 0x000ee80000300800 */
[----:B------:R-:W3:Y:S04]  /*1e040*/  LDL.LU R4, [R1+0x85c] ;  /* 0x00085c0001047983 */ /* 0x000ee80000300800 */
[----:B------:R-:W3:Y:S04]  /*1e050*/  LDL.LU R5, [R1+0x708] ;  /* 0x0007080001057983 */ /* 0x000ee80000300800 */
[----:B------:R-:W3:Y:S04]  /*1e060*/  LDL.LU R6, [R1+0x858] ;  /* 0x0008580001067983 */ /* 0x000ee80000300800 */
[----:B0-----:R-:W3:Y:S04]  /*1e070*/  LDL.LU R17, [R1+0x70c] ;  /* 0x00070c0001117983 */ /* 0x001ee80000300800 */
[----:B-1----:R-:W3:Y:S04]  /*1e080*/  LDL.LU R18, [R1+0x854] ;  /* 0x0008540001127983 */ /* 0x002ee80000300800 */
[----:B------:R-:W3:Y:S01]  /*1e090*/  LDL.LU R19, [R1+0x710] ;  /* 0x0007100001137983 */ /* 0x000ee20000300800 */
[----:B--2---:R-:W-:-:S05]  /*1e0a0*/  IADD3.X R20, PT, PT, R20, UR10, RZ, P2, !PT ;  /* 0x0000000a14147c10 */ /* 0x004fca00097fe4ff */
[----:B------:R0:W-:Y:S04]  /*1e0b0*/  STL [R1+0x6dc], R20 ;  /* 0x0006dc1401007387 */ /* 0x0001e80000100800 */
[----:B0-----:R-:W2:Y:S01]  /*1e0c0*/  LDL.LU R20, [R1+0x850] ;  /* 0x0008500001147983 */ /* 0x001ea20000300800 */
[----:B----4-:R-:W-:Y:S02]  /*1e0d0*/  IADD3 R8, P2, PT, R8, UR4, RZ ;  /* 0x0000000408087c10 */ /* 0x010fe4000ff5e0ff */
[----:B------:R-:W-:Y:S02]  /*1e0e0*/  IADD3.X R21, PT, PT, R21, UR10, RZ, P3, !PT ;  /* 0x0000000a15157c10 */ /* 0x000fe40009ffe4ff */
[----:B------:R-:W-:-:S03]  /*1e0f0*/  IADD3 R9, P3, PT, R9, UR4, RZ ;  /* 0x0000000409097c10 */ /* 0x000fc6000ff7e0ff */
[----:B------:R0:W-:Y:S01]  /*1e100*/  STL [R1+0x6e4], R21 ;  /* 0x0006e41501007387 */ /* 0x0001e20000100800 */
[----:B------:R-:W-:-:S03]  /*1e110*/  IADD3.X R28, PT, PT, R28, UR10, RZ, P4, !PT ;  /* 0x0000000a1c1c7c10 */ /* 0x000fc6000a7fe4ff */
[----:B0-----:R-:W4:Y:S04]  /*1e120*/  LDL.LU R21, [R1+0x734] ;  /* 0x0007340001157983 */ /* 0x001f280000300800 */
[----:B------:R-:W-:Y:S04]  /*1e130*/  STL [R1+0x888], R8 ;  /* 0x0008880801007387 */ /* 0x000fe80000100800 */
[----:B------:R0:W-:Y:S01]  /*1e140*/  STL [R1+0x6ec], R28 ;  /* 0x0006ec1c01007387 */ /* 0x0001e20000100800 */
[----:B------:R-:W-:-:S03]  /*1e150*/  IADD3 R10, P4, PT, R10, UR4, RZ ;  /* 0x000000040a0a7c10 */ /* 0x000fc6000ff9e0ff */
[----:B0-----:R-:W4:Y:S04]  /*1e160*/  LDL.LU R28, [R1+0x718] ;  /* 0x00071800011c7983 */ /* 0x001f280000300800 */
[----:B------:R0:W-:Y:S01]  /*1e170*/  STL [R1+0x880], R9 ;  /* 0x0008800901007387 */ /* 0x0001e20000100800 */
[----:B---3--:R-:W-:-:S03]  /*1e180*/  IADD3.X R29, PT, PT, R29, UR10, RZ, P5, !PT ;  /* 0x0000000a1d1d7c10 */ /* 0x008fc6000affe4ff */
[----:B------:R-:W3:Y:S04]  /*1e190*/  LDL.LU R7, [R1+0x73c] ;  /* 0x00073c0001077983 */ /* 0x000ee80000300800 */
[----:B------:R-:W3:Y:S04]  /*1e1a0*/  LDL.LU R8, [R1+0x71c] ;  /* 0x00071c0001087983 */ /* 0x000ee80000300800 */
[----:B------:R-:W-:Y:S01]  /*1e1b0*/  STL [R1+0x878], R10 ;  /* 0x0008780a01007387 */ /* 0x000fe20000100800 */
[----:B------:R-:W-:-:S03]  /*1e1c0*/  IADD3 R11, P5, PT, R11, UR4, RZ ;  /* 0x000000040b0b7c10 */ /* 0x000fc6000ffbe0ff */
[----:B0-----:R-:W3:Y:S04]  /*1e1d0*/  LDL.LU R9, [R1+0x744] ;  /* 0x0007440001097983 */ /* 0x001ee80000300800 */
[----:B------:R0:W-:Y:S01]  /*1e1e0*/  STL [R1+0x6f4], R29 ;  /* 0x0006f41d01007387 */ /* 0x0001e20000100800 */
[----:B------:R-:W-:-:S03]  /*1e1f0*/  IADD3.X R16, PT, PT, R16, UR10, RZ, P6, !PT ;  /* 0x0000000a10107c10 */ /* 0x000fc6000b7fe4ff */
[----:B0-----:R-:W3:Y:S04]  /*1e200*/  LDL.LU R29, [R1+0x720] ;  /* 0x00072000011d7983 */ /* 0x001ee80000300800 */
[----:B------:R-:W3:Y:S01]  /*1e210*/  LDL.LU R10, [R1+0x74c] ;  /* 0x00074c00010a7983 */ /* 0x000ee20000300800 */
[----:B------:R-:W-:-:S03]  /*1e220*/  IADD3 R12, P6, PT, R12, UR4, RZ ;  /* 0x000000040c0c7c10 */ /* 0x000fc6000ffde0ff */
[----:B------:R0:W-:Y:S01]  /*1e230*/  STL [R1+0x870], R11 ;  /* 0x0008700b01007387 */ /* 0x0001e20000100800 */
[----:B------:R-:W-:Y:S02]  /*1e240*/  IADD3.X R13, PT, PT, R13, UR10, RZ, P0, !PT ;  /* 0x0000000a0d0d7c10 */ /* 0x000fe400087fe4ff */
[----:B------:R-:W-:Y:S02]  /*1e250*/  IADD3 R14, P0, PT, R14, UR4, RZ ;  /* 0x000000040e0e7c10 */ /* 0x000fe4000ff1e0ff */
[----:B------:R-:W-:Y:S02]  /*1e260*/  IADD3.X R15, PT, PT, R15, UR10, RZ, P1, !PT ;  /* 0x0000000a0f0f7c10 */ /* 0x000fe40008ffe4ff */
[----:B------:R-:W-:Y:S02]  /*1e270*/  IADD3 R2, P1, PT, R2, UR4, RZ ;  /* 0x0000000402027c10 */ /* 0x000fe4000ff3e0ff */
[----:B------:R-:W-:Y:S02]  /*1e280*/  IADD3.X R3, PT, PT, R3, UR10, RZ, P2, !PT ;  /* 0x0000000a03037c10 */ /* 0x000fe400097fe4ff */
[----:B------:R-:W-:Y:S01]  /*1e290*/  IADD3 R4, P2, PT, R4, UR4, RZ ;  /* 0x0000000404047c10 */ /* 0x000fe2000ff5e0ff */
[----:B0-----:R-:W3:Y:S04]  /*1e2a0*/  LDL.LU R11, [R1+0x754] ;  /* 0x00075400010b7983 */ /* 0x001ee80000300800 */
[----:B------:R0:W-:Y:S01]  /*1e2b0*/  STL [R1+0x6f8], R16 ;  /* 0x0006f81001007387 */ /* 0x0001e20000100800 */
[----:B------:R-:W-:-:S02]  /*1e2c0*/  IADD3.X R17, PT, PT, R17, UR10, RZ, P4, !PT ;  /* 0x0000000a11117c10 */ /* 0x000fc4000a7fe4ff */
[----:B------:R-:W-:Y:S02]  /*1e2d0*/  IADD3.X R5, PT, PT, R5, UR10, RZ, P3, !PT ;  /* 0x0000000a05057c10 */ /* 0x000fe40009ffe4ff */
[----:B------:R-:W-:Y:S01]  /*1e2e0*/  IADD3 R6, P3, PT, R6, UR4, RZ ;  /* 0x0000000406067c10 */ /* 0x000fe2000ff7e0ff */
[----:B0-----:R-:W3:Y:S04]  /*1e2f0*/  LDL.LU R16, [R1+0x728] ;  /* 0x0007280001107983 */ /* 0x001ee80000300800 */
[----:B------:R-:W-:Y:S04]  /*1e300*/  STL [R1+0x868], R12 ;  /* 0x0008680c01007387 */ /* 0x000fe80000100800 */
[----:B------:R-:W-:Y:S04]  /*1e310*/  STL [R1+0x6fc], R13 ;  /* 0x0006fc0d01007387 */ /* 0x000fe80000100800 */
[----:B------:R-:W-:Y:S04]  /*1e320*/  STL [R1+0x864], R14 ;  /* 0x0008640e01007387 */ /* 0x000fe80000100800 */
[----:B------:R-:W-:Y:S04]  /*1e330*/  STL [R1+0x700], R15 ;  /* 0x0007000f01007387 */ /* 0x000fe80000100800 */
[----:B------:R-:W-:Y:S04]  /*1e340*/  STL [R1+0x860], R2 ;  /* 0x0008600201007387 */ /* 0x000fe80000100800 */
[----:B------:R-:W-:Y:S04]  /*1e350*/  STL [R1+0x704], R3 ;  /* 0x0007040301007387 */ /* 0x000fe80000100800 */
[----:B------:R-:W-:Y:S01]  /*1e360*/  STL [R1+0x85c], R4 ;  /* 0x00085c0401007387 */ /* 0x000fe20000100800 */
[----:B------:R-:W-:-:S03]  /*1e370*/  IADD3 R18, P4, PT, R18, UR4, RZ ;  /* 0x0000000412127c10 */ /* 0x000fc6000ff9e0ff */
[----:B------:R0:W-:Y:S04]  /*1e380*/  STL [R1+0x70c], R17 ;  /* 0x00070c1101007387 */ /* 0x0001e80000100800 */
[----:B------:R-:W-:Y:S01]  /*1e390*/  STL [R1+0x708], R5 ;  /* 0x0007080501007387 */ /* 0x000fe20000100800 */
[----:B------:R-:W-:Y:S02]  /*1e3a0*/  IADD3.X R19, PT, PT, R19, UR10, RZ, P5, !PT ;  /* 0x0000000a13137c10 */ /* 0x000fe4000affe4ff */
[----:B------:R-:W-:Y:S01]  /*1e3b0*/  IADD3.X R23, PT, PT, R23, UR10, RZ, P6, !PT ;  /* 0x0000000a17177c10 */ /* 0x000fe2000b7fe4ff */
[----:B0-----:R-:W3:Y:S04]  /*1e3c0*/  LDL.LU R17, [R1+0x75c] ;  /* 0x00075c0001117983 */ /* 0x001ee80000300800 */
[----:B------:R-:W-:Y:S04]  /*1e3d0*/  STL [R1+0x858], R6 ;  /* 0x0008580601007387 */ /* 0x000fe80000100800 */
[----:B------:R0:W-:Y:S04]  /*1e3e0*/  STL [R1+0x854], R18 ;  /* 0x0008541201007387 */ /* 0x0001e80000100800 */
[----:B0-----:R-:W3:Y:S04]  /*1e3f0*/  LDL.LU R18, [R1+0x72c] ;  /* 0x00072c0001127983 */ /* 0x001ee80000300800 */
[----:B------:R-:W-:Y:S04]  /*1e400*/  STL [R1+0x710], R19 ;  /* 0x0007101301007387 */ /* 0x000fe80000100800 */
[----:B------:R0:W-:Y:S01]  /*1e410*/  STL [R1+0x714], R23 ;  /* 0x0007141701007387 */ /* 0x0001e20000100800 */
[----:B--2---:R-:W-:-:S05]  /*1e420*/  IADD3 R20, P5, PT, R20, UR4, RZ ;  /* 0x0000000414147c10 */ /* 0x004fca000ffbe0ff */
[----:B------:R1:W-:Y:S04]  /*1e430*/  STL [R1+0x850], R20 ;  /* 0x0008501401007387 */ /* 0x0003e80000100800 */
[----:B0-----:R-:W2:Y:S04]  /*1e440*/  LDL.LU R23, [R1+0xc20] ;  /* 0x000c200001177983 */ /* 0x001ea80000300800 */
[----:B------:R-:W2:Y:S04]  /*1e450*/  LDL.LU R19, [R1+0x764] ;  /* 0x0007640001137983 */ /* 0x000ea80000300800 */
[----:B-1----:R-:W2:Y:S01]  /*1e460*/  LDL.LU R20, [R1+0x730] ;  /* 0x0007300001147983 */ /* 0x002ea20000300800 */
[----:B----4-:R-:W-:-:S05]  /*1e470*/  IADD3 R21, P6, PT, R21, UR4, RZ ;  /* 0x0000000415157c10 */ /* 0x010fca000ffde0ff */
[----:B------:R0:W-:Y:S01]  /*1e480*/  STL [R1+0x734], R21 ;  /* 0x0007341501007387 */ /* 0x0001e20000100800 */
[----:B------:R-:W-:-:S03]  /*1e490*/  IADD3.X R28, PT, PT, R28, UR10, RZ, P0, !PT ;  /* 0x0000000a1c1c7c10 */ /* 0x000fc600087fe4ff */
[----:B0-----:R-:W4:Y:S04]  /*1e4a0*/  LDL.LU R21, [R1+0x76c] ;  /* 0x00076c0001157983 */ /* 0x001f280000300800 */
[----:B------:R0:W-:Y:S04]  /*1e4b0*/  STL [R1+0x718], R28 ;  /* 0x0007181c01007387 */ /* 0x0001e80000100800 */
[----:B0-----:R-:W4:Y:S01]  /*1e4c0*/  LDL.LU R28, [R1+0x738] ;  /* 0x00073800011c7983 */ /* 0x001f220000300800 */
[----:B---3--:R-:W-:Y:S02]  /*1e4d0*/  IADD3 R7, P0, PT, R7, UR4, RZ ;  /* 0x0000000407077c10 */ /* 0x008fe4000ff1e0ff */
[----:B------:R-:W-:-:S02]  /*1e4e0*/  IADD3.X R8, PT, PT, R8, UR10, RZ, P1, !PT ;  /* 0x0000000a08087c10 */ /* 0x000fc40008ffe4ff */
[----:B------:R-:W-:Y:S02]  /*1e4f0*/  IADD3 R9, P1, PT, R9, UR4, RZ ;  /* 0x0000000409097c10 */ /* 0x000fe4000ff3e0ff */
[----:B------:R-:W-:Y:S01]  /*1e500*/  IADD3.X R29, PT, PT, R29, UR10, RZ, P2, !PT ;  /* 0x0000000a1d1d7c10 */ /* 0x000fe200097fe4ff */
[----:B------:R-:W-:Y:S04]  /*1e510*/  STL [R1+0x73c], R7 ;  /* 0x00073c0701007387 */ /* 0x000fe80000100800 */
[----:B------:R0:W-:Y:S04]  /*1e520*/  STL [R1+0x720], R29 ;  /* 0x0007201d01007387 */ /* 0x0001e80000100800 */
[----:B------:R-:W-:Y:S04]  /*1e530*/  STL [R1+0x71c], R8 ;  /* 0x00071c0801007387 */ /* 0x000fe80000100800 */
[----:B0-----:R-:W3:Y:S04]  /*1e540*/  LDL.LU R29, [R1+0x740] ;  /* 0x00074000011d7983 */ /* 0x001ee80000300800 */
[----:B------:R-:W-:Y:S01]  /*1e550*/  STL [R1+0x744], R9 ;  /* 0x0007440901007387 */ /* 0x000fe20000100800 */
[----:B--2---:R-:W-:-:S05]  /*1e560*/  IADD3.X R23, PT, PT, R23, UR10, RZ, P3, !PT ;  /* 0x0000000a17177c10 */ /* 0x004fca0009ffe4ff */
[----:B------:R0:W-:Y:S04]  /*1e570*/  STL [R1+0x724], R23 ;  /* 0x0007241701007387 */ /* 0x0001e80000100800 */
[----:B0-----:R-:W2:Y:S01]  /*1e580*/  LDL.LU R23, [R1+0xc1c] ;  /* 0x000c1c0001177983 */ /* 0x001ea20000300800 */
[----:B------:R-:W-:Y:S02]  /*1e590*/  IADD3 R10, P2, PT, R10, UR4, RZ ;  /* 0x000000040a0a7c10 */ /* 0x000fe4000ff5e0ff */
[----:B------:R-:W-:Y:S02]  /*1e5a0*/  IADD3 R11, P3, PT, R11, UR4, RZ ;  /* 0x000000040b0b7c10 */ /* 0x000fe4000ff7e0ff */
[----:B------:R-:W-:Y:S01]  /*1e5b0*/  IADD3.X R16, PT, PT, R16, UR10, RZ, P4, !PT ;  /* 0x0000000a10107c10 */ /* 0x000fe2000a7fe4ff */
        /* <DEDUP_REMOVED lines=12> */
[----:B0-----:R-:W3:Y:S01]  /*1e680*/  LDL.LU R10, [R1+0x768] ;  /* 0x00076800010a7983 */ /* 0x001ee20000300800 */
[----:B------:R-:W-:-:S03]  /*1e690*/  IADD3 R17, P4, PT, R17, UR4, RZ ;  /* 0x0000000411117c10 */ /* 0x000fc6000ff9e0ff */
[----:B------:R-:W3:Y:S04]  /*1e6a0*/  LDL.LU R7, [R1+0x7a4] ;  /* 0x0007a40001077983 */ /* 0x000ee80000300800 */
[----:B-1----:R-:W3:Y:S01]  /*1e6b0*/  LDL.LU R11, [R1+0x770] ;  /* 0x00077000010b7983 */ /* 0x002ee20000300800 */
[----:B------:R-:W-:-:S03]  /*1e6c0*/  IADD3.X R18, PT, PT, R18, UR10, RZ, P5, !PT ;  /* 0x0000000a12127c10 */ /* 0x000fc6000affe4ff */
[----:B------:R-:W3:Y:S01]  /*1e6d0*/  LDL.LU R16, [R1+0x7ac] ;  /* 0x0007ac0001107983 */ /* 0x000ee20000300800 */
[----:B------:R-:W-:-:S03]  /*1e6e0*/  IADD3 R19, P5, PT, R19, UR4, RZ ;  /* 0x0000000413137c10 */ /* 0x000fc6000ffbe0ff */
[----:B------:R0:W-:Y:S01]  /*1e6f0*/  STL [R1+0x75c], R17 ;  /* 0x00075c1101007387 */ /* 0x0001e20000100800 */
[----:B------:R-:W-:Y:S02]  /*1e700*/  IADD3.X R20, PT, PT, R20, UR10, RZ, P6, !PT ;  /* 0x0000000a14147c10 */ /* 0x000fe4000b7fe4ff */
[----:B----4-:R-:W-:Y:S01]  /*1e710*/  IADD3 R21, P6, PT, R21, UR4, RZ ;  /* 0x0000000415157c10 */ /* 0x010fe2000ffde0ff */
[----:B0-----:R-:W4:Y:S04]  /*1e720*/  LDL.LU R17, [R1+0x778] ;  /* 0x0007780001117983 */ /* 0x001f280000300800 */
[----:B------:R0:W-:Y:S01]  /*1e730*/  STL [R1+0x72c], R18 ;  /* 0x00072c1201007387 */ /* 0x0001e20000100800 */
[----:B------:R-:W-:-:S03]  /*1e740*/  IADD3.X R28, PT, PT, R28, UR10, RZ, P0, !PT ;  /* 0x0000000a1c1c7c10 */ /* 0x000fc600087fe4ff */
[----:B0-----:R-:W4:Y:S04]  /*1e750*/  LDL.LU R18, [R1+0x7b4] ;  /* 0x0007b40001127983 */ /* 0x001f280000300800 */
[----:B------:R0:W-:Y:S04]  /*1e760*/  STL [R1+0x764], R19 ;  /* 0x0007641301007387 */ /* 0x0001e80000100800 */
[----:B0-----:R-:W4:Y:S04]  /*1e770*/  LDL.LU R19, [R1+0x780] ;  /* 0x0007800001137983 */ /* 0x001f280000300800 */
[----:B------:R0:W-:Y:S04]  /*1e780*/  STL [R1+0x730], R20 ;  /* 0x0007301401007387 */ /* 0x0001e80000100800 */
[----:B------:R-:W4:Y:S04]  /*1e790*/  LDL.LU R8, [R1+0x7bc] ;  /* 0x0007bc0001087983 */ /* 0x000f280000300800 */
[----:B0-----:R-:W4:Y:S04]  /*1e7a0*/  LDL.LU R20, [R1+0x788] ;  /* 0x0007880001147983 */ /* 0x001f280000300800 */
[----:B------:R0:W-:Y:S04]  /*1e7b0*/  STL [R1+0x76c], R21 ;  /* 0x00076c1501007387 */ /* 0x0001e80000100800 */
[----:B0-----:R-:W4:Y:S04]  /*1e7c0*/  LDL.LU R21, [R1+0x7c4] ;  /* 0x0007c40001157983 */ /* 0x001f280000300800 */
[----:B------:R0:W-:Y:S04]  /*1e7d0*/  STL [R1+0x738], R28 ;  /* 0x0007381c01007387 */ /* 0x0001e80000100800 */
[----:B------:R-:W4:Y:S04]  /*1e7e0*/  LDL.LU R9, [R1+0x790] ;  /* 0x0007900001097983 */ /* 0x000f280000300800 */
[----:B0-----:R-:W4:Y:S01]  /*1e7f0*/  LDL.LU R28, [R1+0x7cc] ;  /* 0x0007cc00011c7983 */ /* 0x001f220000300800 */
[----:B--2---:R-:W-:-:S05]  /*1e800*/  IADD3 R23, P0, PT, R23, UR4, RZ ;  /* 0x0000000417177c10 */ /* 0x004fca000ff1e0ff */
[----:B------:R0:W-:Y:S04]  /*1e810*/  STL [R1+0x774], R23 ;  /* 0x0007741701007387 */ /* 0x0001e80000100800 */
[----:B0-----:R-:W2:Y:S01]  /*1e820*/  LDL.LU R23, [R1+0x798] ;  /* 0x0007980001177983 */ /* 0x001ea20000300800 */
[----:B---3--:R-:W-:Y:S02]  /*1e830*/  IADD3.X R29, PT, PT, R29, UR10, RZ, P1, !PT ;  /* 0x0000000a1d1d7c10 */ /* 0x008fe40008ffe4ff */
[----:B------:R-:W-:Y:S02]  /*1e840*/  IADD3 R12, P1, PT, R12, UR4, RZ ;  /* 0x000000040c0c7c10 */ /* 0x000fe4000ff3e0ff */
[----:B------:R-:W-:Y:S02]  /*1e850*/  IADD3.X R13, PT, PT, R13, UR10, RZ, P2, !PT ;  /* 0x0000000a0d0d7c10 */ /* 0x000fe400097fe4ff */
[----:B------:R-:W-:-:S02]  /*1e860*/  IADD3 R14, P2, PT, R14, UR4, RZ ;  /* 0x000000040e0e7c10 */ /* 0x000fc4000ff5e0ff */
[----:B------:R-:W-:Y:S01]  /*1e870*/  IADD3.X R15, PT, PT, R15, UR10, RZ, P3, !PT ;  /* 0x0000000a0f0f7c10 */ /* 0x000fe20009ffe4ff */
[----:B------:R0:W-:Y:S01]  /*1e880*/  STL [R1+0x740], R29 ;  /* 0x0007401d01007387 */ /* 0x0001e20000100800 */
[----:B------:R-:W-:Y:S02]  /*1e890*/  IADD3 R2, P3, PT, R2, UR4, RZ ;  /* 0x0000000402027c10 */ /* 0x000fe4000ff7e0ff */
[----:B------:R-:W-:Y:S02]  /*1e8a0*/  IADD3.X R3, PT, PT, R3, UR10, RZ, P4, !PT ;  /* 0x0000000a03037c10 */ /* 0x000fe4000a7fe4ff */
[----:B------:R-:W-:Y:S02]  /*1e8b0*/  IADD3 R4, P4, PT, R4, UR4, RZ ;  /* 0x0000000404047c10 */ /* 0x000fe4000ff9e0ff */
[----:B------:R-:W-:Y:S02]  /*1e8c0*/  IADD3.X R10, PT, PT, R10, UR10, RZ, P6, !PT ;  /* 0x0000000a0a0a7c10 */ /* 0x000fe4000b7fe4ff */
[----:B------:R-:W-:Y:S01]  /*1e8d0*/  IADD3.X R5, PT, PT, R5, UR10, RZ, P5, !PT ;  /* 0x0000000a05057c10 */ /* 0x000fe2000affe4ff */
[----:B0-----:R-:W3:Y:S04]  /*1e8e0*/  LDL.LU R29, [R1+0x7d4] ;  /* 0x0007d400011d7983 */ /* 0x001ee80000300800 */
[----:B------:R-:W-:Y:S04]  /*1e8f0*/  STL [R1+0x77c], R12 ;  /* 0x00077c0c01007387 */ /* 0x000fe80000100800 */
[----:B------:R-:W-:Y:S04]  /*1e900*/  STL [R1+0x748], R13 ;  /* 0x0007480d01007387 */ /* 0x000fe80000100800 */
[----:B------:R-:W-:Y:S04]  /*1e910*/  STL [R1+0x784], R14 ;  /* 0x0007840e01007387 */ /* 0x000fe80000100800 */
[----:B------:R-:W-:Y:S04]  /*1e920*/  STL [R1+0x750], R15 ;  /* 0x0007500f01007387 */ /* 0x000fe80000100800 */
[----:B------:R-:W-:Y:S01]  /*1e930*/  STL [R1+0x78c], R2 ;  /* 0x00078c0201007387 */ /* 0x000fe20000100800 */
[----:B------:R-:W-:-:S03]  /*1e940*/  IADD3 R6, P5, PT, R6, UR4, RZ ;  /* 0x0000000406067c10 */ /* 0x000fc6000ffbe0ff */
[----:B------:R-:W-:Y:S04]  /*1e950*/  STL [R1+0x758], R3 ;  /* 0x0007580301007387 */ /* 0x000fe80000100800 */
[----:B------:R-:W-:Y:S01]  /*1e960*/  STL [R1+0x794], R4 ;  /* 0x0007940401007387 */ /* 0x000fe20000100800 */
[----:B------:R-:W-:-:S03]  /*1e970*/  IADD3.X R11, PT, PT, R11, UR10, RZ, P0, !PT ;  /* 0x0000000a0b0b7c10 */ /* 0x000fc600087fe4ff */
[----:B------:R0:W-:Y:S01]  /*1e980*/  STL [R1+0x768], R10 ;  /* 0x0007680a01007387 */ /* 0x0001e20000100800 */
[----:B------:R-:W-:-:S03]  /*1e990*/  IADD3 R7, P6, PT, R7, UR4, RZ ;  /* 0x0000000407077c10 */ /* 0x000fc6000ffde0ff */
[----:B------:R-:W-:Y:S01]  /*1e9a0*/  STL [R1+0x760], R5 ;  /* 0x0007600501007387 */ /* 0x000fe20000100800 */
[----:B------:R-:W-:Y:S02]  /*1e9b0*/  IADD3 R16, P0, PT, R16, UR4, RZ ;  /* 0x0000000410107c10 */ /* 0x000fe4000ff1e0ff */
[----:B----4-:R-:W-:Y:S02]  /*1e9c0*/  IADD3.X R17, PT, PT, R17, UR10, RZ, P1, !PT ;  /* 0x0000000a11117c10 */ /* 0x010fe40008ffe4ff */
[----:B------:R-:W-:Y:S01]  /*1e9d0*/  IADD3 R18, P1, PT, R18, UR4, RZ ;  /* 0x0000000412127c10 */ /* 0x000fe2000ff3e0ff */
[----:B0-----:R-:W4:Y:S04]  /*1e9e0*/  LDL.LU R10, [R1+0x7a0] ;  /* 0x0007a000010a7983 */ /* 0x001f280000300800 */
[----:B------:R-:W-:Y:S04]  /*1e9f0*/  STL [R1+0x79c], R6 ;  /* 0x00079c0601007387 */ /* 0x000fe80000100800 */
[----:B------:R0:W-:Y:S04]  /*1ea00*/  STL [R1+0x770], R11 ;  /* 0x0007700b01007387 */ /* 0x0001e80000100800 */
[----:B------:R-:W-:Y:S01]  /*1ea10*/  STL [R1+0x7a4], R7 ;  /* 0x0007a40701007387 */ /* 0x000fe20000100800 */
[----:B------:R-:W-:-:S03]  /*1ea20*/  IADD3.X R19, PT, PT, R19, UR10, RZ, P2, !PT ;  /* 0x0000000a13137c10 */ /* 0x000fc600097fe4ff */
[----:B0-----:R-:W4:Y:S04]  /*1ea30*/  LDL.LU R11, [R1+0x7dc] ;  /* 0x0007dc00010b7983 */ /* 0x001f280000300800 */
[----:B------:R0:W-:Y:S01]  /*1ea40*/  STL [R1+0x7ac], R16 ;  /* 0x0007ac1001007387 */ /* 0x0001e20000100800 */
[----:B------:R-:W-:Y:S02]  /*1ea50*/  IADD3 R8, P2, PT, R8, UR4, RZ ;  /* 0x0000000408087c10 */ /* 0x000fe4000ff5e0ff */
[----:B------:R-:W-:Y:S01]  /*1ea60*/  IADD3.X R20, PT, PT, R20, UR10, RZ, P3, !PT ;  /* 0x0000000a14147c10 */ /* 0x000fe20009ffe4ff */
[----:B0-----:R-:W4:Y:S04]  /*1ea70*/  LDL.LU R16, [R1+0x7a8] ;  /* 0x0007a80001107983 */ /* 0x001f280000300800 */
[----:B------:R0:W-:Y:S01]  /*1ea80*/  STL [R1+0x778], R17 ;  /* 0x0007781101007387 */ /* 0x0001e20000100800 */
[----:B------:R-:W-:-:S03]  /*1ea90*/  IADD3 R21, P3, PT, R21, UR4, RZ ;  /* 0x0000000415157c10 */ /* 0x000fc6000ff7e0ff */
[----:B0-----:R-:W4:Y:S04]  /*1eaa0*/  LDL.LU R17, [R1+0x7e4] ;  /* 0x0007e40001117983 */ /* 0x001f280000300800 */
[----:B------:R0:W-:Y:S01]  /*1eab0*/  STL [R1+0x7b4], R18 ;  /* 0x0007b41201007387 */ /* 0x0001e20000100800 */
[----:B------:R-:W-:Y:S02]  /*1eac0*/  IADD3.X R9, PT, PT, R9, UR10, RZ, P4, !PT ;  /* 0x0000000a09097c10 */ /* 0x000fe4000a7fe4ff */
[----:B------:R-:W-:Y:S01]  /*1ead0*/  IADD3 R28, P4, PT, R28, UR4, RZ ;  /* 0x000000041c1c7c10 */ /* 0x000fe2000ff9e0ff */
[----:B0-----:R-:W4:Y:S04]  /*1eae0*/  LDL.LU R18, [R1+0x7b0] ;  /* 0x0007b00001127983 */ /* 0x001f280000300800 */
[----:B------:R0:W-:Y:S04]  /*1eaf0*/  STL [R1+0x780], R19 ;  /* 0x0007801301007387 */ /* 0x0001e80000100800 */
[----:B0-----:R-:W4:Y:S04]  /*1eb00*/  LDL.LU R19, [R1+0x7ec] ;  /* 0x0007ec0001137983 */ /* 0x001f280000300800 */
[----:B------:R0:W-:Y:S04]  /*1eb10*/  STL [R1+0x788], R20 ;  /* 0x0007881401007387 */ /* 0x0001e80000100800 */
[----:B------:R-:W-:Y:S04]  /*1eb20*/  STL [R1+0x7bc], R8 ;  /* 0x0007bc0801007387 */ /* 0x000fe80000100800 */
[----:B0-----:R-:W4:Y:S04]  /*1eb30*/  LDL.LU R20, [R1+0x7b8] ;  /* 0x0007b80001147983 */ /* 0x001f280000300800 */
[----:B------:R0:W-:Y:S04]  /*1eb40*/  STL [R1+0x7c4], R21 ;  /* 0x0007c41501007387 */ /* 0x0001e80000100800 */
[----:B0-----:R-:W4:Y:S04]  /*1eb50*/  LDL.LU R21, [R1+0x7f4] ;  /* 0x0007f40001157983 */ /* 0x001f280000300800 */
[----:B------:R-:W-:Y:S04]  /*1eb60*/  STL [R1+0x790], R9 ;  /* 0x0007900901007387 */ /* 0x000fe80000100800 */
[----:B------:R0:W-:Y:S04]  /*1eb70*/  STL [R1+0x7cc], R28 ;  /* 0x0007cc1c01007387 */ /* 0x0001e80000100800 */
[----:B0-----:R-:W4:Y:S01]  /*1eb80*/  LDL.LU R28, [R1+0x7c0] ;  /* 0x0007c000011c7983 */ /* 0x001f220000300800 */
[----:B--2---:R-:W-:-:S05]  /*1eb90*/  IADD3.X R23, PT, PT, R23, UR10, RZ, P5, !PT ;  /* 0x0000000a17177c10 */ /* 0x004fca000affe4ff */
[----:B------:R0:W-:Y:S04]  /*1eba0*/  STL [R1+0x798], R23 ;  /* 0x0007981701007387 */ /* 0x0001e80000100800 */
[----:B0-----:R-:W2:Y:S01]  /*1ebb0*/  LDL.LU R23, [R1+0x7fc] ;  /* 0x0007fc0001177983 */ /* 0x001ea20000300800 */
[----:B---3--:R-:W-:-:S05]  /*1ebc0*/  IADD3 R29, P5, PT, R29, UR4, RZ ;  /* 0x000000041d1d7c10 */ /* 0x008fca000ffbe0ff */
[----:B------:R0:W-:Y:S04]  /*1ebd0*/  STL [R1+0x7d4], R29 ;  /* 0x0007d41d01007387 */ /* 0x0001e80000100800 */
[----:B0-----:R-:W3:Y:S04]  /*1ebe0*/  LDL.LU R29, [R1+0x7c8] ;  /* 0x0007c800011d7983 */ /* 0x001ee80000300800 */
[----:B------:R-:W3:Y:S04]  /*1ebf0*/  LDL.LU R12, [R1+0x804] ;  /* 0x00080400010c7983 */ /* 0x000ee80000300800 */
[----:B------:R-:W3:Y:S04]  /*1ec00*/  LDL.LU R13, [R1+0x7d0] ;  /* 0x0007d000010d7983 */ /* 0x000ee80000300800 */
[----:B------:R-:W3:Y:S04]  /*1ec10*/  LDL.LU R14, [R1+0x80c] ;  /* 0x00080c00010e7983 */ /* 0x000ee80000300800 */
[----:B------:R-:W3:Y:S04]  /*1ec20*/  LDL.LU R15, [R1+0x7d8] ;  /* 0x0007d800010f7983 */ /* 0x000ee80000300800 */
[----:B------:R-:W3:Y:S04]  /*1ec30*/  LDL.LU R2, [R1+0x814] ;  /* 0x0008140001027983 */ /* 0x000ee80000300800 */
[----:B------:R-:W3:Y:S01]  /*1ec40*/  LDL.LU R3, [R1+0x7e0] ;  /* 0x0007e00001037983 */ /* 0x000ee20000300800 */
[----:B----4-:R-:W-:-:S03]  /*1ec50*/  IADD3.X R10, PT, PT, R10, UR10, RZ, P6, !PT ;  /* 0x0000000a0a0a7c10 */ /* 0x010fc6000b7fe4ff */
[----:B------:R-:W4:Y:S04]  /*1ec60*/  LDL.LU R4, [R1+0x81c] ;  /* 0x00081c0001047983 */ /* 0x000f280000300800 */
[----:B------:R-:W4:Y:S04]  /*1ec70*/  LDL.LU R5, [R1+0x824] ;  /* 0x0008240001057983 */ /* 0x000f280000300800 */
[----:B------:R-:W4:Y:S04]  /*1ec80*/  LDL.LU R6, [R1+0x7f0] ;  /* 0x0007f00001067983 */ /* 0x000f280000300800 */
[----:B------:R-:W4:Y:S04]  /*1ec90*/  LDL.LU R7, [R1+0x82c] ;  /* 0x00082c0001077983 */ /* 0x000f280000300800 */
[----:B------:R0:W-:Y:S04]  /*1eca0*/  STL [R1+0x7a0], R10 ;  /* 0x0007a00a01007387 */ /* 0x0001e80000100800 */
[----:B------:R-:W4:Y:S04]  /*1ecb0*/  LDL.LU R8, [R1+0x834] ;  /* 0x0008340001087983 */ /* 0x000f280000300800 */
[----:B------:R-:W4:Y:S01]  /*1ecc0*/  LDL.LU R9, [R1+0x800] ;  /* 0x0008000001097983 */ /* 0x000f220000300800 */
[----:B------:R-:W-:-:S05]  /*1ecd0*/  IADD3 R11, P6, PT, R11, UR4, RZ ;  /* 0x000000040b0b7c10 */ /* 0x000fca000ffde0ff */
[----:B------:R1:W-:Y:S04]  /*1ece0*/  STL [R1+0x7dc], R11 ;  /* 0x0007dc0b01007387 */ /* 0x0003e80000100800 */
[----:B0-----:R-:W4:Y:S01]  /*1ecf0*/  LDL.LU R10, [R1+0x844] ;  /* 0x00084400010a7983 */ /* 0x001f220000300800 */
[----:B------:R-:W-:-:S05]  /*1ed00*/  IADD3.X R16, PT, PT, R16, UR10, RZ, P0, !PT ;  /* 0x0000000a10107c10 */ /* 0x000fca00087fe4ff */
[----:B------:R0:W-:Y:S01]  /*1ed10*/  STL [R1+0x7a8], R16 ;  /* 0x0007a81001007387 */ /* 0x0001e20000100800 */
[----:B------:R-:W-:-:S05]  /*1ed20*/  IADD3 R17, P0, PT, R17, UR4, RZ ;  /* 0x0000000411117c10 */ /* 0x000fca000ff1e0ff */
[----:B------:R0:W-:Y:S04]  /*1ed30*/  STL [R1+0x7e4], R17 ;  /* 0x0007e41101007387 */ /* 0x0001e80000100800 */
[----:B-1----:R-:W4:Y:S04]  /*1ed40*/  LDL.LU R11, [R1+0x810] ;  /* 0x00081000010b7983 */ /* 0x002f280000300800 */
[----:B0-----:R-:W4:Y:S01]  /*1ed50*/  LDL.LU R16, [R1+0x84c] ;  /* 0x00084c0001107983 */ /* 0x001f220000300800 */
[----:B------:R-:W-:-:S05]  /*1ed60*/  IADD3.X R18, PT, PT, R18, UR10, RZ, P1, !PT ;  /* 0x0000000a12127c10 */ /* 0x000fca0008ffe4ff */
[----:B------:R0:W-:Y:S04]  /*1ed70*/  STL [R1+0x7b0], R18 ;  /* 0x0007b01201007387 */ /* 0x0001e80000100800 */
[----:B------:R-:W4:Y:S01]  /*1ed80*/  LDL.LU R17, [R1+0x818] ;  /* 0x0008180001117983 */ /* 0x000f220000300800 */
[----:B------:R-:W-:-:S05]  /*1ed90*/  IADD3 R19, P1, PT, R19, UR4, RZ ;  /* 0x0000000413137c10 */ /* 0x000fca000ff3e0ff */
[----:B------:R1:W-:Y:S04]  /*1eda0*/  STL [R1+0x7ec], R19 ;  /* 0x0007ec1301007387 */ /* 0x0003e80000100800 */
[----:B0-----:R-:W4:Y:S01]  /*1edb0*/  LDL.LU R18, [R1+0x828] ;  /* 0x0008280001127983 */ /* 0x001f220000300800 */
[----:B------:R-:W-:-:S03]  /*1edc0*/  IADD3.X R20, PT, PT, R20, UR10, RZ, P2, !PT ;  /* 0x0000000a14147c10 */ /* 0x000fc600097fe4ff */
[----:B-1----:R-:W4:Y:S04]  /*1edd0*/  LDL.LU R19, [R1+0x830] ;  /* 0x0008300001137983 */ /* 0x002f280000300800 */
[----:B------:R0:W-:Y:S01]  /*1ede0*/  STL [R1+0x7b8], R20 ;  /* 0x0007b81401007387 */ /* 0x0001e20000100800 */
[----:B------:R-:W-:-:S03]  /*1edf0*/  IADD3 R21, P2, PT, R21, UR4, RZ ;  /* 0x0000000415157c10 */ /* 0x000fc6000ff5e0ff */
[----:B0-----:R-:W4:Y:S04]  /*1ee00*/  LDL.LU R20, [R1+0x838] ;  /* 0x0008380001147983 */ /* 0x001f280000300800 */
[----:B------:R0:W-:Y:S01]  /*1ee10*/  STL [R1+0x7f4], R21 ;  /* 0x0007f41501007387 */ /* 0x0001e20000100800 */
[----:B------:R-:W-:-:S03]  /*1ee20*/  IADD3.X R28, PT, PT, R28, UR10, RZ, P3, !PT ;  /* 0x0000000a1c1c7c10 */ /* 0x000fc60009ffe4ff */
[----:B0-----:R-:W4:Y:S04]  /*1ee30*/  LDL.LU R21, [R1+0x840] ;  /* 0x0008400001157983 */ /* 0x001f280000300800 */
[----:B------:R0:W-:Y:S04]  /*1ee40*/  STL [R1+0x7c0], R28 ;  /* 0x0007c01c01007387 */ /* 0x0001e80000100800 */
        /* <DEDUP_REMOVED lines=11> */
[----:B------:R-:W-:Y:S01]  /*1ef00*/  IADD3.X R3, PT, PT, R3, UR10, RZ, P0, !PT ;  /* 0x0000000a03037c10 */ /* 0x000fe200087fe4ff */
[----:B0-----:R-:W3:Y:S04]  /*1ef10*/  LDL.LU R29, [R1+0xc10] ;  /* 0x000c1000011d7983 */ /* 0x001ee80000300800 */
[----:B------:R-:W-:Y:S04]  /*1ef20*/  STL [R1+0x804], R12 ;  /* 0x0008040c01007387 */ /* 0x000fe80000100800 */
[----:B------:R-:W-:Y:S04]  /*1ef30*/  STL [R1+0x7d0], R13 ;  /* 0x0007d00d01007387 */ /* 0x000fe80000100800 */
[----:B------:R-:W-:Y:S04]  /*1ef40*/  STL [R1+0x80c], R14 ;  /* 0x00080c0e01007387 */ /* 0x000fe80000100800 */
[----:B------:R-:W-:Y:S04]  /*1ef50*/  STL [R1+0x7d8], R15 ;  /* 0x0007d80f01007387 */ /* 0x000fe80000100800 */
[----:B------:R0:W-:Y:S01]  /*1ef60*/  STL [R1+0x814], R2 ;  /* 0x0008140201007387 */ /* 0x0001e20000100800 */
[----:B----4-:R-:W-:-:S02]  /*1ef70*/  IADD3 R4, P0, PT, R4, UR4, RZ ;  /* 0x0000000404047c10 */ /* 0x010fc4000ff1e0ff */
[----:B------:R-:W-:Y:S02]  /*1ef80*/  IADD3.X R6, PT, PT, R6, UR10, RZ, P2, !PT ;  /* 0x0000000a06067c10 */ /* 0x000fe400097fe4ff */
[----:B------:R-:W-:Y:S02]  /*1ef90*/  IADD3.X R28, PT, PT, R28, UR10, RZ, P1, !PT ;  /* 0x0000000a1c1c7c10 */ /* 0x000fe40008ffe4ff */
[----:B--2---:R-:W-:-:S03]  /*1efa0*/  IADD3.X R23, PT, PT, R23, UR10, RZ, P3, !PT ;  /* 0x0000000a17177c10 */ /* 0x004fc60009ffe4ff */
[----:B------:R1:W-:Y:S04]  /*1efb0*/  STL [R1+0x7e8], R28 ;  /* 0x0007e81c01007387 */ /* 0x0003e80000100800 */
[----:B------:R-:W-:Y:S01]  /*1efc0*/  STL [R1+0x7e0], R3 ;  /* 0x0007e00301007387 */ /* 0x000fe20000100800 */
[----:B------:R-:W-:Y:S02]  /*1efd0*/  IADD3.X R9, PT, PT, R9, UR10, RZ, P4, !PT ;  /* 0x0000000a09097c10 */ /* 0x000fe4000a7fe4ff */
[----:B------:R-:W-:Y:S01]  /*1efe0*/  IADD3.X R11, PT, PT, R11, UR10, RZ, P6, !PT ;  /* 0x0000000a0b0b7c10 */ /* 0x000fe2000b7fe4ff */
[----:B0-----:R-:W0:Y:S01]  /*1eff0*/  LDC R2, c[0x0][0x3a8] ;  /* 0x0000ea00ff027b82 */ /* 0x001e220000000800 */
[----:B-1----:R-:W2:Y:S01]  /*1f000*/  LDL.LU R28, [R1+0xc0c] ;  /* 0x000c0c00011c7983 */ /* 0x002ea20000300800 */
[----:B------:R-:W-:-:S03]  /*1f010*/  IADD3 R5, P1, PT, R5, UR4, RZ ;  /* 0x0000000405057c10 */ /* 0x000fc6000ff3e0ff */
[----:B------:R-:W-:Y:S04]  /*1f020*/  STL [R1+0x81c], R4 ;  /* 0x00081c0401007387 */ /* 0x000fe80000100800 */
[----:B------:R-:W-:Y:S04]  /*1f030*/  STL [R1+0x824], R5 ;  /* 0x0008240501007387 */ /* 0x000fe80000100800 */
[----:B------:R1:W-:Y:S04]  /*1f040*/  STL [R1+0x7f8], R23 ;  /* 0x0007f81701007387 */ /* 0x0003e80000100800 */
[----:B------:R-:W-:Y:S04]  /*1f050*/  STL [R1+0x7f0], R6 ;  /* 0x0007f00601007387 */ /* 0x000fe80000100800 */
[----:B-1----:R-:W4:Y:S01]  /*1f060*/  LDL.LU R23, [R1+0xc08] ;  /* 0x000c080001177983 */ /* 0x002f220000300800 */
[----:B------:R-:W-:-:S02]  /*1f070*/  IADD3 R7, P2, PT, R7, UR4, RZ ;  /* 0x0000000407077c10 */ /* 0x000fc4000ff5e0ff */
[----:B------:R-:W-:Y:S02]  /*1f080*/  IADD3 R8, P3, PT, R8, UR4, RZ ;  /* 0x0000000408087c10 */ /* 0x000fe4000ff7e0ff */
[----:B---3--:R-:W-:Y:S01]  /*1f090*/  IADD3.X R29, PT, PT, R29, UR10, RZ, P5, !PT ;  /* 0x0000000a1d1d7c10 */ /* 0x008fe2000affe4ff */
[----:B------:R-:W-:Y:S01]  /*1f0a0*/  STL [R1+0x82c], R7 ;  /* 0x00082c0701007387 */ /* 0x000fe20000100800 */
[----:B------:R-:W-:Y:S02]  /*1f0b0*/  IADD3 R10, P5, PT, R10, UR4, RZ ;  /* 0x000000040a0a7c10 */ /* 0x000fe4000ffbe0ff */
[----:B------:R-:W-:Y:S02]  /*1f0c0*/  IADD3 R16, P6, PT, R16, UR4, RZ ;  /* 0x0000000410107c10 */ /* 0x000fe4000ffde0ff */
[----:B------:R-:W-:Y:S02]  /*1f0d0*/  IADD3.X R17, PT, PT, R17, UR10, RZ, P0, !PT ;  /* 0x0000000a11117c10 */ /* 0x000fe400087fe4ff */
[----:B--2---:R-:W-:-:S05]  /*1f0e0*/  IADD3 R28, P4, PT, R28, UR4, RZ ;  /* 0x000000041c1c7c10 */ /* 0x004fca000ff9e0ff */
[----:B------:R1:W-:Y:S04]  /*1f0f0*/  STL [R1+0x83c], R28 ;  /* 0x00083c1c01007387 */ /* 0x0003e80000100800 */
[----:B------:R-:W-:Y:S04]  /*1f100*/  STL [R1+0x834], R8 ;  /* 0x0008340801007387 */ /* 0x000fe80000100800 */
[----:B-1----:R-:W2:Y:S04]  /*1f110*/  LDL.LU R28, [R1+0xc04] ;  /* 0x000c0400011c7983 */ /* 0x002ea80000300800 */
[----:B------:R-:W-:Y:S04]  /*1f120*/  STL [R1+0x800], R9 ;  /* 0x0008000901007387 */ /* 0x000fe80000100800 */
[----:B------:R1:W-:Y:S04]  /*1f130*/  STL [R1+0x808], R29 ;  /* 0x0008081d01007387 */ /* 0x0003e80000100800 */
[----:B-1----:R-:W3:Y:S01]  /*1f140*/  LDL.LU R29, [R1+0xc00] ;  /* 0x000c0000011d7983 */ /* 0x002ee20000300800 */
[----:B----4-:R-:W-:-:S03]  /*1f150*/  IADD3.X R23, PT, PT, R23, UR10, RZ, P1, !PT ;  /* 0x0000000a17177c10 */ /* 0x010fc60008ffe4ff */
[----:B------:R-:W-:Y:S04]  /*1f160*/  STL [R1+0x844], R10 ;  /* 0x0008440a01007387 */ /* 0x000fe80000100800 */
[----:B------:R-:W-:Y:S04]  /*1f170*/  STL [R1+0x810], R11 ;  /* 0x0008100b01007387 */ /* 0x000fe80000100800 */
[----:B------:R-:W-:Y:S04]  /*1f180*/  STL [R1+0x84c], R16 ;  /* 0x00084c1001007387 */ /* 0x000fe80000100800 */
[----:B------:R1:W-:Y:S04]  /*1f190*/  STL [R1+0x820], R23 ;  /* 0x0008201701007387 */ /* 0x0003e80000100800 */
[----:B------:R-:W-:Y:S04]  /*1f1a0*/  STL [R1+0x818], R17 ;  /* 0x0008181101007387 */ /* 0x000fe80000100800 */
[----:B-1----:R-:W4:Y:S01]  /*1f1b0*/  LDL.LU R23, [R1+0xbfc] ;  /* 0x000bfc0001177983 */ /* 0x002f220000300800 */
[----:B------:R-:W-:-:S02]  /*1f1c0*/  IADD3.X R18, PT, PT, R18, UR10, RZ, P2, !PT ;  /* 0x0000000a12127c10 */ /* 0x000fc400097fe4ff */
[----:B------:R-:W-:Y:S02]  /*1f1d0*/  IADD3.X R19, PT, PT, R19, UR10, RZ, P3, !PT ;  /* 0x0000000a13137c10 */ /* 0x000fe40009ffe4ff */
[----:B------:R-:W-:Y:S02]  /*1f1e0*/  IADD3.X R20, PT, PT, R20, UR10, RZ, P4, !PT ;  /* 0x0000000a14147c10 */ /* 0x000fe4000a7fe4ff */
[----:B------:R-:W-:Y:S01]  /*1f1f0*/  IADD3.X R21, PT, PT, R21, UR10, RZ, P5, !PT ;  /* 0x0000000a15157c10 */ /* 0x000fe2000affe4ff */
[----:B------:R-:W-:Y:S04]  /*1f200*/  STL [R1+0x828], R18 ;  /* 0x0008281201007387 */ /* 0x000fe80000100800 */
[----:B------:R-:W-:Y:S01]  /*1f210*/  STL [R1+0x830], R19 ;  /* 0x0008301301007387 */ /* 0x000fe20000100800 */
[----:B------:R-:W-:Y:S01]  /*1f220*/  UIADD3 UR6, UPT, UPT, UR6, -0x1, URZ ;  /* 0xffffffff06067890 */ /* 0x000fe2000fffe0ff */
[----:B0-----:R-:W-:-:S03]  /*1f230*/  IMAD.SHL.U32 R2, R2, 0x40, RZ ;  /* 0x0000004002027824 */ /* 0x001fc600078e00ff */
[----:B------:R-:W-:Y:S02]  /*1f240*/  UISETP.NE.U32.AND UP0, UPT, UR6, URZ, UPT ;  /* 0x000000ff0600728c */ /* 0x000fe4000bf05070 */
[----:B------:R-:W-:Y:S01]  /*1f250*/  UIADD3 UR7, UPT, UPT, UR7, -0x40, URZ ;  /* 0xffffffc007077890 */ /* 0x000fe2000fffe0ff */
[----:B---3--:R-:W-:-:S05]  /*1f260*/  IADD3.X R29, PT, PT, R29, UR10, RZ, P6, !PT ;  /* 0x0000000a1d1d7c10 */ /* 0x008fca000b7fe4ff */
[----:B------:R0:W-:Y:S04]  /*1f270*/  STL [R1+0x848], R29 ;  /* 0x0008481d01007387 */ /* 0x0001e80000100800 */
[----:B------:R1:W-:Y:S04]  /*1f280*/  STL [R1+0x838], R20 ;  /* 0x0008381401007387 */ /* 0x0003e80000100800 */
[----:B0-----:R1:W5:Y:S04]  /*1f290*/  LDL.LU R29, [R1+0xbf8] ;  /* 0x000bf800011d7983 */ /* 0x0013680000300800 */
[----:B------:R1:W-:Y:S01]  /*1f2a0*/  STL [R1+0x840], R21 ;  /* 0x0008401501007387 */ /* 0x0003e20000100800 */
[----:B--2---:R-:W-:-:S04]  /*1f2b0*/  IADD3 R28, P0, PT, R2, R28, RZ ;  /* 0x0000001c021c7210 */ /* 0x004fc80007f1e0ff */
[----:B----4-:R-:W-:Y:S01]  /*1f2c0*/  LEA.HI.X.SX32 R23, R2, R23, 0x1, P0 ;  /* 0x0000001702177211 */ /* 0x010fe200000f0eff */
[----:B------:R-:W-:Y:S08]  /*1f2d0*/  BRA.U UP0, `(.L_x_2) ;  /* 0xfffffea5003c7547 */ /* 0x000ff0000b83ffff */
.L_x_1:
[----:B------:R-:W2:Y:S01]  /*1f2e0*/  LDL.LU R7, [R1+0x64] ;  /* 0x0000640001077983 */ /* 0x000ea20000300800 */
[----:B------:R-:W3:Y:S01]  /*1f2f0*/  S2UR UR5, SR_CgaCtaId ;  /* 0x00000000000579c3 */ /* 0x000ee20000008800 */
[----:B------:R-:W-:Y:S01]  /*1f300*/  UMOV UR4, 0x400 ;  /* 0x0000040000047882 */ /* 0x000fe20000000000 */
[----:B------:R-:W4:Y:S01]  /*1f310*/  LDCU UR7, c[0x0][0x39c] ;  /* 0x00007380ff0777ac */ /* 0x000f220008000800 */
[----:B------:R-:W0:Y:S01]  /*1f320*/  LDCU UR6, c[0x0][0x39c] ;  /* 0x00007380ff0677ac */ /* 0x000e220008000800 */
[----:B------:R-:W1:Y:S01]  /*1f330*/  LDCU UR10, c[0x0][0x3b8] ;  /* 0x00007700ff0a77ac */ /* 0x000e620008000800 */
[----:B------:R-:W0:Y:S01]  /*1f340*/  LDCU UR27, c[0x0][0x39c] ;  /* 0x00007380ff1b77ac */ /* 0x000e220008000800 */
        /* <DEDUP_REMOVED lines=33> */
[----:B--2---:R2:W-:Y:S04]  /*1f560*/  STL [R1+0xf04], R7 ;  /* 0x000f040701007387 */ /* 0x0045e80000100800 */
[----:B--2---:R-:W2:Y:S01]  /*1f570*/  LDL.LU R7, [R1+0x48] ;  /* 0x0000480001077983 */ /* 0x004ea20000300800 */
[----:B------:R-:W-:Y:S06]  /*1f580*/  BAR.SYNC.DEFER_BLOCKING 0x0 ;  /* 0x0000000000007b1d */ /* 0x000fec0000010000 */
[----:B--2---:R2:W-:Y:S04]  /*1f590*/  STL [R1+0xf08], R7 ;  /* 0x000f080701007387 */ /* 0x0045e80000100800 */
[----:B--2---:R-:W2:Y:S04]  /*1f5a0*/  LDL.LU R7, [R1+0x40] ;  /* 0x0000400001077983 */ /* 0x004ea80000300800 */
[----:B--2---:R2:W-:Y:S04]  /*1f5b0*/  STL [R1+0xf0c], R7 ;  /* 0x000f0c0701007387 */ /* 0x0045e80000100800 */
[----:B--2---:R-:W2:Y:S04]  /*1f5c0*/  LDL.LU R7, [R1+0x18] ;  /* 0x0000180001077983 */ /* 0x004ea80000300800 */
[----:B--2---:R2:W-:Y:S04]  /*1f5d0*/  STL [R1+0xf10], R7 ;  /* 0x000f100701007387 */ /* 0x0045e80000100800 */
[----:B--2---:R-:W2:Y:S04]  /*1f5e0*/  LDL.LU R7, [R1+0x10] ;  /* 0x0000100001077983 */ /* 0x004ea80000300800 */
[----:B------:R-:W2:Y:S04]  /*1f5f0*/  LDL.LU R6, [R1+0x6c] ;  /* 0x00006c0001067983 */ /* 0x000ea80000300800 */
[----:B--2---:R2:W-:Y:S04]  /*1f600*/  STL [R1+0xf00], R6 ;  /* 0x000f000601007387 */ /* 0x0045e80000100800 */
[----:B--2---:R-:W2:Y:S04]  /*1f610*/  LDL.LU R6, [R1+0x60] ;  /* 0x0000600001067983 */ /* 0x004ea80000300800 */
[----:B0----5:R-:W2:Y:S04]  /*1f620*/  LDL.LU R0, [R1+0x120] ;  /* 0x0001200001007983 */ /* 0x021ea80000300800 */
[----:B--2---:R0:W-:Y:S04]  /*1f630*/  STL [R1+0xee0], R0 ;  /* 0x000ee00001007387 */ /* 0x0041e80000100800 */
[----:B0-----:R-:W2:Y:S04]  /*1f640*/  LDL.LU R0, [R1+0xa8] ;  /* 0x0000a80001007983 */ /* 0x001ea80000300800 */
        /* <DEDUP_REMOVED lines=8> */
[----:B------:R-:W2:Y:S04]  /*1f6d0*/  LDL.LU R28, [R1+0x124] ;  /* 0x00012400011c7983 */ /* 0x000ea80000300800 */
[----:B--2---:R0:W-:Y:S04]  /*1f6e0*/  STL [R1+0xee8], R28 ;  /* 0x000ee81c01007387 */ /* 0x0041e80000100800 */
[----:B0-----:R-:W2:Y:S04]  /*1f6f0*/  LDL.LU R28, [R1+0xa0] ;  /* 0x0000a000011c7983 */ /* 0x001ea80000300800 */
[----:B--2---:R0:W-:Y:S04]  /*1f700*/  STL [R1+0xef0], R28 ;  /* 0x000ef01c01007387 */ /* 0x0041e80000100800 */
[----:B0-----:R-:W2:Y:S04]  /*1f710*/  LDL.LU R28, [R1+0x88] ;  /* 0x00008800011c7983 */ /* 0x001ea80000300800 */
[----:B--2---:R0:W-:Y:S04]  /*1f720*/  STL [R1+0xef8], R28 ;  /* 0x000ef81c01007387 */ /* 0x0041e80000100800 */
[----:B0-----:R-:W2:Y:S04]  /*1f730*/  LDL.LU R28, [R1+0x80] ;  /* 0x00008000011c7983 */ /* 0x001ea80000300800 */
[----:B------:R-:W2:Y:S04]  /*1f740*/  LDL.LU R23, [R1+0x128] ;  /* 0x0001280001177983 */ /* 0x000ea80000300800 */
[----:B------:R-:W2:Y:S04]  /*1f750*/  LDL.LU R22, [R1+0x12c] ;  /* 0x00012c0001167983 */ /* 0x000ea80000300800 */
        /* <DEDUP_REMOVED lines=28> */
[----:B------:R0:W-:Y:S04]  /*1f920*/  STL [R1+0xc7c], R29 ;  /* 0x000c7c1d01007387 */ /* 0x0001e80000100800 */
[----:B0-----:R-:W3:Y:S01]  /*1f930*/  LDL.LU R29, [R1+0x3e4] ;  /* 0x0003e400011d7983 */ /* 0x001ee20000300800 */
[----:B--2---:R-:W-:-:S03]  /*1f940*/  F2FP.SATFINITE.E4M3.F32.PACK_AB_MERGE_C R27, R27, R7, RZ ;  /* 0x000000071b1b723e */ /* 0x004fc600048070ff */
[----:B------:R-:W3:Y:S04]  /*1f950*/  LDL.LU R7, [R1+0xf10] ;  /* 0x000f100001077983 */ /* 0x000ee80000300800 */
[----:B------:R0:W-:Y:S04]  /*1f960*/  STL [R1+0xd5c], R27 ;  /* 0x000d5c1b01007387 */ /* 0x0001e80000100800 */
[----:B0-----:R-:W2:Y:S01]  /*1f970*/  LDL.LU R27, [R1+0x3e0] ;  /* 0x0003e000011b7983 */ /* 0x001ea20000300800 */
[----:B---3--:R-:W-:-:S03]  /*1f980*/  F2FP.SATFINITE.E4M3.F32.PACK_AB_MERGE_C R26, R26, R7, RZ ;  /* 0x000000071a1a723e */ /* 0x008fc600048070ff */
        /* <DEDUP_REMOVED lines=22> */
[----:B0-----:R-:W3:Y:S02]  /*1faf0*/  LDL.LU R0, [R1+0xef4] ;  /* 0x000ef40001007983 */ /* 0x001ee40000300800 */
[----:B---3--:R-:W-:-:S02]  /*1fb00*/  F2FP.SATFINITE.E4M3.F32.PACK_AB_MERGE_C R0, R0, R28, RZ ;  /* 0x0000001c0000723e */ /* 0x008fc400048070ff */
[----:B------:R-:W3:Y:S04]  /*1fb10*/  LDL.LU R28, [R1+0xef0] ;  /* 0x000ef000011c7983 */ /* 0x000ee80000300800 */
[----:B------:R0:W-:Y:S04]  /*1fb20*/  STL [R1+0x414], R0 ;  /* 0x0004140001007387 */ /* 0x0001e80000100800 */
[----:B0-----:R-:W3:Y:S02]  /*1fb30*/  LDL.LU R0, [R1+0xeec] ;  /* 0x000eec0001007983 */ /* 0x001ee40000300800 */
[----:B---3--:R-:W-:-:S02]  /*1fb40*/  F2FP.SATFINITE.E4M3.F32.PACK_AB_MERGE_C R0, R0, R28, RZ ;  /* 0x0000001c0000723e */ /* 0x008fc400048070ff */
[----:B------:R-:W3:Y:S04]  /*1fb50*/  LDL.LU R28, [R1+0xee8] ;  /* 0x000ee800011c7983 */ /* 0x000ee80000300800 */
[----:B------:R0:W-:Y:S04]  /*1fb60*/  STL [R1+0x404], R0 ;  /* 0x0004040001007387 */ /* 0x0001e80000100800 */
[----:B0-----:R-:W3:Y:S01]  /*1fb70*/  LDL.LU R0, [R1+0xee4] ;  /* 0x000ee40001007983 */ /* 0x001ee20000300800 */
[----:B--2---:R-:W-:Y:S02]  /*1fb80*/  F2FP.SATFINITE.E4M3.F32.PACK_AB_MERGE_C R24, R24, R7, RZ ;  /* 0x000000071818723e */ /* 0x004fe400048070ff */
[----:B---3--:R-:W-:-:S02]  /*1fb90*/  F2FP.SATFINITE.E4M3.F32.PACK_AB_MERGE_C R6, R6, R0, RZ ;  /* 0x000000000606723e */ /* 0x008fc400048070ff */
[----:B------:R-:W2:Y:S01]  /*1fba0*/  LDL.LU R0, [R1+0xee0] ;  /* 0x000ee00001007983 */ /* 0x000ea20000300800 */
[----:B------:R-:W-:Y:S02]  /*1fbb0*/  F2FP.SATFINITE.E4M3.F32.PACK_AB_MERGE_C R7, R26, R25, RZ ;  /* 0x000000191a07723e */ /* 0x000fe400048070ff */
[----:B------:R-:W-:Y:S01]  /*1fbc0*/  F2FP.SATFINITE.E4M3.F32.PACK_AB_MERGE_C R4, R4, R5, RZ ;  /* 0x000000050404723e */ /* 0x000fe200048070ff */
[----:B------:R0:W-:Y:S01]  /*1fbd0*/  STL [R1+0x40c], R6 ;  /* 0x00040c0601007387 */ /* 0x0001e20000100800 */
[----:B------:R-:W-:-:S03]  /*1fbe0*/  F2FP.SATFINITE.E4M3.F32.PACK_AB_MERGE_C R5, R22, R23, RZ ;  /* 0x000000171605723e */ /* 0x000fc600048070ff */
[----:B------:R-:W-:Y:S04]  /*1fbf0*/  STL [R1+0x400], R24 ;  /* 0x0004001801007387 */ /* 0x000fe80000100800 */
[----:B------:R-:W-:Y:S01]  /*1fc00*/  STL [R1+0x408], R7 ;  /* 0x0004080701007387 */ /* 0x000fe20000100800 */
[----:B0-----:R-:W-:-:S05]  /*1fc10*/  F2FP.SATFINITE.E4M3.F32.PACK_AB_MERGE_C R6, R29, R27, RZ ;  /* 0x0000001b1d06723e */ /* 0x001fca00048070ff */
[----:B------:R-:W-:Y:S04]  /*1fc20*/  STL [R1+0x3e0], R6 ;  /* 0x0003e00601007387 */ /* 0x000fe80000100800 */
[----:B------:R0:W-:Y:S02]  /*1fc30*/  STL [R1+0x3e4], R4 ;  /* 0x0003e40401007387 */ /* 0x0001e40000100800 */
[----:B0-----:R-:W-:Y:S02]  /*1fc40*/  F2FP.SATFINITE.E4M3.F32.PACK_AB_MERGE_C R4, R20, R21, RZ ;  /* 0x000000151404723e */ /* 0x001fe400048070ff */
[----:B--2---:R-:W-:-:S05]  /*1fc50*/  F2FP.SATFINITE.E4M3.F32.PACK_AB_MERGE_C R0, R28, R0, RZ ;  /* 0x000000001c00723e */ /* 0x004fca00048070ff */
[----:B------:R0:W-:Y:S04]  /*1fc60*/  STL [R1+0x3ec], R0 ;  /* 0x0003ec0001007387 */ /* 0x0001e80000100800 */
[----:B------:R1:W-:Y:S04]  /*1fc70*/  STL [R1+0x3e8], R5 ;  /* 0x0003e80501007387 */ /* 0x0003e80000100800 */
[----:B------:R2:W-:Y:S01]  /*1fc80*/  STL [R1+0x3d0], R4 ;  /* 0x0003d00401007387 */ /* 0x0005e20000100800 */
[----:B0-----:R-:W-:Y:S02]  /*1fc90*/  F2FP.SATFINITE.E4M3.F32.PACK_AB_MERGE_C R0, R18, R19, RZ ;  /* 0x000000131200723e */ /* 0x001fe400048070ff */
[----:B-1----:R-:W-:-:S03]  /*1fca0*/  F2FP.SATFINITE.E4M3.F32.PACK_AB_MERGE_C R5, R16, R17, RZ ;  /* 0x000000111005723e */ /* 0x002fc600048070ff */
[----:B------:R0:W-:Y:S01]  /*1fcb0*/  STL [R1+0x13c], R0 ;  /* 0x00013c0001007387 */ /* 0x0001e20000100800 */
[----:B--2---:R-:W-:-:S03]  /*1fcc0*/  F2FP.SATFINITE.E4M3.F32.PACK_AB_MERGE_C R4, R14, R15, RZ ;  /* 0x0000000f0e04723e */ /* 0x004fc600048070ff */
[----:B------:R1:W-:Y:S04]  /*1fcd0*/  STL [R1+0x138], R5 ;  /* 0x0001380501007387 */ /* 0x0003e80000100800 */
[----:B------:R2:W-:Y:S01]  /*1fce0*/  STL [R1+0x130], R4 ;  /* 0x0001300401007387 */ /* 0x0005e20000100800 */
[----:B0-----:R-:W-:Y:S02]  /*1fcf0*/  F2FP.SATFINITE.E4M3.F32.PACK_AB_MERGE_C R0, R12, R13, RZ ;  /* 0x0000000d0c00723e */ /* 0x001fe400048070ff */
[----:B-1----:R-:W-:-:S03]  /*1fd00*/  F2FP.SATFINITE.E4M3.F32.PACK_AB_MERGE_C R5, R10, R11, RZ ;  /* 0x0000000b0a05723e */ /* 0x002fc600048070ff */
[----:B------:R0:W-:Y:S01]  /*1fd10*/  STL [R1+0x12c], R0 ;  /* 0x00012c0001007387 */ /* 0x0001e20000100800 */
[----:B--2---:R-:W-:-:S03]  /*1fd20*/  F2FP.SATFINITE.E4M3.F32.PACK_AB_MERGE_C R4, R8, R9, RZ ;  /* 0x000000090804723e */ /* 0x004fc600048070ff */
[----:B------:R-:W-:Y:S04]  /*1fd30*/  STL [R1+0x128], R5 ;  /* 0x0001280501007387 */ /* 0x000fe80000100800 */
[----:B------:R-:W2:Y:S01]  /*1fd40*/  LDL.LU R10, [R1+0x364] ;  /* 0x00036400010a7983 */ /* 0x000ea20000300800 */
[----:B0-----:R-:W-:-:S03]  /*1fd50*/  F2FP.SATFINITE.E4M3.F32.PACK_AB_MERGE_C R0, R2, R3, RZ ;  /* 0x000000030200723e */ /* 0x001fc600048070ff */
[----:B------:R-:W-:Y:S04]  /*1fd60*/  STL [R1+0x3a0], R4 ;  /* 0x0003a00401007387 */ /* 0x000fe80000100800 */
[----:B--2---:R0:W-:Y:S04]  /*1fd70*/  STL [R1+0xea0], R10 ;  /* 0x000ea00a01007387 */ /* 0x0041e80000100800 */
[----:B------:R-:W-:Y:S04]  /*1fd80*/  STL [R1+0x3a4], R0 ;  /* 0x0003a40001007387 */ /* 0x000fe80000100800 */
        /* <DEDUP_REMOVED lines=15> */
[----:B------:R-:W3:Y:S04]  /*1fe80*/  LDL.LU R21, [R1+0x36c] ;  /* 0x00036c0001157983 */ /* 0x000ee80000300800 */
[----:B---3--:R0:W-:Y:S04]  /*1fe90*/  STL [R1+0xe9c], R21 ;  /* 0x000e9c1501007387 */ /* 0x0081e80000100800 */
[----:B0-----:R-:W3:Y:S04]  /*1fea0*/  LDL.LU R21, [R1+0x360] ;  /* 0x0003600001157983 */ /* 0x001ee80000300800 */
        /* <DEDUP_REMOVED lines=15> */
[----:B0-----:R-:W2:Y:S04]  /*1ffa0*/  LDL.LU R21, [R1+0x390] ;  /* 0x0003900001157983 */ /* 0x001ea80000300800 */
[----:B------:R-:W3:Y:S04]  /*1ffb0*/  LDL.LU R9, [R1+0x354] ;  /* 0x0003540001097983 */ /* 0x000ee80000300800 */
[----:B---3--:R0:W-:Y:S04]  /*1ffc0*/  STL [R1+0xe98], R9 ;  /* 0x000e980901007387 */ /* 0x0081e80000100800 */
[----:B0-----:R-:W3:Y:S04]  /*1ffd0*/  LDL.LU R9, [R1+0x368] ;  /* 0x0003680001097983 */ /* 0x001ee80000300800 */
[----:B------:R-:W3:Y:S01]  /*1ffe0*/  LDL.LU R13, [R1+0x35c] ;  /* 0x00035c00010d7983 */ /* 0x000ee20000300800 */
[----:B--2---:R-:W-:-:S03]  /*1fff0*/  F2FP.SATFINITE.E4M3.F32.PACK_AB_MERGE_C R10, R10, R21, RZ ;  /* 0x000000150a0a723e */ /* 0x004fc600048070ff */
[----:B---3--:R0:W-:Y:S04]  /*20000*/  STL [R1+0xe94], R13 ;  /* 0x000e940d01007387 */ /* 0x0081e80000100800 */
[----:B0-----:R-:W2:Y:S04]  /*20010*/  LDL.LU R13, [R1+0x350] ;  /* 0x00035000010d7983 */ /* 0x001ea80000300800 */
        /* <DEDUP_REMOVED lines=27> */
[----:B0-----:R-:W2:Y:S02]  /*201d0*/  LDL.LU R10, [R1+0xed8] ;  /* 0x000ed800010a7983 */ /* 0x001ea40000300800 */
[----:B--2---:R-:W-:-:S02]  /*201e0*/  F2FP.SATFINITE.E4M3.F32.PACK_AB_MERGE_C R10, R10, R21, RZ ;  /* 0x000000150a0a723e */ /* 0x004fc400048070ff */
        /* <DEDUP_REMOVED lines=30> */
[----:B0-----:R-:W3:Y:S01]  /*203d0*/  LDL.LU R10, [R1+0x340] ;  /* 0x00034000010a7983 */ /* 0x001ee20000300800 */
[----:B--2---:R-:W-:-:S03]  /*203e0*/  F2FP.SATFINITE.E4M3.F32.PACK_AB_MERGE_C R21, R21, R9, RZ ;  /* 0x000000091515723e */ /* 0x004fc600048070ff */
[----:B------:R-:W2:Y:S04]  /*203f0*/  LDL.LU R9, [R1+0xe98] ;  /* 0x000e980001097983 */ /* 0x000ea80000300800 */
[----:B------:R0:W-:Y:S04]  /*20400*/  STL [R1+0xd2c], R21 ;  /* 0x000d2c1501007387 */ /* 0x0001e80000100800 */
[----:B0-----:R-:W4:Y:S01]  /*20410*/  LDL.LU R21, [R1+0x358] ;  /* 0x0003580001157983 */ /* 0x001f220000300800 */
[----:B--2---:R-:W-:-:S03]  /*20420*/  F2FP.SATFINITE.E4M3.F32.PACK_AB_MERGE_C R9, R9, R13, RZ ;  /* 0x0000000d0909723e */ /* 0x004fc600048070ff */
[----:B------:R-:W4:Y:S01]  /*20430*/  LDL.LU R13, [R1+0xe94] ;  /* 0x000e9400010d7983 */ /* 0x000f220000300800 */
[----:B---3--:R-:W-:-:S03]  /*20440*/  F2FP.SATFINITE.E4M3.F32.PACK_AB_MERGE_C R8, R8, R10, RZ ;  /* 0x0000000a0808723e */ /* 0x008fc600048070ff */
[----:B------:R-:W-:Y:S01]  /*20450*/  STL [R1+0xd40], R9 ;  /* 0x000d400901007387 */ /* 0x000fe20000100800 */
[----:B------:R-:W-:Y:S02]  /*20460*/  F2FP.SATFINITE.E4M3.F32.PACK_AB_MERGE_C R14, R14, R6, RZ ;  /* 0x000000060e0e723e */ /* 0x000fe400048070ff */
[----:B------:R-:W-:Y:S02]  /*20470*/  F2FP.SATFINITE.E4M3.F32.PACK_AB_MERGE_C R6, R29, R27, RZ ;  /* 0x0000001b1d06723e */ /* 0x000fe400048070ff */
[----:B------:R-:W-:Y:S02]  /*20480*/  F2FP.SATFINITE.E4M3.F32.PACK_AB_MERGE_C R4, R4, R5, RZ ;  /* 0x000000050404723e */ /* 0x000fe400048070ff */
[----:B------:R-:W-:Y:S02]  /*20490*/  F2FP.SATFINITE.E4M3.F32.PACK_AB_MERGE_C R0, R28, R0, RZ ;  /* 0x000000001c00723e */ /* 0x000fe400048070ff */
[----:B------:R-:W-:Y:S02]  /*204a0*/  F2FP.SATFINITE.E4M3.F32.PACK_AB_MERGE_C R5, R22, R23, RZ ;  /* 0x000000171605723e */ /* 0x000fe400048070ff */
[----:B----4-:R-:W-:-:S05]  /*204b0*/  F2FP.SATFINITE.E4M3.F32.PACK_AB_MERGE_C R13, R13, R21, RZ ;  /* 0x000000150d0d723e */ /* 0x010fca00048070ff */
[----:B------:R-:W-:Y:S04]  /*204c0*/  STL [R1+0xd30], R13 ;  /* 0x000d300d01007387 */ /* 0x000fe80000100800 */
[----:B------:R0:W-:Y:S04]  /*204d0*/  STL [R1+0xd74], R8 ;  /* 0x000d740801007387 */ /* 0x0001e80000100800 */
[----:B------:R-:W-:Y:S01]  /*204e0*/  STL [R1+0xd34], R14 ;  /* 0x000d340e01007387 */ /* 0x000fe20000100800 */
[----:B0-----:R-:W-:Y:S02]  /*204f0*/  F2FP.SATFINITE.E4M3.F32.PACK_AB_MERGE_C R8, R24, R7, RZ ;  /* 0x000000071808723e */ /* 0x001fe400048070ff */
[----:B------:R-:W-:-:S03]  /*20500*/  F2FP.SATFINITE.E4M3.F32.PACK_AB_MERGE_C R7, R26, R25, RZ ;  /* 0x000000191a07723e */ /* 0x000fc600048070ff */
[----:B------:R-:W-:Y:S04]  /*20510*/  STL [R1+0x330], R8 ;  /* 0x0003300801007387 */ /* 0x000fe80000100800 */
[----:B------:R-:W-:Y:S04]  /*20520*/  STL [R1+0x334], R7 ;  /* 0x0003340701007387 */ /* 0x000fe80000100800 */
[----:B------:R-:W-:Y:S04]  /*20530*/  STL [R1+0x320], R6 ;  /* 0x0003200601007387 */ /* 0x000fe80000100800 */
[----:B------:R0:W-:Y:S04]  /*20540*/  STL [R1+0x324], R4 ;  /* 0x0003240401007387 */ /* 0x0001e80000100800 */
[----:B------:R1:W-:Y:S04]  /*20550*/  STL [R1+0x310], R0 ;  /* 0x0003100001007387 */ /* 0x0003e80000100800 */
[----:B------:R2:W-:Y:S01]  /*20560*/  STL [R1+0x314], R5 ;  /* 0x0003140501007387 */ /* 0x0005e20000100800 */
[----:B0-----:R-:W-:-:S02]  /*20570*/  F2FP.SATFINITE.E4M3.F32.PACK_AB_MERGE_C R4, R19, R20, RZ ;  /* 0x000000141304723e */ /* 0x001fc400048070ff */
[----:B-1----:R-:W-:-:S03]  /*20580*/  F2FP.SATFINITE.E4M3.F32.PACK_AB_MERGE_C R0, R17, R18, RZ ;  /* 0x000000121100723e */ /* 0x002fc600048070ff */
[----:B------:R0:W-:Y:S01]  /*20590*/  STL [R1+0x134], R4 ;  /* 0x0001340401007387 */ /* 0x0001e20000100800 */
[----:B--2---:R-:W-:-:S03]  /*205a0*/  F2FP.SATFINITE.E4M3.F32.PACK_AB_MERGE_C R5, R15, R16, RZ ;  /* 0x000000100f05723e */ /* 0x004fc600048070ff */
[----:B------:R1:W-:Y:S04]  /*205b0*/  STL [R1+0x300], R0 ;  /* 0x0003000001007387 */ /* 0x0003e80000100800 */
[----:B------:R-:W-:Y:S04]  /*205c0*/  STL [R1+0x304], R5 ;  /* 0x0003040501007387 */ /* 0x000fe80000100800 */
[----:B------:R-:W2:Y:S01]  /*205d0*/  LDL.LU R23, [R1+0x2d4] ;  /* 0x0002d40001177983 */ /* 0x000ea20000300800 */
[----:B0-----:R-:W-:Y:S02]  /*205e0*/  F2FP.SATFINITE.E4M3.F32.PACK_AB_MERGE_C R4, R11, R12, RZ ;  /* 0x0000000c0b04723e */ /* 0x001fe400048070ff */
[----:B-1----:R-:W-:-:S03]  /*205f0*/  F2FP.SATFINITE.E4M3.F32.PACK_AB_MERGE_C R0, R2, R3, RZ ;  /* 0x000000030200723e */ /* 0x002fc600048070ff */
        /* <DEDUP_REMOVED lines=36> */
[----:B------:R-:W4:Y:S04]  /*20840*/  LDL.LU R8, [R1+0xf8] ;  /* 0x0000f80001087983 */ /* 0x000f280000300800 */
[----:B----4-:R0:W-:Y:S04]  /*20850*/  STL [R1+0xe40], R8 ;  /* 0x000e400801007387 */ /* 0x0101e80000100800 */
[----:B0-----:R-:W4:Y:S04]  /*20860*/  LDL.LU R8, [R1+0x290] ;  /* 0x0002900001087983 */ /* 0x001f280000300800 */
        /* <DEDUP_REMOVED lines=9> */
[----:B0-----:R-:W4:Y:S01]  /*20900*/  LDL.LU R8, [R1+0x2c8] ;  /* 0x0002c80001087983 */ /* 0x001f220000300800 */
[----:B--2---:R-:W-:-:S03]  /*20910*/  F2FP.SATFINITE.E4M3.F32.PACK_AB_MERGE_C R23, R23, R22, RZ ;  /* 0x000000161717723e */ /* 0x004fc600048070ff */
[----:B----4-:R0:W-:Y:S04]  /*20920*/  STL [R1+0xe70], R8 ;  /* 0x000e700801007387 */ /* 0x0101e80000100800 */
[----:B0-----:R-:W2:Y:S04]  /*20930*/  LDL.LU R8, [R1+0x2c0] ;  /* 0x0002c00001087983 */ /* 0x001ea80000300800 */
        /* <DEDUP_REMOVED lines=69> */
[----:B------:R-:W4:Y:S04]  /*20d90*/  LDL.LU R8, [R1+0xe40] ;  /* 0x000e400001087983 */ /* 0x000f280000300800 */
[----:B------:R0:W-:Y:S04]  /*20da0*/  STL [R1+0x114], R14 ;  /* 0x0001140e01007387 */ /* 0x0001e80000100800 */
[----:B0-----:R-:W2:Y:S02]  /*20db0*/  LDL.LU R14, [R1+0xe3c] ;  /* 0x000e3c00010e7983 */ /* 0x001ea40000300800 */
[----:B--2---:R-:W-:-:S02]  /*20dc0*/  F2FP.SATFINITE.E4M3.F32.PACK_AB_MERGE_C R22, R22, R14, RZ ;  /* 0x0000000e1616723e */ /* 0x004fc400048070ff */
[----:B------:R-:W2:Y:S01]  /*20dd0*/  LDL.LU R14, [R1+0xe38] ;  /* 0x000e3800010e7983 */ /* 0x000ea20000300800 */
[----:B----4-:R-:W-:Y:S02]  /*20de0*/  F2FP.SATFINITE.E4M3.F32.PACK_AB_MERGE_C R13, R13, R8, RZ ;  /* 0x000000080d0d723e */ /* 0x010fe400048070ff */
[----:B------:R-:W-:Y:S01]  /*20df0*/  F2FP.SATFINITE.E4M3.F32.PACK_AB_MERGE_C R8, R21, R9, RZ ;  /* 0x000000091508723e */ /* 0x000fe200048070ff */
[----:B------:R-:W-:Y:S01]  /*20e00*/  STL [R1+0x110], R22 ;  /* 0x0001101601007387 */ /* 0x000fe20000100800 */
[----:B------:R-:W-:Y:S02]  /*20e10*/  F2FP.SATFINITE.E4M3.F32.PACK_AB_MERGE_C R12, R12, R7, RZ ;  /* 0x000000070c0c723e */ /* 0x000fe400048070ff */
[----:B------:R-:W-:Y:S02]  /*20e20*/  F2FP.SATFINITE.E4M3.F32.PACK_AB_MERGE_C R6, R6, R10, RZ ;  /* 0x0000000a0606723e */ /* 0x000fe400048070ff */
[----:B------:R-:W-:Y:S02]  /*20e30*/  F2FP.SATFINITE.E4M3.F32.PACK_AB_MERGE_C R11, R11, R26, RZ ;  /* 0x0000001a0b0b723e */ /* 0x000fe400048070ff */
[----:B------:R-:W-:-:S02]  /*20e40*/  F2FP.SATFINITE.E4M3.F32.PACK_AB_MERGE_C R5, R4, R5, RZ ;  /* 0x000000050405723e */ /* 0x000fc400048070ff */
[----:B------:R-:W-:Y:S02]  /*20e50*/  F2FP.SATFINITE.E4M3.F32.PACK_AB_MERGE_C R4, R28, R0, RZ ;  /* 0x000000001c04723e */ /* 0x000fe400048070ff */
[----:B------:R-:W-:Y:S02]  /*20e60*/  F2FP.SATFINITE.E4M3.F32.PACK_AB_MERGE_C R0, R19, R20, RZ ;  /* 0x000000141300723e */ /* 0x000fe400048070ff */
[----:B--2---:R-:W-:-:S05]  /*20e70*/  F2FP.SATFINITE.E4M3.F32.PACK_AB_MERGE_C R14, R14, R23, RZ ;  /* 0x000000170e0e723e */ /* 0x004fca00048070ff */
[----:B------:R-:W-:Y:S04]  /*20e80*/  STL [R1+0x290], R14 ;  /* 0x0002900e01007387 */ /* 0x000fe80000100800 */
[----:B------:R-:W-:Y:S04]  /*20e90*/  STL [R1+0x294], R13 ;  /* 0x0002940d01007387 */ /* 0x000fe80000100800 */
[----:B------:R-:W-:Y:S04]  /*20ea0*/  STL [R1+0x8c], R8 ;  /* 0x00008c0801007387 */ /* 0x000fe80000100800 */
[----:B------:R-:W-:Y:S04]  /*20eb0*/  STL [R1+0xd7c], R12 ;  /* 0x000d7c0c01007387 */ /* 0x000fe80000100800 */
[----:B------:R0:W-:Y:S04]  /*20ec0*/  STL [R1+0xa4], R6 ;  /* 0x0000a40601007387 */ /* 0x0001e80000100800 */
[----:B------:R-:W-:Y:S01]  /*20ed0*/  STL [R1+0xd80], R11 ;  /* 0x000d800b01007387 */ /* 0x000fe20000100800 */
[----:B0-----:R-:W-:-:S05]  /*20ee0*/  F2FP.SATFINITE.E4M3.F32.PACK_AB_MERGE_C R6, R25, R24, RZ ;  /* 0x000000181906723e */ /* 0x001fca00048070ff */
[----:B------:R0:W-:Y:S02]  /*20ef0*/  STL [R1+0xa0], R6 ;  /* 0x0000a00601007387 */ /* 0x0001e40000100800 */
[----:B0-----:R-:W-:-:S05]  /*20f00*/  F2FP.SATFINITE.E4M3.F32.PACK_AB_MERGE_C R6, R29, R27, RZ ;  /* 0x0000001b1d06723e */ /* 0x001fca00048070ff */
[----:B------:R-:W-:Y:S04]  /*20f10*/  STL [R1+0x88], R6 ;  /* 0x0000880601007387 */ /* 0x000fe80000100800 */
[----:B------:R0:W-:Y:S04]  /*20f20*/  STL [R1+0x254], R5 ;  /* 0x0002540501007387 */ /* 0x0001e80000100800 */
[----:B------:R1:W-:Y:S01]  /*20f30*/  STL [R1+0x250], R4 ;  /* 0x0002500401007387 */ /* 0x0003e20000100800 */
[----:B0-----:R-:W-:-:S03]  /*20f40*/  F2FP.SATFINITE.E4M3.F32.PACK_AB_MERGE_C R5, R17, R18, RZ ;  /* 0x000000121105723e */ /* 0x001fc600048070ff */
[----:B------:R0:W-:Y:S04]  /*20f50*/  STL [R1+0xf4], R0 ;  /* 0x0000f40001007387 */ /* 0x0001e80000100800 */
[----:B------:R-:W-:Y:S04]  /*20f60*/  STL [R1+0xfc], R5 ;  /* 0x0000fc0501007387 */ /* 0x000fe80000100800 */
[----:B------:R-:W2:Y:S01]  /*20f70*/  LDL.LU R11, [R1+0x1ec] ;  /* 0x0001ec00010b7983 */ /* 0x000ea20000300800 */
[----:B-1----:R-:W-:Y:S02]  /*20f80*/  F2FP.SATFINITE.E4M3.F32.PACK_AB_MERGE_C R4, R15, R16, RZ ;  /* 0x000000100f04723e */ /* 0x002fe400048070ff */
        /* <DEDUP_REMOVED lines=51> */
[----:B------:R-:W4:Y:S04]  /*212c0*/  LDL.LU R23, [R1+0x1d8] ;  /* 0x0001d80001177983 */ /* 0x000f280000300800 */
        /* <DEDUP_REMOVED lines=25> */
[----:B--2---:R-:W-:-:S03]  /*21460*/  F2FP.SATFINITE.E4M3.F32.PACK_AB_MERGE_C R11, R11, R12, RZ ;  /* 0x0000000c0b0b723e */ /* 0x004fc600048070ff */
        /* <DEDUP_REMOVED lines=44> */
[----:B------:R-:W2:Y:S01]  /*21730*/  LDL.LU R12, [R1+0xddc] ;  /* 0x000ddc00010c7983 */ /* 0x000ea20000300800 */
[----:B---3--:R-:W-:-:S03]  /*21740*/  F2FP.SATFINITE.E4M3.F32.PACK_AB_MERGE_C R29, R29, R9, RZ ;  /* 0x000000091d1d723e */ /* 0x008fc600048070ff */
[----:B------:R4:W-:Y:S01]  /*21750*/  STL [R1+0x1e4], R11 ;  /* 0x0001e40b01007387 */ /* 0x0009e20000100800 */
[----:B------:R-:W-:Y:S02]  /*21760*/  F2FP.SATFINITE.E4M3.F32.PACK_AB_MERGE_C R8, R13, R8, RZ ;  /* 0x000000080d08723e */ /* 0x000fe400048070ff */
[----:B------:R-:W-:Y:S02]  /*21770*/  F2FP.SATFINITE.E4M3.F32.PACK_AB_MERGE_C R9, R10, R21, RZ ;  /* 0x000000150a09723e */ /* 0x000fe400048070ff */
[----:B----4-:R-:W-:Y:S02]  /*21780*/  F2FP.SATFINITE.E4M3.F32.PACK_AB_MERGE_C R11, R14, R23, RZ ;  /* 0x000000170e0b723e */ /* 0x010fe400048070ff */
[----:B------:R-:W-:Y:S02]  /*21790*/  F2FP.SATFINITE.E4M3.F32.PACK_AB_MERGE_C R17, R17, R5, RZ ;  /* 0x000000051111723e */ /* 0x000fe400048070ff */
[----:B------:R-:W-:Y:S02]  /*217a0*/  F2FP.SATFINITE.E4M3.F32.PACK_AB_MERGE_C R16, R16, R28, RZ ;  /* 0x0000001c1010723e */ /* 0x000fe400048070ff */
[----:B------:R-:W-:-:S02]  /*217b0*/  F2FP.SATFINITE.E4M3.F32.PACK_AB_MERGE_C R0, R0, R4, RZ ;  /* 0x000000040000723e */ /* 0x000fc400048070ff */
[----:B------:R-:W-:Y:S02]  /*217c0*/  F2FP.SATFINITE.E4M3.F32.PACK_AB_MERGE_C R15, R15, R18, RZ ;  /* 0x000000120f0f723e */ /* 0x000fe400048070ff */
[----:B--2---:R-:W-:-:S05]  /*217d0*/  F2FP.SATFINITE.E4M3.F32.PACK_AB_MERGE_C R12, R22, R12, RZ ;  /* 0x0000000c160c723e */ /* 0x004fca00048070ff */
[----:B------:R-:W-:Y:S04]  /*217e0*/  STL [R1+0x84], R12 ;  /* 0x0000840c01007387 */ /* 0x000fe80000100800 */
[----:B------:R-:W-:Y:S04]  /*217f0*/  STL [R1+0x80], R11 ;  /* 0x0000800b01007387 */ /* 0x000fe80000100800 */
[----:B------:R-:W-:Y:S04]  /*21800*/  STL [R1+0xd00], R29 ;  /* 0x000d001d01007387 */ /* 0x000fe80000100800 */
[----:B------:R0:W-:Y:S04]  /*21810*/  STL [R1+0x6c], R8 ;  /* 0x00006c0801007387 */ /* 0x0001e80000100800 */
[----:B------:R-:W-:Y:S01]  /*21820*/  STL [R1+0x64], R9 ;  /* 0x0000640901007387 */ /* 0x000fe20000100800 */
[----:B0-----:R-:W-:-:S02]  /*21830*/  F2FP.SATFINITE.E4M3.F32.PACK_AB_MERGE_C R8, R7, R6, RZ ;  /* 0x000000060708723e */ /* 0x001fc400048070ff */
[----:B------:R-:W-:Y:S02]  /*21840*/  F2FP.SATFINITE.E4M3.F32.PACK_AB_MERGE_C R7, R25, R24, RZ ;  /* 0x000000181907723e */ /* 0x000fe400048070ff */
[----:B------:R-:W-:Y:S01]  /*21850*/  F2FP.SATFINITE.E4M3.F32.PACK_AB_MERGE_C R6, R27, R26, RZ ;  /* 0x0000001a1b06723e */ /* 0x000fe200048070ff */
[----:B------:R-:W-:Y:S01]  /*21860*/  STL [R1+0x60], R8 ;  /* 0x0000600801007387 */ /* 0x000fe20000100800 */
[----:B------:R-:W-:-:S03]  /*21870*/  F2FP.SATFINITE.E4M3.F32.PACK_AB_MERGE_C R29, R19, R20, RZ ;  /* 0x00000014131d723e */ /* 0x000fc600048070ff */
[----:B------:R-:W-:Y:S04]  /*21880*/  STL [R1+0x1bc], R7 ;  /* 0x0001bc0701007387 */ /* 0x000fe80000100800 */
[----:B------:R-:W-:Y:S04]  /*21890*/  STL [R1+0xd84], R17 ;  /* 0x000d841101007387 */ /* 0x000fe80000100800 */
[----:B------:R-:W-:Y:S04]  /*218a0*/  STL [R1+0x1b8], R6 ;  /* 0x0001b80601007387 */ /* 0x000fe80000100800 */
[----:B------:R-:W-:Y:S04]  /*218b0*/  STL [R1+0xd88], R16 ;  /* 0x000d881001007387 */ /* 0x000fe80000100800 */
[----:B------:R-:W-:Y:S04]  /*218c0*/  STL [R1+0x14], R0 ;  /* 0x0000140001007387 */ /* 0x000fe80000100800 */
[----:B------:R-:W-:Y:S04]  /*218d0*/  STL [R1+0xd24], R29 ;  /* 0x000d241d01007387 */ /* 0x000fe80000100800 */
[----:B------:R0:W-:Y:S04]  /*218e0*/  STL [R1+0xd8c], R15 ;  /* 0x000d8c0f01007387 */ /* 0x0001e80000100800 */
        /* <DEDUP_REMOVED lines=37> */
[----:B0-----:R-:W3:Y:S01]  /*21b40*/  LDL.LU R16, [R1+0x178] ;  /* 0x0001780001107983 */ /* 0x001ee20000300800 */
[----:B------:R-:W-:-:S03]  /*21b50*/  F2FP.SATFINITE.E4M3.F32.PACK_AB_MERGE_C R28, R2, R3, RZ ;  /* 0x00000003021c723e */ /* 0x000fc600048070ff */
        /* <DEDUP_REMOVED lines=26> */
[----:B------:R-:W3:Y:S04]  /*21d00*/  LDL.LU R9, [R1+0x8] ;  /* 0x0000080001097983 */ /* 0x000ee80000300800 */
[----:B------:R-:W3:Y:S04]  /*21d10*/  LDL.LU R10, [R1+0xc] ;  /* 0x00000c00010a7983 */ /* 0x000ee80000300800 */
[----:B------:R0:W-:Y:S04]  /*21d20*/  STL [R1+0xd28], R28 ;  /* 0x000d281c01007387 */ /* 0x0001e80000100800 */
[----:B0-----:R-:W3:Y:S01]  /*21d30*/  LDL.LU R28, [R1+0x4] ;  /* 0x00000400011c7983 */ /* 0x001ee20000300800 */
        /* <DEDUP_REMOVED lines=38> */
[----:B----4-:R-:W-:-:S03]  /*21fa0*/  F2FP.SATFINITE.E4M3.F32.PACK_AB_MERGE_C R19, R19, R17, RZ ;  /* 0x000000111313723e */ /* 0x010fc600048070ff */
[----:B------:R0:W-:Y:S01]  /*21fb0*/  STL [R1+0x328], R15 ;  /* 0x0003280f01007387 */ /* 0x0001e20000100800 */
[----:B---3--:R-:W-:Y:S02]  /*21fc0*/  F2FP.SATFINITE.E4M3.F32.PACK_AB_MERGE_C R18, R18, R11, RZ ;  /* 0x0000000b1212723e */ /* 0x008fe400048070ff */
[----:B------:R-:W-:Y:S02]  /*21fd0*/  F2FP.SATFINITE.E4M3.F32.PACK_AB_MERGE_C R0, R0, R12, RZ ;  /* 0x0000000c0000723e */ /* 0x000fe400048070ff */
[----:B------:R-:W-:Y:S01]  /*21fe0*/  F2FP.SATFINITE.E4M3.F32.PACK_AB_MERGE_C R21, R21, R14, RZ ;  /* 0x0000000e1515723e */ /* 0x000fe200048070ff */
[----:B0-----:R-:W3:Y:S01]  /*21ff0*/  LDL.LU R15, [R1+0xd8c] ;  /* 0x000d8c00010f7983 */ /* 0x001ee20000300800 */
[----:B------:R-:W-:Y:S02]  /*22000*/  F2FP.SATFINITE.E4M3.F32.PACK_AB_MERGE_C R2, R2, R22, RZ ;  /* 0x000000160202723e */ /* 0x000fe400048070ff */
[----:B------:R-:W-:Y:S02]  /*22010*/  F2FP.SATFINITE.E4M3.F32.PACK_AB_MERGE_C R3, R3, R8, RZ ;  /* 0x000000080303723e */ /* 0x000fe400048070ff */
[----:B------:R-:W-:-:S02]  /*22020*/  F2FP.SATFINITE.E4M3.F32.PACK_AB_MERGE_C R7, R7, R6, RZ ;  /* 0x000000060707723e */ /* 0x000fc400048070ff */
[----:B------:R-:W-:Y:S02]  /*22030*/  F2FP.SATFINITE.E4M3.F32.PACK_AB_MERGE_C R23, R23, R24, RZ ;  /* 0x000000181717723e */ /* 0x000fe400048070ff */
[----:B------:R-:W-:Y:S02]  /*22040*/  F2FP.SATFINITE.E4M3.F32.PACK_AB_MERGE_C R13, R13, R25, RZ ;  /* 0x000000190d0d723e */ /* 0x000fe400048070ff */
[----:B------:R-:W-:Y:S02]  /*22050*/  F2FP.SATFINITE.E4M3.F32.PACK_AB_MERGE_C R29, R29, R26, RZ ;  /* 0x0000001a1d1d723e */ /* 0x000fe400048070ff */
[----:B------:R-:W-:Y:S02]  /*22060*/  F2FP.SATFINITE.E4M3.F32.PACK_AB_MERGE_C R4, R4, R27, RZ ;  /* 0x0000001b0404723e */ /* 0x000fe400048070ff */
[----:B--2---:R-:W-:Y:S02]  /*22070*/  F2FP.SATFINITE.E4M3.F32.PACK_AB_MERGE_C R20, R20, R16, RZ ;  /* 0x000000101414723e */ /* 0x004fe400048070ff */
[----:B------:R-:W2:Y:S04]  /*22080*/  LDL.LU R16, [R1+0xd88] ;  /* 0x000d880001107983 */ /* 0x000ea80000300800 */
[----:B------:R-:W4:Y:S04]  /*22090*/  LDL.LU R17, [R1+0xd84] ;  /* 0x000d840001117983 */ /* 0x000f280000300800 */
[----:B------:R-:W2:Y:S04]  /*220a0*/  LDL.LU R11, [R1+0xd80] ;  /* 0x000d8000010b7983 */ /* 0x000ea80000300800 */
[----:B------:R-:W2:Y:S04]  /*220b0*/  LDL.LU R12, [R1+0xd7c] ;  /* 0x000d7c00010c7983 */ /* 0x000ea80000300800 */
[----:B------:R-:W2:Y:S04]  /*220c0*/  LDL.LU R22, [R1+0xd78] ;  /* 0x000d780001167983 */ /* 0x000ea80000300800 */
[----:B------:R-:W2:Y:S04]  /*220d0*/  LDL.LU R8, [R1+0xd74] ;  /* 0x000d740001087983 */ /* 0x000ea80000300800 */
[----:B------:R-:W2:Y:S04]  /*220e0*/  LDL.LU R14, [R1+0x3d0] ;  /* 0x0003d000010e7983 */ /* 0x000ea80000300800 */
[----:B------:R0:W-:Y:S04]  /*220f0*/  STL [R1+0x150], R21 ;  /* 0x0001501501007387 */ /* 0x0001e80000100800 */
[----:B0-----:R-:W2:Y:S04]  /*22100*/  LDL.LU R21, [R1+0x13c] ;  /* 0x00013c0001157983 */ /* 0x001ea80000300800 */
        /* <DEDUP_REMOVED lines=11> */
[----:B0-----:R-:W3:Y:S04]  /*221c0*/  LDL.LU R29, [R1+0x128] ;  /* 0x00012800011d7983 */ /* 0x001ee80000300800 */
[----:B------:R-:W3:Y:S01]  /*221d0*/  LDL.LU R27, [R1+0xd5c] ;  /* 0x000d5c00011b7983 */ /* 0x000ee20000300800 */
[----:B------:R-:W-:-:S02]  /*221e0*/  F2FP.SATFINITE.E4M3.F32.PACK_AB_MERGE_C R28, R28, R5, RZ ;  /* 0x000000051c1c723e */ /* 0x000fc400048070ff */
[----:B------:R-:W-:Y:S01]  /*221f0*/  F2FP.SATFINITE.E4M3.F32.PACK_AB_MERGE_C R9, R10, R9, RZ ;  /* 0x000000090a09723e */ /* 0x000fe200048070ff */
[----:B------:R0:W-:Y:S04]  /*22200*/  STL [R1+0x2dc], R4 ;  /* 0x0002dc0401007387 */ /* 0x0001e80000100800 */
[----:B0-----:R-:W4:Y:S04]  /*22210*/  LDL.LU R4, [R1+0xd58] ;  /* 0x000d580001047983 */ /* 0x001f280000300800 */
[----:B------:R-:W4:Y:S04]  /*22220*/  LDL.LU R5, [R1+0xd54] ;  /* 0x000d540001057983 */ /* 0x000f280000300800 */
[----:B------:R0:W-:Y:S04]  /*22230*/  STL [R1+0x2ac], R28 ;  /* 0x0002ac1c01007387 */ /* 0x0001e80000100800 */
[----:B0-----:R-:W4:Y:S04]  /*22240*/  LDL.LU R28, [R1+0xb50] ;  /* 0x000b5000011c7983 */ /* 0x001f280000300800 */
[----:B------:R3:W-:Y:S01]  /*22250*/  STL [R1+0x2d4], R9 ;  /* 0x0002d40901007387 */ /* 0x0007e20000100800 */
[----:B--2---:R-:W-:-:S02]  /*22260*/  LOP3.LUT R10, R26, 0xffff, RZ, 0xc0, !PT ;  /* 0x0000ffff1a0a7812 */ /* 0x004fc400078ec0ff */
[----:B------:R-:W-:Y:S02]  /*22270*/  LOP3.LUT R26, R6, 0xffff, RZ, 0xc0, !PT ;  /* 0x0000ffff061a7812 */ /* 0x000fe400078ec0ff */
[----:B------:R-:W-:Y:S02]  /*22280*/  LOP3.LUT R6, R25, 0xffff, RZ, 0xc0, !PT ;  /* 0x0000ffff19067812 */ /* 0x000fe400078ec0ff */
[----:B---3--:R-:W-:Y:S02]  /*22290*/  LOP3.LUT R9, R27, 0xffff, RZ, 0xc0, !PT ;  /* 0x0000ffff1b097812 */ /* 0x008fe400078ec0ff */
[----:B------:R-:W-:-:S03]  /*222a0*/  LOP3.LUT R27, R7, 0xffff, RZ, 0xc0, !PT ;  /* 0x0000ffff071b7812 */ /* 0x000fc600078ec0ff */
[----:B------:R-:W-:Y:S01]  /*222b0*/  STL [R1+0x30], R9 ;  /* 0x0000300901007387 */ /* 0x000fe20000100800 */
[----:B------:R-:W-:-:S03]  /*222c0*/  LOP3.LUT R7, R24, 0xffff, RZ, 0xc0, !PT ;  /* 0x0000ffff18077812 */ /* 0x000fc600078ec0ff */
[----:B------:R-:W2:Y:S04]  /*222d0*/  LDL.LU R25, [R1+0xd50] ;  /* 0x000d500001197983 */ /* 0x000ea80000300800 */
[----:B------:R0:W-:Y:S04]  /*222e0*/  STL [R1+0x20], R27 ;  /* 0x0000201b01007387 */ /* 0x0001e80000100800 */
[----:B------:R-:W-:Y:S04]  /*222f0*/  STL [R1+0x2c], R10 ;  /* 0x00002c0a01007387 */ /* 0x000fe80000100800 */
[----:B------:R1:W-:Y:S04]  /*22300*/  STL [R1+0xc], R26 ;  /* 0x00000c1a01007387 */ /* 0x0003e80000100800 */
[----:B------:R-:W2:Y:S01]  /*22310*/  LDL.LU R24, [R1+0xd4c] ;  /* 0x000d4c0001187983 */ /* 0x000ea20000300800 */
[----:B----4-:R-:W-:-:S02]  /*22320*/  PRMT R4, R27, 0x3340, R4 ;  /* 0x000033401b047816 */ /* 0x010fc40000000004 */
[----:B------:R-:W-:Y:S01]  /*22330*/  PRMT R5, R26, 0x3340, R5 ;  /* 0x000033401a057816 */ /* 0x000fe20000000005 */
[----:B0-----:R-:W3:Y:S04]  /*22340*/  LDL.LU R27, [R1+0xd48] ;  /* 0x000d4800011b7983 */ /* 0x001ee80000300800 */
[----:B------:R0:W-:Y:S04]  /*22350*/  STL [R1+0x28], R6 ;  /* 0x0000280601007387 */ /* 0x0001e80000100800 */
[----:B-1----:R-:W3:Y:S01]  /*22360*/  LDL.LU R26, [R1+0xd44] ;  /* 0x000d4400011a7983 */ /* 0x002ee20000300800 */
[----:B0-----:R-:W-:-:S03]  /*22370*/  PRMT R6, R9, 0x3340, R6 ;  /* 0x0000334009067816 */ /* 0x001fc60000000006 */
[----:B------:R-:W4:Y:S04]  /*22380*/  LDL.LU R9, [R1+0xd40] ;  /* 0x000d400001097983 */ /* 0x000f280000300800 */
[----:B------:R0:W-:Y:S02]  /*22390*/  STL [R1+0x24], R7 ;  /* 0x0000240701007387 */ /* 0x0001e40000100800 */
[----:B0-----:R-:W-:Y:S02]  /*223a0*/  PRMT R7, R10, 0x3340, R7 ;  /* 0x000033400a077816 */ /* 0x001fe40000000007 */
[----:B------:R-:W4:Y:S01]  /*223b0*/  LDL.LU R10, [R1+0xd3c] ;  /* 0x000d3c00010a7983 */ /* 0x000f220000300800 */
[----:B--2---:R-:W-:-:S03]  /*223c0*/  F2FP.SATFINITE.E4M3.F32.PACK_AB_MERGE_C R25, R25, R24, RZ ;  /* 0x000000181919723e */ /* 0x004fc600048070ff */
[----:B------:R-:W2:Y:S01]  /*223d0*/  LDL.LU R24, [R1+0x12c] ;  /* 0x00012c0001187983 */ /* 0x000ea20000300800 */
[----:B------:R-:W-:-:S03]  /*223e0*/  PRMT R6, R6, 0x5410, R4 ;  /* 0x0000541006067816 */ /* 0x000fc60000000004 */
[----:B------:R3:W-:Y:S01]  /*223f0*/  STL [R1+0x2ec], R25 ;  /* 0x0002ec1901007387 */ /* 0x0007e20000100800 */
[----:B------:R-:W-:Y:S02]  /*22400*/  PRMT R4, R7, 0x5410, R5 ;  /* 0x0000541007047816 */ /* 0x000fe40000000005 */
[----:B------:R-:W-:Y:S02]  /*22410*/  LOP3.LUT R14, R14, 0xffff, RZ, 0xc0, !PT ;  /* 0x0000ffff0e0e7812 */ /* 0x000fe400078ec0ff */
[----:B---3--:R-:W-:Y:S02]  /*22420*/  F2FP.SATFINITE.E4M3.F32.PACK_AB_MERGE_C R25, R27, R26, RZ ;  /* 0x0000001a1b19723e */ /* 0x008fe400048070ff */
[----:B------:R-:W-:-:S03]  /*22430*/  LOP3.LUT R21, R21, 0xffff, RZ, 0xc0, !PT ;  /* 0x0000ffff15157812 */ /* 0x000fc600078ec0ff */
[----:B------:R0:W-:Y:S01]  /*22440*/  STL [R1+0x2f4], R25 ;  /* 0x0002f41901007387 */ /* 0x0001e20000100800 */
[----:B------:R-:W-:-:S03]  /*22450*/  LOP3.LUT R23, R23, 0xffff, RZ, 0xc0, !PT ;  /* 0x0000ffff17177812 */ /* 0x000fc600078ec0ff */
[----:B------:R1:W-:Y:S01]  /*22460*/  STL [R1+0x1b0], R6 ;  /* 0x0001b00601007387 */ /* 0x0003e20000100800 */
[----:B------:R-:W-:-:S03]  /*22470*/  LOP3.LUT R5, R28, 0x80, RZ, 0xc0, !PT ;  /* 0x000000801c057812 */ /* 0x000fc600078ec0ff */
[----:B------:R3:W-:Y:S01]  /*22480*/  STL [R1+0x1b4], R4 ;  /* 0x0001b40401007387 */ /* 0x0007e20000100800 */
[----:B------:R-:W-:-:S03]  /*22490*/  LOP3.LUT R13, R13, 0xffff, RZ, 0xc0, !PT ;  /* 0x0000ffff0d0d7812 */ /* 0x000fc600078ec0ff */
[----:B0-----:R-:W3:Y:S01]  /*224a0*/  LDL.LU R25, [R1+0x104] ;  /* 0x0001040001197983 */ /* 0x001ee20000300800 */
[----:B------:R-:W-:Y:S02]  /*224b0*/  LOP3.LUT R26, R29, 0xffff, RZ, 0xc0, !PT ;  /* 0x0000ffff1d1a7812 */ /* 0x000fe400078ec0ff */
[----:B----4-:R-:W-:Y:S01]  /*224c0*/  LOP3.LUT R10, R10, 0xffff, RZ, 0xc0, !PT ;  /* 0x0000ffff0a0a7812 */ /* 0x010fe200078ec0ff */
[----:B------:R-:W4:Y:S01]  /*224d0*/  LDL.LU R28, [R1+0x100] ;  /* 0x00010000011c7983 */ /* 0x000f220000300800 */
[----:B------:R-:W-:-:S03]  /*224e0*/  LOP3.LUT R7, R8, 0xffff, RZ, 0xc0, !PT ;  /* 0x0000ffff08077812 */ /* 0x000fc600078ec0ff */
[----:B------:R-:W-:Y:S04]  /*224f0*/  STL [R1+0x34], R14 ;  /* 0x0000340e01007387 */ /* 0x000fe80000100800 */
[----:B------:R-:W-:Y:S04]  /*22500*/  STL [R1+0x8], R21 ;  /* 0x0000081501007387 */ /* 0x000fe80000100800 */
[----:B------:R-:W-:Y:S04]  /*22510*/  STL [R1+0x4], R23 ;  /* 0x0000041701007387 */ /* 0x000fe80000100800 */
[----:B------:R-:W4:Y:S04]  /*22520*/  LDL.LU R29, [R1+0x8c] ;  /* 0x00008c00011d7983 */ /* 0x000f280000300800 */
[----:B------:R-:W-:Y:S04]  /*22530*/  STL [R1], R13 ;  /* 0x0000000d01007387 */ /* 0x000fe80000100800 */
[----:B------:R-:W-:Y:S01]  /*22540*/  STL [R1+0x58], R10 ;  /* 0x0000580a01007387 */ /* 0x000fe20000100800 */
[----:B-1----:R-:W-:-:S02]  /*22550*/  PRMT R6, R26, 0x3340, R1 ;  /* 0x000033401a067816 */ /* 0x002fc40000000001 */
[----:B------:R-:W-:Y:S02]  /*22560*/  PRMT R8, R14, 0x3340, R23 ;  /* 0x000033400e087816 */ /* 0x000fe40000000017 */
[----:B--2---:R-:W-:Y:S02]  /*22570*/  LOP3.LUT R27, R24, 0xffff, RZ, 0xc0, !PT ;  /* 0x0000ffff181b7812 */ /* 0x004fe400078ec0ff */
[----:B------:R-:W-:Y:S02]  /*22580*/  LOP3.LUT R24, R9, 0xffff, RZ, 0xc0, !PT ;  /* 0x0000ffff09187812 */ /* 0x000fe400078ec0ff */
[----:B---3--:R-:W-:-:S03]  /*22590*/  PRMT R4, R27, 0x3340, R1 ;  /* 0x000033401b047816 */ /* 0x008fc60000000001 */
[----:B------:R-:W-:Y:S04]  /*225a0*/  STL [R1+0x54], R24 ;  /* 0x0000541801007387 */ /* 0x000fe80000100800 */
[----:B------:R-:W-:Y:S04]  /*225b0*/  STL [R1+0x50], R7 ;  /* 0x0000500701007387 */ /* 0x000fe80000100800 */
[----:B------:R0:W-:Y:S01]  /*225c0*/  STL [R1+0xd04], R27 ;  /* 0x000d041b01007387 */ /* 0x0001e20000100800 */
[----:B------:R-:W-:-:S03]  /*225d0*/  PRMT R9, R21, 0x3340, R13 ;  /* 0x0000334015097816 */ /* 0x000fc6000000000d */
[----:B0-----:R-:W2:Y:S04]  /*225e0*/  LDL.LU R27, [R1+0x10c] ;  /* 0x00010c00011b7983 */ /* 0x001ea80000300800 */
[----:B------:R0:W-:Y:S04]  /*225f0*/  STL [R1+0xd08], R26 ;  /* 0x000d081a01007387 */ /* 0x0001e80000100800 */
[----:B0-----:R-:W3:Y:S04]  /*22600*/  LDL.LU R26, [R1+0x108] ;  /* 0x00010800011a7983 */ /* 0x001ee80000300800 */
[----:B------:R-:W3:Y:S04]  /*22610*/  LDL.LU R23, [R1+0xd38] ;  /* 0x000d380001177983 */ /* 0x000ee80000300800 */
[----:B------:R-:W3:Y:S04]  /*22620*/  LDL.LU R14, [R1+0xd34] ;  /* 0x000d3400010e7983 */ /* 0x000ee80000300800 */
[----:B------:R-:W3:Y:S04]  /*22630*/  LDL.LU R13, [R1+0xd30] ;  /* 0x000d3000010d7983 */ /* 0x000ee80000300800 */
[----:B------:R-:W3:Y:S01]  /*22640*/  LDL.LU R21, [R1+0xd2c] ;  /* 0x000d2c0001157983 */ /* 0x000ee20000300800 */
[----:B------:R-:W-:-:S02]  /*22650*/  PRMT R10, R10, 0x3340, R24 ;  /* 0x000033400a0a7816 */ /* 0x000fc40000000018 */
[----:B------:R-:W0:Y:S01]  /*22660*/  S2R R24, SR_TID.X ;  /* 0x0000000000187919 */ /* 0x000e220000002100 */
[----:B------:R-:W-:Y:S01]  /*22670*/  ULEA UR4, UR5, UR4, 0x18 ;  /* 0x0000000405047291 */ /* 0x000fe2000f8ec0ff */
[----:B------:R-:W-:Y:S02]  /*22680*/  PRMT R7, R7, 0x3340, R1 ;  /* 0x0000334007077816 */ /* 0x000fe40000000001 */
[----:B------:R-:W-:Y:S02]  /*22690*/  PRMT R8, R8, 0x5410, R4 ;  /* 0x0000541008087816 */ /* 0x000fe40000000004 */
[----:B------:R-:W-:Y:S02]  /*226a0*/  PRMT R4, R10, 0x5410, R7 ;  /* 0x000054100a047816 */ /* 0x000fe40000000007 */
[----:B------:R-:W-:Y:S01]  /*226b0*/  LOP3.LUT R12, R12, 0xffff, RZ, 0xc0, !PT ;  /* 0x0000ffff0c0c7812 */ /* 0x000fe200078ec0ff */
[----:B0-----:R-:W-:-:S05]  /*226c0*/  IMAD.SHL.U32 R24, R24, 0x200, RZ ;  /* 0x0000020018187824 */ /* 0x001fca00078e00ff */
[----:B------:R-:W-:-:S04]  /*226d0*/  LOP3.LUT R24, R24, 0x1000, RZ, 0xc0, !PT ;  /* 0x0000100018187812 */ /* 0x000fc800078ec0ff */
[----:B------:R-:W-:-:S05]  /*226e0*/  IADD3 R5, PT, PT, R5, UR4, R24 ;  /* 0x0000000405057c10 */ /* 0x000fca000fffe018 */
[----:B------:R0:W-:Y:S04]  /*226f0*/  STL [R1+0xd0c], R5 ;  /* 0x000d0c0501007387 */ /* 0x0001e80000100800 */
[----:B------:R1:W-:Y:S01]  /*22700*/  STL [R1+0x1a4], R8 ;  /* 0x0001a40801007387 */ /* 0x0003e20000100800 */
[----:B0-----:R-:W-:-:S05]  /*22710*/  PRMT R5, R9, 0x5410, R6 ;  /* 0x0000541009057816 */ /* 0x001fca0000000006 */
[----:B------:R0:W-:Y:S01]  /*22720*/  STL [R1+0x1a8], R5 ;  /* 0x0001a80501007387 */ /* 0x0001e20000100800 */
[----:B----4-:R-:W-:-:S03]  /*22730*/  LOP3.LUT R24, R28, 0xffff, RZ, 0xc0, !PT ;  /* 0x0000ffff1c187812 */ /* 0x010fc600078ec0ff */
[----:B------:R4:W-:Y:S01]  /*22740*/  STL [R1+0x1ac], R4 ;  /* 0x0001ac0401007387 */ /* 0x0009e20000100800 */
[----:B-1----:R-:W-:Y:S02]  /*22750*/  LOP3.LUT R8, R11, 0xffff, RZ, 0xc0, !PT ;  /* 0x0000ffff0b087812 */ /* 0x002fe400078ec0ff */
[----:B0-----:R-:W-:Y:S02]  /*22760*/  LOP3.LUT R5, R29, 0xffff, RZ, 0xc0, !PT ;  /* 0x0000ffff1d057812 */ /* 0x001fe400078ec0ff */
[----:B------:R-:W-:-:S04]  /*22770*/  LOP3.LUT R22, R22, 0xffff, RZ, 0xc0, !PT ;  /* 0x0000ffff16167812 */ /* 0x000fc800078ec0ff */
[----:B------:R-:W-:Y:S02]  /*22780*/  PRMT R7, R22, 0x3340, R1 ;  /* 0x0000334016077816 */ /* 0x000fe40000000001 */
[----:B------:R-:W-:Y:S02]  /*22790*/  LOP3.LUT R25, R25, 0xffff, RZ, 0xc0, !PT ;  /* 0x0000ffff19197812 */ /* 0x000fe400078ec0ff */
[----:B--2---:R-:W-:-:S05]  /*227a0*/  LOP3.LUT R27, R27, 0xffff, RZ, 0xc0, !PT ;  /* 0x0000ffff1b1b7812 */ /* 0x004fca00078ec0ff */
[----:B------:R-:W-:Y:S01]  /*227b0*/  STL [R1+0x3c], R27 ;  /* 0x00003c1b01007387 */ /* 0x000fe20000100800 */
[----:B---3--:R-:W-:-:S05]  /*227c0*/  LOP3.LUT R26, R26, 0xffff, RZ, 0xc0, !PT ;  /* 0x0000ffff1a1a7812 */ /* 0x008fca00078ec0ff */
[----:B------:R-:W-:Y:S01]  /*227d0*/  STL [R1+0x38], R26 ;  /* 0x0000381a01007387 */ /* 0x000fe20000100800 */
[----:B------:R-:W-:Y:S02]  /*227e0*/  LOP3.LUT R23, R23, 0xffff, RZ, 0xc0, !PT ;  /* 0x0000ffff17177812 */ /* 0x000fe400078ec0ff */
[----:B------:R-:W-:Y:S01]  /*227f0*/  LOP3.LUT R14, R14, 0xffff, RZ, 0xc0, !PT ;  /* 0x0000ffff0e0e7812 */ /* 0x000fe200078ec0ff */
[----:B------:R-:W2:Y:S04]  /*22800*/  LDL.LU R29, [R1+0x4c] ;  /* 0x00004c00011d7983 */ /* 0x000ea80000300800 */
[----:B------:R-:W3:Y:S01]  /*22810*/  LDL.LU R28, [R1+0x44] ;  /* 0x00004400011c7983 */ /* 0x000ee20000300800 */
[----:B------:R-:W-:Y:S02]  /*22820*/  LOP3.LUT R13, R13, 0xffff, RZ, 0xc0, !PT ;  /* 0x0000ffff0d0d7812 */ /* 0x000fe400078ec0ff */
[----:B------:R-:W-:Y:S01]  /*22830*/  LOP3.LUT R21, R21, 0xffff, RZ, 0xc0, !PT ;  /* 0x0000ffff15157812 */ /* 0x000fe200078ec0ff */
[----:B------:R-:W-:Y:S01]  /*22840*/  STL [R1+0x90], R5 ;  /* 0x0000900501007387 */ /* 0x000fe20000100800 */
[----:B------:R-:W-:-:S03]  /*22850*/  PRMT R6, R23, 0x3340, R1 ;  /* 0x0000334017067816 */ /* 0x000fc60000000001 */
[----:B------:R0:W-:Y:S01]  /*22860*/  STL [R1+0x8c], R12 ;  /* 0x00008c0c01007387 */ /* 0x0001e20000100800 */
[----:B----4-:R-:W-:-:S03]  /*22870*/  PRMT R4, R14, 0x3340, R1 ;  /* 0x000033400e047816 */ /* 0x010fc60000000001 */
[----:B------:R-:W-:Y:S01]  /*22880*/  STL [R1+0xd10], R14 ;  /* 0x000d100e01007387 */ /* 0x000fe20000100800 */
[----:B------:R-:W-:-:S03]  /*22890*/  PRMT R9, R21, 0x3340, R13 ;  /* 0x0000334015097816 */ /* 0x000fc6000000000d */
[----:B------:R-:W-:Y:S04]  /*228a0*/  STL [R1+0x5c], R8 ;  /* 0x00005c0801007387 */ /* 0x000fe80000100800 */
[----:B------:R1:W-:Y:S01]  /*228b0*/  STL [R1+0xd14], R23 ;  /* 0x000d141701007387 */ /* 0x0003e20000100800 */
[----:B0-----:R-:W-:Y:S02]  /*228c0*/  PRMT R12, R5, 0x3340, R12 ;  /* 0x00003340050c7816 */ /* 0x001fe4000000000c */
[----:B------:R-:W-:Y:S01]  /*228d0*/  PRMT R5, R9, 0x5410, R4 ;  /* 0x0000541009057816 */ /* 0x000fe20000000004 */
[----:B-1----:R-:W4:Y:S04]  /*228e0*/  LDL.LU R23, [R1+0x40] ;  /* 0x0000400001177983 */ /* 0x002f280000300800 */
[----:B------:R0:W-:Y:S01]  /*228f0*/  STL [R1+0xd18], R22 ;  /* 0x000d181601007387 */ /* 0x0001e20000100800 */
[----:B------:R-:W-:-:S03]  /*22900*/  PRMT R10, R27, 0x3340, R25 ;  /* 0x000033401b0a7816 */ /* 0x000fc60000000019 */
[----:B0-----:R-:W4:Y:S04]  /*22910*/  LDL.LU R22, [R1+0x48] ;  /* 0x0000480001167983 */ /* 0x001f280000300800 */
[----:B------:R0:W-:Y:S01]  /*22920*/  STL [R1+0xd20], R21 ;  /* 0x000d201501007387 */ /* 0x0001e20000100800 */
[----:B------:R-:W-:-:S03]  /*22930*/  PRMT R11, R26, 0x3340, R24 ;  /* 0x000033401a0b7816 */ /* 0x000fc60000000018 */
[----:B0-----:R-:W4:Y:S04]  /*22940*/  LDL.LU R21, [R1+0x18] ;  /* 0x0000180001157983 */ /* 0x001f280000300800 */
[----:B------:R0:W-:Y:S01]  /*22950*/  STL [R1+0xd1c], R13 ;  /* 0x000d1c0d01007387 */ /* 0x0001e20000100800 */
[----:B------:R-:W-:-:S03]  /*22960*/  PRMT R10, R10, 0x5410, R6 ;  /* 0x000054100a0a7816 */ /* 0x000fc60000000006 */
[----:B0-----:R-:W4:Y:S04]  /*22970*/  LDL.LU R13, [R1+0x1c] ;  /* 0x00001c00010d7983 */ /* 0x001f280000300800 */
[----:B------:R-:W4:Y:S04]  /*22980*/  LDL.LU R9, [R1+0xa0] ;  /* 0x0000a00001097983 */ /* 0x000f280000300800 */
[----:B------:R-:W4:Y:S04]  /*22990*/  LDL.LU R4, [R1+0x88] ;  /* 0x0000880001047983 */ /* 0x000f280000300800 */
[----:B------:R0:W-:Y:S04]  /*229a0*/  STL [R1+0x19c], R5 ;  /* 0x00019c0501007387 */ /* 0x0001e80000100800 */
[----:B------:R-:W4:Y:S04]  /*229b0*/  LDL.LU R14, [R1+0x404] ;  /* 0x00040400010e7983 */ /* 0x000f280000300800 */
[----:B0-----:R-:W4:Y:S04]  /*229c0*/  LDL.LU R5, [R1+0x400] ;  /* 0x0004000001057983 */ /* 0x001f280000300800 */
[----:B------:R-:W4:Y:S04]  /*229d0*/  LDL.LU R26, [R1+0x3e0] ;  /* 0x0003e000011a7983 */ /* 0x000f280000300800 */
[----:B------:R-:W4:Y:S04]  /*229e0*/  LDL.LU R27, [R1+0x14] ;  /* 0x00001400011b7983 */ /* 0x000f280000300800 */
[----:B------:R-:W4:Y:S01]  /*229f0*/  LDL.LU R6, [R1+0xa4] ;  /* 0x0000a40001067983 */ /* 0x000f220000300800 */
[----:B------:R-:W-:-:S03]  /*22a00*/  PRMT R8, R8, 0x3340, R1 ;  /* 0x0000334008087816 */ /* 0x000fc60000000001 */
[----:B------:R0:W-:Y:S02]  /*22a10*/  STL [R1+0x198], R10 ;  /* 0x0001980a01007387 */ /* 0x0001e40000100800 */
[----:B0-----:R-:W-:Y:S02]  /*22a20*/  PRMT R10, R11, 0x5410, R7 ;  /* 0x000054100b0a7816 */ /* 0x001fe40000000007 */
[----:B------:R-:W-:-:S03]  /*22a30*/  PRMT R7, R12, 0x5410, R8 ;  /* 0x000054100c077816 */ /* 0x000fc60000000008 */
[----:B------:R-:W-:Y:S04]  /*22a40*/  STL [R1+0x194], R10 ;  /* 0x0001940a01007387 */ /* 0x000fe80000100800 */
[----:B------:R0:W-:Y:S01]  /*22a50*/  STL [R1+0x1a0], R7 ;  /* 0x0001a00701007387 */ /* 0x0001e20000100800 */
[----:B--2---:R-:W-:Y:S02]  /*22a60*/  LOP3.LUT R29, R29, 0xffff, RZ, 0xc0, !PT ;  /* 0x0000ffff1d1d7812 */ /* 0x004fe400078ec0ff */
[----:B---3--:R-:W-:-:S03]  /*22a70*/  LOP3.LUT R28, R28, 0xffff, RZ, 0xc0, !PT ;  /* 0x0000ffff1c1c7812 */ /* 0x008fc600078ec0ff */
[----:B------:R-:W-:Y:S04]  /*22a80*/  STL [R1+0x4c], R29 ;  /* 0x00004c1d01007387 */ /* 0x000fe80000100800 */
[----:B------:R1:W-:Y:S01]  /*22a90*/  STL [R1+0x44], R28 ;  /* 0x0000441c01007387 */ /* 0x0003e20000100800 */
[----:B----4-:R-:W-:Y:S02]  /*22aa0*/  LOP3.LUT R23, R23, 0xffff, RZ, 0xc0, !PT ;  /* 0x0000ffff17177812 */ /* 0x010fe400078ec0ff */
[----:B------:R-:W-:-:S05]  /*22ab0*/  LOP3.LUT R22, R22, 0xffff, RZ, 0xc0, !PT ;  /* 0x0000ffff16167812 */ /* 0x000fca00078ec0ff */
[----:B------:R-:W-:Y:S01]  /*22ac0*/  STL [R1+0x48], R22 ;  /* 0x0000481601007387 */ /* 0x000fe20000100800 */
[----:B0-----:R-:W-:Y:S02]  /*22ad0*/  LOP3.LUT R7, R21, 0xffff, RZ, 0xc0, !PT ;  /* 0x0000ffff15077812 */ /* 0x001fe400078ec0ff */
[----:B------:R-:W-:Y:S02]  /*22ae0*/  LOP3.LUT R21, R16, 0xffff, RZ, 0xc0, !PT ;  /* 0x0000ffff10157812 */ /* 0x000fe400078ec0ff */
[----:B------:R-:W-:Y:S02]  /*22af0*/  LOP3.LUT R8, R9, 0xffff, RZ, 0xc0, !PT ;  /* 0x0000ffff09087812 */ /* 0x000fe400078ec0ff */
[----:B------:R-:W-:Y:S02]  /*22b00*/  LOP3.LUT R9, R15, 0xffff, RZ, 0xc0, !PT ;  /* 0x0000ffff0f097812 */ /* 0x000fe400078ec0ff */
[----:B------:R-:W-:Y:S02]  /*22b10*/  PRMT R15, R29, 0x3340, R28 ;  /* 0x000033401d0f7816 */ /* 0x000fe4000000001c */
[----:B------:R-:W-:-:S02]  /*22b20*/  LOP3.LUT R12, R6, 0xffff, RZ, 0xc0, !PT ;  /* 0x0000ffff060c7812 */ /* 0x000fc400078ec0ff */
[----:B------:R-:W-:Y:S02]  /*22b30*/  LOP3.LUT R6, R13, 0xffff, RZ, 0xc0, !PT ;  /* 0x0000ffff0d067812 */ /* 0x000fe400078ec0ff */
[----:B------:R-:W-:-:S03]  /*22b40*/  LOP3.LUT R13, R17, 0xffff, RZ, 0xc0, !PT ;  /* 0x0000ffff110d7812 */ /* 0x000fc600078ec0ff */
[----:B------:R0:W-:Y:S04]  /*22b50*/  STL [R1+0x1c], R6 ;  /* 0x00001c0601007387 */ /* 0x0001e80000100800 */
[----:B------:R-:W-:Y:S04]  /*22b60*/  STL [R1+0x40], R23 ;  /* 0x0000401701007387 */ /* 0x000fe80000100800 */
[----:B------:R2:W-:Y:S04]  /*22b70*/  STL [R1+0x18], R7 ;  /* 0x0000180701007387 */ /* 0x0005e80000100800 */
[----:B------:R-:W-:Y:S04]  /*22b80*/  STL [R1+0xb4], R13 ;  /* 0x0000b40d01007387 */ /* 0x000fe80000100800 */
[----:B------:R-:W-:Y:S04]  /*22b90*/  STL [R1+0xb0], R21 ;  /* 0x0000b01501007387 */ /* 0x000fe80000100800 */
[----:B------:R3:W-:Y:S04]  /*22ba0*/  STL [R1+0xa4], R9 ;  /* 0x0000a40901007387 */ /* 0x0007e80000100800 */
[----:B-1----:R-:W4:Y:S04]  /*22bb0*/  LDL.LU R28, [R1+0xd28] ;  /* 0x000d2800011c7983 */ /* 0x002f280000300800 */
[----:B------:R-:W4:Y:S01]  /*22bc0*/  LDL.LU R29, [R1+0xd24] ;  /* 0x000d2400011d7983 */ /* 0x000f220000300800 */
[----:B------:R-:W-:-:S02]  /*22bd0*/  LOP3.LUT R10, R4, 0xffff, RZ, 0xc0, !PT ;  /* 0x0000ffff040a7812 */ /* 0x000fc400078ec0ff */
[----:B------:R-:W-:Y:S02]  /*22be0*/  PRMT R11, R12, 0x3340, R8 ;  /* 0x000033400c0b7816 */ /* 0x000fe40000000008 */
[--C-:B------:R-:W-:Y:S02]  /*22bf0*/  PRMT R4, R10, 0x3340, R1.reuse ;  /* 0x000033400a047816 */ /* 0x100fe40000000001 */
[--C-:B0-----:R-:W-:Y:S02]  /*22c00*/  PRMT R6, R6, 0x3340, R1.reuse ;  /* 0x0000334006067816 */ /* 0x101fe40000000001 */
[----:B------:R-:W-:Y:S02]  /*22c10*/  PRMT R4, R11, 0x5410, R4 ;  /* 0x000054100b047816 */ /* 0x000fe40000000004 */
[----:B--2---:R-:W-:Y:S02]  /*22c20*/  PRMT R7, R7, 0x3340, R1 ;  /* 0x0000334007077816 */ /* 0x004fe40000000001 */
[----:B------:R-:W-:-:S02]  /*22c30*/  PRMT R16, R22, 0x3340, R23 ;  /* 0x0000334016107816 */ /* 0x000fc40000000017 */
[----:B---3--:R-:W-:Y:S02]  /*22c40*/  PRMT R9, R9, 0x3340, R1 ;  /* 0x0000334009097816 */ /* 0x008fe40000000001 */
[----:B------:R-:W-:Y:S01]  /*22c50*/  PRMT R17, R13, 0x3340, R21 ;  /* 0x000033400d117816 */ /* 0x000fe20000000015 */
[----:B------:R0:W-:Y:S01]  /*22c60*/  STL [R1+0x178], R4 ;  /* 0x0001780401007387 */ /* 0x0001e20000100800 */
[----:B------:R-:W-:Y:S02]  /*22c70*/  PRMT R11, R15, 0x5410, R6 ;  /* 0x000054100f0b7816 */ /* 0x000fe40000000006 */
[----:B------:R-:W-:Y:S02]  /*22c80*/  PRMT R6, R16, 0x5410, R7 ;  /* 0x0000541010067816 */ /* 0x000fe40000000007 */
[----:B------:R-:W-:Y:S01]  /*22c90*/  LOP3.LUT R16, R14, 0xffff, RZ, 0xc0, !PT ;  /* 0x0000ffff0e107812 */ /* 0x000fe200078ec0ff */
[----:B------:R1:W-:Y:S01]  /*22ca0*/  STL [R1+0x17c], R11 ;  /* 0x00017c0b01007387 */ /* 0x0003e20000100800 */
[----:B------:R-:W-:-:S02]  /*22cb0*/  LOP3.LUT R21, R5, 0xffff, RZ, 0xc0, !PT ;  /* 0x0000ffff05157812 */ /* 0x000fc400078ec0ff */
[----:B0-----:R-:W-:Y:S01]  /*22cc0*/  PRMT R4, R17, 0x5410, R9 ;  /* 0x0000541011047816 */ /* 0x001fe20000000009 */
[----:B------:R-:W-:Y:S01]  /*22cd0*/  STL [R1+0x180], R6 ;  /* 0x0001800601007387 */ /* 0x000fe20000100800 */
[----:B------:R-:W-:Y:S02]  /*22ce0*/  LOP3.LUT R7, R26, 0xffff, RZ, 0xc0, !PT ;  /* 0x0000ffff1a077812 */ /* 0x000fe400078ec0ff */
[----:B------:R-:W-:Y:S01]  /*22cf0*/  LOP3.LUT R9, R27, 0xffff, RZ, 0xc0, !PT ;  /* 0x0000ffff1b097812 */ /* 0x000fe200078ec0ff */
[----:B------:R-:W-:Y:S01]  /*22d00*/  STL [R1+0x184], R4 ;  /* 0x0001840401007387 */ /* 0x000fe20000100800 */
[----:B-1----:R-:W-:-:S03]  /*22d10*/  LOP3.LUT R11, R20, 0xffff, RZ, 0xc0, !PT ;  /* 0x0000ffff140b7812 */ /* 0x002fc600078ec0ff */
[----:B------:R-:W-:Y:S04]  /*22d20*/  STL [R1+0x140], R16 ;  /* 0x0001401001007387 */ /* 0x000fe80000100800 */
[----:B------:R-:W-:Y:S04]  /*22d30*/  STL [R1+0x13c], R21 ;  /* 0x00013c1501007387 */ /* 0x000fe80000100800 */
[----:B------:R-:W-:Y:S04]  /*22d40*/  STL [R1+0x138], R7 ;  /* 0x0001380701007387 */ /* 0x000fe80000100800 */
[----:B------:R-:W-:Y:S04]  /*22d50*/  STL [R1+0x14], R9 ;  /* 0x0000140901007387 */ /* 0x000fe80000100800 */
[----:B------:R-:W2:Y:S04]  /*22d60*/  LDL.LU R13, [R1+0x408] ;  /* 0x00040800010d7983 */ /* 0x000ea80000300800 */
[----:B------:R-:W3:Y:S04]  /*22d70*/  LDL.LU R20, [R1+0x394] ;  /* 0x0003940001147983 */ /* 0x000ee80000300800 */
[----:B------:R-:W3:Y:S01]  /*22d80*/  LDL.LU R5, [R1+0x390] ;  /* 0x0003900001057983 */ /* 0x000ee20000300800 */
[----:B------:R-:W-:-:S03]  /*22d90*/  LOP3.LUT R15, R19, 0xffff, RZ, 0xc0, !PT ;  /* 0x0000ffff130f7812 */ /* 0x000fc600078ec0ff */
[----:B------:R0:W-:Y:S04]  /*22da0*/  STL [R1+0x98], R11 ;  /* 0x0000980b01007387 */ /* 0x0001e80000100800 */
[----:B------:R-:W3:Y:S01]  /*22db0*/  LDL.LU R22, [R1+0x384] ;  /* 0x0003840001167983 */ /* 0x000ee20000300800 */
[----:B------:R-:W-:-:S03]  /*22dc0*/  LOP3.LUT R3, R3, 0xffff, RZ, 0xc0, !PT ;  /* 0x0000ffff03037812 */ /* 0x000fc600078ec0ff */
[----:B------:R-:W3:Y:S01]  /*22dd0*/  LDL.LU R23, [R1+0x380] ;  /* 0x0003800001177983 */ /* 0x000ee20000300800 */
[----:B0-----:R-:W-:-:S03]  /*22de0*/  LOP3.LUT R11, R18, 0xffff, RZ, 0xc0, !PT ;  /* 0x0000ffff120b7812 */ /* 0x001fc600078ec0ff */
[----:B------:R-:W3:Y:S04]  /*22df0*/  LDL.LU R17, [R1+0x374] ;  /* 0x0003740001117983 */ /* 0x000ee80000300800 */
[----:B------:R-:W3:Y:S04]  /*22e00*/  LDL.LU R26, [R1+0x370] ;  /* 0x00037000011a7983 */ /* 0x000ee80000300800 */
[----:B------:R-:W3:Y:S04]  /*22e10*/  LDL.LU R19, [R1+0x3e4] ;  /* 0x0003e40001137983 */ /* 0x000ee80000300800 */
[----:B------:R-:W3:Y:S04]  /*22e20*/  LDL.LU R18, [R1+0x98] ;  /* 0x0000980001127983 */ /* 0x000ee80000300800 */
[----:B------:R0:W-:Y:S04]  /*22e30*/  STL [R1+0xa0], R15 ;  /* 0x0000a00f01007387 */ /* 0x0001e80000100800 */
[----:B------:R-:W-:Y:S04]  /*22e40*/  STL [R1+0x94], R11 ;  /* 0x0000940b01007387 */ /* 0x000fe80000100800 */
[----:B------:R-:W-:Y:S01]  /*22e50*/  STL [R1+0x9c], R3 ;  /* 0x00009c0301007387 */ /* 0x000fe20000100800 */
[----:B------:R-:W-:-:S02]  /*22e60*/  PRMT R16, R16, 0x3340, R21 ;  /* 0x0000334010107816 */ /* 0x000fc40000000015 */
[----:B----4-:R-:W-:Y:S02]  /*22e70*/  LOP3.LUT R6, R28, 0xffff, RZ, 0xc0, !PT ;  /* 0x0000ffff1c067812 */ /* 0x010fe400078ec0ff */
[----:B------:R-:W-:Y:S02]  /*22e80*/  LOP3.LUT R4, R29, 0xffff, RZ, 0xc0, !PT ;  /* 0x0000ffff1d047812 */ /* 0x000fe400078ec0ff */
[----:B------:R-:W-:Y:S02]  /*22e90*/  LOP3.LUT R29, R0, 0xffff, RZ, 0xc0, !PT ;  /* 0x0000ffff001d7812 */ /* 0x000fe400078ec0ff */
[----:B------:R-:W-:Y:S02]  /*22ea0*/  PRMT R0, R6, 0x3340, R1 ;  /* 0x0000334006007816 */ /* 0x000fe40000000001 */
[----:B------:R-:W-:Y:S01]  /*22eb0*/  PRMT R9, R9, 0x3340, R4 ;  /* 0x0000334009097816 */ /* 0x000fe20000000004 */
[----:B------:R1:W-:Y:S01]  /*22ec0*/  STL [R1+0x88], R29 ;  /* 0x0000881d01007387 */ /* 0x0003e20000100800 */
[----:B0-----:R-:W-:-:S03]  /*22ed0*/  PRMT R15, R15, 0x3340, R29 ;  /* 0x000033400f0f7816 */ /* 0x001fc6000000001d */
[----:B------:R-:W4:Y:S01]  /*22ee0*/  LDL.LU R14, [R1+0x320] ;  /* 0x00032000010e7983 */ /* 0x000f220000300800 */
[----:B------:R-:W-:-:S03]  /*22ef0*/  PRMT R9, R9, 0x5410, R0 ;  /* 0x0000541009097816 */ /* 0x000fc60000000000 */
[----:B------:R-:W4:Y:S04]  /*22f00*/  LDL.LU R27, [R1+0x310] ;  /* 0x00031000011b7983 */ /* 0x000f280000300800 */
[----:B-1----:R-:W4:Y:S04]  /*22f10*/  LDL.LU R29, [R1+0x134] ;  /* 0x00013400011d7983 */ /* 0x002f280000300800 */
[----:B------:R-:W4:Y:S04]  /*22f20*/  LDL.LU R21, [R1+0xd20] ;  /* 0x000d200001157983 */ /* 0x000f280000300800 */
[----:B------:R-:W4:Y:S01]  /*22f30*/  LDL.LU R0, [R1+0x40c] ;  /* 0x00040c0001007983 */ /* 0x000f220000300800 */
[----:B------:R-:W-:-:S04]  /*22f40*/  LOP3.LUT R28, R2, 0xffff, RZ, 0xc0, !PT ;  /* 0x0000ffff021c7812 */ /* 0x000fc800078ec0ff */
[--C-:B------:R-:W-:Y:S01]  /*22f50*/  PRMT R2, R28, 0x3340, R1.reuse ;  /* 0x000033401c027816 */ /* 0x100fe20000000001 */
[----:B------:R0:W-:Y:S01]  /*22f60*/  STL [R1+0x160], R9 ;  /* 0x0001600901007387 */ /* 0x0001e20000100800 */
[--C-:B------:R-:W-:Y:S02]  /*22f70*/  PRMT R3, R3, 0x3340, R1.reuse ;  /* 0x0000334003037816 */ /* 0x100fe40000000001 */
[----:B------:R-:W-:Y:S02]  /*22f80*/  PRMT R7, R7, 0x3340, R1 ;  /* 0x0000334007077816 */ /* 0x000fe40000000001 */
[----:B------:R-:W-:Y:S02]  /*22f90*/  PRMT R3, R15, 0x5410, R3 ;  /* 0x000054100f037816 */ /* 0x000fe40000000003 */
[----:B--2---:R-:W-:Y:S02]  /*22fa0*/  LOP3.LUT R13, R13, 0xffff, RZ, 0xc0, !PT ;  /* 0x0000ffff0d0d7812 */ /* 0x004fe400078ec0ff */
[----:B---3--:R-:W-:-:S02]  /*22fb0*/  LOP3.LUT R15, R5, 0xffff, RZ, 0xc0, !PT ;  /* 0x0000ffff050f7812 */ /* 0x008fc400078ec0ff */
[----:B------:R-:W-:Y:S02]  /*22fc0*/  LOP3.LUT R22, R22, 0xffff, RZ, 0xc0, !PT ;  /* 0x0000ffff16167812 */ /* 0x000fe400078ec0ff */
[----:B------:R-:W-:-:S04]  /*22fd0*/  PRMT R11, R18, 0x3340, R11 ;  /* 0x00003340120b7816 */ /* 0x000fc8000000000b */
[----:B0-----:R-:W-:Y:S02]  /*22fe0*/  PRMT R9, R11, 0x5410, R2 ;  /* 0x000054100b097816 */ /* 0x001fe40000000002 */
[----:B------:R-:W-:-:S03]  /*22ff0*/  PRMT R2, R16, 0x5410, R7 ;  /* 0x0000541010027816 */ /* 0x000fc60000000007 */
[----:B------:R-:W-:Y:S01]  /*23000*/  STL [R1+0x15c], R9 ;  /* 0x00015c0901007387 */ /* 0x000fe20000100800 */
[----:B------:R-:W-:-:S03]  /*23010*/  LOP3.LUT R11, R20, 0xffff, RZ, 0xc0, !PT ;  /* 0x0000ffff140b7812 */ /* 0x000fc600078ec0ff */
[----:B------:R0:W-:Y:S04]  /*23020*/  STL [R1+0x158], R3 ;  /* 0x0001580301007387 */ /* 0x0001e80000100800 */
[----:B------:R1:W-:Y:S01]  /*23030*/  STL [R1+0x164], R2 ;  /* 0x0001640201007387 */ /* 0x0003e20000100800 */
[----:B------:R-:W-:Y:S02]  /*23040*/  LOP3.LUT R23, R23, 0xffff, RZ, 0xc0, !PT ;  /* 0x0000ffff17177812 */ /* 0x000fe400078ec0ff */
[----:B0-----:R-:W-:Y:S02]  /*23050*/  LOP3.LUT R3, R26, 0xffff, RZ, 0xc0, !PT ;  /* 0x0000ffff1a037812 */ /* 0x001fe400078ec0ff */
[----:B-1----:R-:W-:Y:S02]  /*23060*/  LOP3.LUT R2, R17, 0xffff, RZ, 0xc0, !PT ;  /* 0x0000ffff11027812 */ /* 0x002fe400078ec0ff */
[----:B----4-:R-:W-:-:S02]  /*23070*/  LOP3.LUT R16, R14, 0xffff, RZ, 0xc0, !PT ;  /* 0x0000ffff0e107812 */ /* 0x010fc400078ec0ff */
[----:B------:R-:W-:Y:S02]  /*23080*/  LOP3.LUT R9, R0, 0xffff, RZ, 0xc0, !PT ;  /* 0x0000ffff00097812 */ /* 0x000fe400078ec0ff */
[----:B------:R-:W-:-:S03]  /*23090*/  LOP3.LUT R0, R19, 0xffff, RZ, 0xc0, !PT ;  /* 0x0000ffff13007812 */ /* 0x000fc600078ec0ff */
[----:B------:R-:W-:Y:S04]  /*230a0*/  STL [R1+0xb8], R9 ;  /* 0x0000b80901007387 */ /* 0x000fe80000100800 */
[----:B------:R-:W-:Y:S04]  /*230b0*/  STL [R1+0xbc], R13 ;  /* 0x0000bc0d01007387 */ /* 0x000fe80000100800 */
[----:B------:R0:W-:Y:S04]  /*230c0*/  STL [R1+0xc0], R0 ;  /* 0x0000c00001007387 */ /* 0x0001e80000100800 */
[----:B------:R-:W2:Y:S04]  /*230d0*/  LDL.LU R5, [R1+0x314] ;  /* 0x0003140001057983 */ /* 0x000ea80000300800 */
[----:B------:R-:W3:Y:S04]  /*230e0*/  LDL.LU R19, [R1+0x300] ;  /* 0x0003000001137983 */ /* 0x000ee80000300800 */
[----:B------:R1:W-:Y:S04]  /*230f0*/  STL [R1+0xdc], R11 ;  /* 0x0000dc0b01007387 */ /* 0x0003e80000100800 */
[----:B------:R4:W-:Y:S01]  /*23100*/  STL [R1+0xe4], R15 ;  /* 0x0000e40f01007387 */ /* 0x0009e20000100800 */
[----:B------:R-:W-:-:S03]  /*23110*/  LOP3.LUT R14, R27, 0xffff, RZ, 0xc0, !PT ;  /* 0x0000ffff1b0e7812 */ /* 0x000fc600078ec0ff */
[----:B------:R-:W-:Y:S01]  /*23120*/  STL [R1+0xd4], R22 ;  /* 0x0000d41601007387 */ /* 0x000fe20000100800 */
[----:B------:R-:W-:-:S03]  /*23130*/  LOP3.LUT R7, R29, 0xffff, RZ, 0xc0, !PT ;  /* 0x0000ffff1d077812 */ /* 0x000fc600078ec0ff */
[----:B------:R-:W3:Y:S04]  /*23140*/  LDL.LU R17, [R1+0x120] ;  /* 0x0001200001117983 */ /* 0x000ee80000300800 */
[----:B------:R1:W-:Y:S04]  /*23150*/  STL [R1+0xd0], R2 ;  /* 0x0000d00201007387 */ /* 0x0003e80000100800 */
[----:B------:R-:W-:Y:S04]  /*23160*/  STL [R1+0xe0], R23 ;  /* 0x0000e01701007387 */ /* 0x000fe80000100800 */
[----:B------:R-:W3:Y:S01]  /*23170*/  LDL.LU R26, [R1+0x11c] ;  /* 0x00011c00011a7983 */ /* 0x000ee20000300800 */
[----:B0-----:R-:W-:-:S03]  /*23180*/  PRMT R0, R0, 0x3340, R1 ;  /* 0x0000334000007816 */ /* 0x001fc60000000001 */
[----:B------:R-:W-:Y:S01]  /*23190*/  STL [R1+0xd8], R3 ;  /* 0x0000d80301007387 */ /* 0x000fe20000100800 */
[----:B------:R-:W-:-:S03]  /*231a0*/  PRMT R9, R9, 0x3340, R13 ;  /* 0x0000334009097816 */ /* 0x000fc6000000000d */
[----:B------:R-:W3:Y:S04]  /*231b0*/  LDL.LU R27, [R1+0x118] ;  /* 0x00011800011b7983 */ /* 0x000ee80000300800 */
[----:B------:R0:W-:Y:S04]  /*231c0*/  STL [R1+0x130], R16 ;  /* 0x0001301001007387 */ /* 0x0001e80000100800 */
[----:B------:R0:W-:Y:S01]  /*231d0*/  STL [R1+0x12c], R14 ;  /* 0x00012c0e01007387 */ /* 0x0001e20000100800 */
[----:B-1----:R-:W-:-:S03]  /*231e0*/  PRMT R11, R11, 0x3340, R22 ;  /* 0x000033400b0b7816 */ /* 0x002fc60000000016 */
[----:B------:R1:W-:Y:S01]  /*231f0*/  STL [R1+0x128], R7 ;  /* 0x0001280701007387 */ /* 0x0003e20000100800 */
[----:B------:R-:W-:-:S03]  /*23200*/  PRMT R9, R9, 0x5410, R0 ;  /* 0x0000541009097816 */ /* 0x000fc60000000000 */
[----:B------:R-:W3:Y:S01]  /*23210*/  LDL.LU R29, [R1+0xac] ;  /* 0x0000ac00011d7983 */ /* 0x000ee20000300800 */
[----:B----4-:R-:W-:-:S03]  /*23220*/  PRMT R15, R15, 0x3340, R23 ;  /* 0x000033400f0f7816 */ /* 0x010fc60000000017 */
[----:B------:R-:W4:Y:S01]  /*23230*/  LDL.LU R20, [R1+0xa8] ;  /* 0x0000a80001147983 */ /* 0x000f220000300800 */
[----:B------:R-:W-:-:S03]  /*23240*/  PRMT R2, R2, 0x3340, R1 ;  /* 0x0000334002027816 */ /* 0x000fc60000000001 */
[----:B------:R-:W4:Y:S01]  /*23250*/  LDL.LU R13, [R1+0xd1c] ;  /* 0x000d1c00010d7983 */ /* 0x000f220000300800 */
[----:B0-----:R-:W-:-:S03]  /*23260*/  PRMT R16, R16, 0x3340, R14 ;  /* 0x0000334010107816 */ /* 0x001fc6000000000e */
[----:B------:R-:W4:Y:S04]  /*23270*/  LDL.LU R22, [R1+0xd18] ;  /* 0x000d180001167983 */ /* 0x000f280000300800 */
[----:B------:R-:W4:Y:S04]  /*23280*/  LDL.LU R23, [R1+0xd14] ;  /* 0x000d140001177983 */ /* 0x000f280000300800 */
[----:B------:R-:W4:Y:S04]  /*23290*/  LDL.LU R14, [R1+0xd10] ;  /* 0x000d1000010e7983 */ /* 0x000f280000300800 */
[----:B------:R-:W4:Y:S01]  /*232a0*/  LDL.LU R0, [R1+0x324] ;  /* 0x0003240001007983 */ /* 0x000f220000300800 */
[----:B------:R-:W-:-:S03]  /*232b0*/  PRMT R3, R3, 0x3340, R1 ;  /* 0x0000334003037816 */ /* 0x000fc60000000001 */
[----:B------:R0:W-:Y:S01]  /*232c0*/  STL [R1+0x144], R9 ;  /* 0x0001440901007387 */ /* 0x0001e20000100800 */
[----:B-1----:R-:W-:Y:S02]  /*232d0*/  PRMT R7, R7, 0x3340, R1 ;  /* 0x0000334007077816 */ /* 0x002fe40000000001 */
[----:B0-----:R-:W-:Y:S02]  /*232e0*/  PRMT R9, R11, 0x5410, R2 ;  /* 0x000054100b097816 */ /* 0x001fe40000000002 */
[----:B------:R-:W4:Y:S04]  /*232f0*/  LDL.LU R11, [R1+0x124] ;  /* 0x00012400010b7983 */ /* 0x000f280000300800 */
[----:B------:R-:W4:Y:S04]  /*23300*/  LDL.LU R2, [R1+0x114] ;  /* 0x0001140001027983 */ /* 0x000f280000300800 */
[----:B------:R0:W-:Y:S02]  /*23310*/  STL [R1+0x134], R9 ;  /* 0x0001340901007387 */ /* 0x0001e40000100800 */
[----:B0-----:R-:W-:-:S02]  /*23320*/  PRMT R9, R15, 0x5410, R3 ;  /* 0x000054100f097816 */ /* 0x001fc40000000003 */
[----:B------:R-:W4:Y:S01]  /*23330*/  LDL.LU R3, [R1+0x110] ;  /* 0x0001100001037983 */ /* 0x000f220000300800 */
[----:B------:R-:W-:-:S03]  /*23340*/  PRMT R15, R16, 0x5410, R7 ;  /* 0x00005410100f7816 */ /* 0x000fc60000000007 */
[----:B------:R-:W-:Y:S04]  /*23350*/  STL [R1+0x148], R9 ;  /* 0x0001480901007387 */ /* 0x000fe80000100800 */
[----:B------:R-:W4:Y:S04]  /*23360*/  LDL.LU R7, [R1+0xf4] ;  /* 0x0000f40001077983 */ /* 0x000f280000300800 */
[----:B------:R3:W-:Y:S01]  /*23370*/  STL [R1+0x190], R15 ;  /* 0x0001900f01007387 */ /* 0x0007e20000100800 */
[----:B--2---:R-:W-:Y:S02]  /*23380*/  LOP3.LUT R5, R5, 0xffff, RZ, 0xc0, !PT ;  /* 0x0000ffff05057812 */ /* 0x004fe400078ec0ff */
[----:B---3--:R-:W-:-:S02]  /*23390*/  LOP3.LUT R15, R17, 0xffff, RZ, 0xc0, !PT ;  /* 0x0000ffff110f7812 */ /* 0x008fc400078ec0ff */
[----:B------:R-:W-:Y:S02]  /*233a0*/  LOP3.LUT R26, R26, 0xffff, RZ, 0xc0, !PT ;  /* 0x0000ffff1a1a7812 */ /* 0x000fe400078ec0ff */
[----:B------:R-:W-:Y:S02]  /*233b0*/  LOP3.LUT R27, R27, 0xffff, RZ, 0xc0, !PT ;  /* 0x0000ffff1b1b7812 */ /* 0x000fe400078ec0ff */
[----:B------:R-:W-:Y:S02]  /*233c0*/  LOP3.LUT R29, R29, 0xffff, RZ, 0xc0, !PT ;  /* 0x0000ffff1d1d7812 */ /* 0x000fe400078ec0ff */
[----:B----4-:R-:W-:Y:S02]  /*233d0*/  LOP3.LUT R9, R0, 0xffff, RZ, 0xc0, !PT ;  /* 0x0000ffff00097812 */ /* 0x010fe400078ec0ff */
[----:B------:R-:W-:Y:S02]  /*233e0*/  LOP3.LUT R0, R19, 0xffff, RZ, 0xc0, !PT ;  /* 0x0000ffff13007812 */ /* 0x000fe400078ec0ff */
[----:B------:R-:W2:Y:S04]  /*233f0*/  LDL.LU R19, [R1+0xf8] ;  /* 0x0000f80001137983 */ /* 0x000ea80000300800 */
[----:B------:R-:W-:Y:S04]  /*23400*/  STL [R1+0xcc], R9 ;  /* 0x0000cc0901007387 */ /* 0x000fe80000100800 */
[----:B------:R-:W-:Y:S01]  /*23410*/  STL [R1+0xc8], R5 ;  /* 0x0000c80501007387 */ /* 0x000fe20000100800 */
[----:B------:R-:W-:-:S03]  /*23420*/  LOP3.LUT R11, R11, 0xffff, RZ, 0xc0, !PT ;  /* 0x0000ffff0b0b7812 */ /* 0x000fc600078ec0ff */
[----:B------:R0:W-:Y:S01]  /*23430*/  STL [R1+0xc4], R0 ;  /* 0x0000c40001007387 */ /* 0x0001e20000100800 */
[----:B------:R-:W-:-:S03]  /*23440*/  LOP3.LUT R2, R2, 0xffff, RZ, 0xc0, !PT ;  /* 0x0000ffff02027812 */ /* 0x000fc600078ec0ff */
[----:B------:R-:W3:Y:S04]  /*23450*/  LDL.LU R17, [R1+0x6c] ;  /* 0x00006c0001117983 */ /* 0x000ee80000300800 */
[----:B------:R-:W-:Y:S04]  /*23460*/  STL [R1+0x108], R11 ;  /* 0x0001080b01007387 */ /* 0x000fe80000100800 */
[----:B------:R-:W-:Y:S04]  /*23470*/  STL [R1+0x100], R26 ;  /* 0x0001001a01007387 */ /* 0x000fe80000100800 */
[----:B------:R-:W-:Y:S01]  /*23480*/  STL [R1+0x120], R15 ;  /* 0x0001200f01007387 */ /* 0x000fe20000100800 */
[----:B------:R-:W-:-:S03]  /*23490*/  LOP3.LUT R3, R3, 0xffff, RZ, 0xc0, !PT ;  /* 0x0000ffff03037812 */ /* 0x000fc600078ec0ff */
[----:B------:R-:W-:Y:S01]  /*234a0*/  STL [R1+0x10c], R27 ;  /* 0x00010c1b01007387 */ /* 0x000fe20000100800 */
[----:B0-----:R-:W-:-:S03]  /*234b0*/  PRMT R0, R0, 0x3340, R1 ;  /* 0x0000334000007816 */ /* 0x001fc60000000001 */
[----:B------:R0:W-:Y:S01]  /*234c0*/  STL [R1+0xec], R2 ;  /* 0x0000ec0201007387 */ /* 0x0001e20000100800 */
[----:B------:R-:W-:Y:S02]  /*234d0*/  LOP3.LUT R16, R7, 0xffff, RZ, 0xc0, !PT ;  /* 0x0000ffff07107812 */ /* 0x000fe400078ec0ff */
[----:B------:R-:W-:Y:S01]  /*234e0*/  LOP3.LUT R7, R20, 0xffff, RZ, 0xc0, !PT ;  /* 0x0000ffff14077812 */ /* 0x000fe200078ec0ff */
[----:B------:R-:W-:Y:S01]  /*234f0*/  STL [R1+0x104], R3 ;  /* 0x0001040301007387 */ /* 0x000fe20000100800 */
[----:B------:R-:W-:-:S03]  /*23500*/  PRMT R9, R9, 0x3340, R5 ;  /* 0x0000334009097816 */ /* 0x000fc60000000005 */
[----:B------:R1:W-:Y:S01]  /*23510*/  STL [R1+0x118], R16 ;  /* 0x0001181001007387 */ /* 0x0003e20000100800 */
[----:B0-----:R-:W-:-:S03]  /*23520*/  PRMT R2, R2, 0x3340, R1 ;  /* 0x0000334002027816 */ /* 0x001fc60000000001 */
[----:B------:R0:W-:Y:S01]  /*23530*/  STL [R1+0x114], R29 ;  /* 0x0001141d01007387 */ /* 0x0001e20000100800 */
[----:B------:R-:W-:-:S03]  /*23540*/  PRMT R11, R11, 0x3340, R26 ;  /* 0x000033400b0b7816 */ /* 0x000fc6000000001a */
[----:B------:R4:W-:Y:S01]  /*23550*/  STL [R1+0x110], R7 ;  /* 0x0001100701007387 */ /* 0x0009e20000100800 */
[----:B------:R-:W-:-:S03]  /*23560*/  PRMT R0, R9, 0x5410, R0 ;  /* 0x0000541009007816 */ /* 0x000fc60000000000 */
[----:B------:R-:W3:Y:S01]  /*23570*/  LDL.LU R20, [R1+0xb54] ;  /* 0x000b540001147983 */ /* 0x000ee20000300800 */
[----:B------:R-:W-:-:S03]  /*23580*/  PRMT R15, R15, 0x3340, R27 ;  /* 0x000033400f0f7816 */ /* 0x000fc6000000001b */
[----:B------:R-:W3:Y:S01]  /*23590*/  LDL.LU R5, [R1+0xd0c] ;  /* 0x000d0c0001057983 */ /* 0x000ee20000300800 */
[----:B-1----:R-:W-:-:S03]  /*235a0*/  PRMT R16, R16, 0x3340, R29 ;  /* 0x0000334010107816 */ /* 0x002fc6000000001d */
[----:B------:R-:W3:Y:S01]  /*235b0*/  LDL.LU R26, [R1+0xd08] ;  /* 0x000d0800011a7983 */ /* 0x000ee20000300800 */
[----:B------:R-:W-:-:S03]  /*235c0*/  PRMT R2, R11, 0x5410, R2 ;  /* 0x000054100b027816 */ /* 0x000fc60000000002 */
[----:B------:R-:W3:Y:S01]  /*235d0*/  LDL.LU R27, [R1+0xd04] ;  /* 0x000d0400011b7983 */ /* 0x000ee20000300800 */
[----:B------:R-:W-:-:S03]  /*235e0*/  PRMT R3, R3, 0x3340, R1 ;  /* 0x0000334003037816 */ /* 0x000fc60000000001 */
[----:B0-----:R-:W3:Y:S04]  /*235f0*/  LDL.LU R29, [R1+0xd00] ;  /* 0x000d0000011d7983 */ /* 0x001ee80000300800 */
[----:B------:R-:W3:Y:S04]  /*23600*/  LDL.LU R9, [R1+0xfc] ;  /* 0x0000fc0001097983 */ /* 0x000ee80000300800 */
[----:B------:R0:W-:Y:S01]  /*23610*/  STL [R1+0x168], R0 ;  /* 0x0001680001007387 */ /* 0x0001e20000100800 */
[----:B----4-:R-:W-:-:S03]  /*23620*/  PRMT R7, R7, 0x3340, R1 ;  /* 0x0000334007077816 */ /* 0x010fc60000000001 */
[----:B0-----:R-:W4:Y:S04]  /*23630*/  LDL.LU R0, [R1+0xf0] ;  /* 0x0000f00001007983 */ /* 0x001f280000300800 */
[----:B------:R-:W4:Y:S04]  /*23640*/  LDL.LU R11, [R1+0x84] ;  /* 0x00008400010b7983 */ /* 0x000f280000300800 */
[----:B------:R0:W-:Y:S01]  /*23650*/  STL [R1+0x16c], R2 ;  /* 0x00016c0201007387 */ /* 0x0001e20000100800 */
[----:B------:R-:W-:Y:S02]  /*23660*/  PRMT R16, R16, 0x5410, R7 ;  /* 0x0000541010107816 */ /* 0x000fe40000000007 */
[----:B0-----:R-:W-:-:S02]  /*23670*/  PRMT R2, R15, 0x5410, R3 ;  /* 0x000054100f027816 */ /* 0x001fc40000000003 */
[----:B------:R-:W4:Y:S04]  /*23680*/  LDL.LU R15, [R1+0x80] ;  /* 0x00008000010f7983 */ /* 0x000f280000300800 */
[----:B------:R-:W4:Y:S04]  /*23690*/  LDL.LU R3, [R1+0x64] ;  /* 0x0000640001037983 */ /* 0x000f280000300800 */
[----:B------:R0:W-:Y:S04]  /*236a0*/  STL [R1+0x170], R2 ;  /* 0x0001700201007387 */ /* 0x0001e80000100800 */
[----:B------:R-:W4:Y:S04]  /*236b0*/  LDL.LU R7, [R1+0x60] ;  /* 0x0000600001077983 */ /* 0x000f280000300800 */
[----:B------:R-:W-:Y:S01]  /*236c0*/  STL [R1+0x174], R16 ;  /* 0x0001741001007387 */ /* 0x000fe20000100800 */
[----:B--2---:R-:W-:-:S02]  /*236d0*/  LOP3.LUT R19, R19, 0xffff, RZ, 0xc0, !PT ;  /* 0x0000ffff13137812 */ /* 0x004fc400078ec0ff */
[----:B---3--:R-:W-:Y:S02]  /*236e0*/  LOP3.LUT R17, R17, 0xffff, RZ, 0xc0, !PT ;  /* 0x0000ffff11117812 */ /* 0x008fe400078ec0ff */
[----:B0-----:R-:W-:Y:S02]  /*236f0*/  LOP3.LUT R2, R20, 0x70, RZ, 0xc0, !PT ;  /* 0x0000007014027812 */ /* 0x001fe400078ec0ff */
[----:B------:R-:W2:Y:S01]  /*23700*/  LDL.LU R20, [R1+0xc] ;  /* 0x00000c0001147983 */ /* 0x000ea20000300800 */
[----:B------:R-:W-:Y:S02]  /*23710*/  LOP3.LUT R9, R9, 0xffff, RZ, 0xc0, !PT ;  /* 0x0000ffff09097812 */ /* 0x000fe400078ec0ff */
[----:B------:R-:W-:-:S03]  /*23720*/  LOP3.LUT R29, R29, 0xffff, RZ, 0xc0, !PT ;  /* 0x0000ffff1d1d7812 */ /* 0x000fc600078ec0ff */
[----:B------:R0:W-:Y:S04]  /*23730*/  STL [R1+0xe8], R9 ;  /* 0x0000e80901007387 */ /* 0x0001e80000100800 */
[----:B------:R-:W-:Y:S01]  /*23740*/  STL [R1+0xac], R19 ;  /* 0x0000ac1301007387 */ /* 0x000fe20000100800 */
[----:B----4-:R-:W-:Y:S02]  /*23750*/  LOP3.LUT R0, R0, 0xffff, RZ, 0xc0, !PT ;  /* 0x0000ffff00007812 */ /* 0x010fe400078ec0ff */
[----:B------:R-:W-:-:S03]  /*23760*/  LOP3.LUT R11, R11, 0xffff, RZ, 0xc0, !PT ;  /* 0x0000ffff0b0b7812 */ /* 0x000fc600078ec0ff */
[----:B------:R1:W-:Y:S01]  /*23770*/  STL [R1+0xa8], R0 ;  /* 0x0000a80001007387 */ /* 0x0003e20000100800 */
[----:B0-----:R-:W-:-:S03]  /*23780*/  PRMT R9, R9, 0x3340, R19 ;  /* 0x0000334009097816 */ /* 0x001fc60000000013 */
[----:B------:R0:W-:Y:S04]  /*23790*/  STL [R1+0xf4], R11 ;  /* 0x0000f40b01007387 */ /* 0x0001e80000100800 */
[----:B------:R-:W-:Y:S01]  /*237a0*/  STL [R1+0x84], R17 ;  /* 0x0000841101007387 */ /* 0x000fe20000100800 */
[----:B-1----:R-:W-:Y:S02]  /*237b0*/  PRMT R0, R0, 0x3340, R1 ;  /* 0x0000334000007816 */ /* 0x002fe40000000001 */
[----:B------:R-:W-:Y:S02]  /*237c0*/  LOP3.LUT R15, R15, 0xffff, RZ, 0xc0, !PT ;  /* 0x0000ffff0f0f7812 */ /* 0x000fe400078ec0ff */
[----:B------:R-:W-:-:S03]  /*237d0*/  LOP3.LUT R3, R3, 0xffff, RZ, 0xc0, !PT ;  /* 0x0000ffff03037812 */ /* 0x000fc600078ec0ff */
[----:B------:R1:W-:Y:S01]  /*237e0*/  STL [R1+0xfc], R15 ;  /* 0x0000fc0f01007387 */ /* 0x0003e20000100800 */
[----:B0-----:R-:W-:-:S03]  /*237f0*/  PRMT R11, R11, 0x3340, R17 ;  /* 0x000033400b0b7816 */ /* 0x001fc60000000011 */
[----:B------:R0:W-:Y:S01]  /*23800*/  STL [R1+0x80], R3 ;  /* 0x0000800301007387 */ /* 0x0001e20000100800 */
[----:B------:R-:W-:-:S03]  /*23810*/  LOP3.LUT R7, R7, 0xffff, RZ, 0xc0, !PT ;  /* 0x0000ffff07077812 */ /* 0x000fc600078ec0ff */
[----:B------:R3:W-:Y:S01]  /*23820*/  STL [R1+0xf8], R29 ;  /* 0x0000f81d01007387 */ /* 0x0007e20000100800 */
[----:B-1----:R-:W-:-:S03]  /*23830*/  PRMT R15, R15, 0x3340, R29 ;  /* 0x000033400f0f7816 */ /* 0x002fc6000000001d */
[----:B------:R1:W-:Y:S01]  /*23840*/  STL [R1+0xf0], R7 ;  /* 0x0000f00701007387 */ /* 0x0003e20000100800 */
[----:B0-----:R-:W-:-:S03]  /*23850*/  PRMT R3, R3, 0x3340, R1 ;  /* 0x0000334003037816 */ /* 0x001fc60000000001 */
[----:B------:R-:W4:Y:S01]  /*23860*/  LDL.LU R19, [R1+0x8] ;  /* 0x0000080001137983 */ /* 0x000f220000300800 */
[----:B---3--:R-:W-:-:S03]  /*23870*/  PRMT R29, R9, 0x5410, R0 ;  /* 0x00005410091d7816 */ /* 0x008fc60000000000 */
[----:B------:R-:W3:Y:S04]  /*23880*/  LDL.LU R17, [R1] ;  /* 0x0000000001117983 */ /* 0x000ee80000300800 */
[----:B------:R-:W2:Y:S01]  /*23890*/  LDL.LU R0, [R1+0x30] ;  /* 0x0000300001007983 */ /* 0x000ea20000300800 */
[----:B-1----:R-:W-:-:S03]  /*238a0*/  PRMT R7, R7, 0x3340, R1 ;  /* 0x0000334007077816 */ /* 0x002fc60000000001 */
[----:B------:R-:W3:Y:S04]  /*238b0*/  LDL.LU R9, [R1+0x24] ;  /* 0x0000240001097983 */ /* 0x000ee80000300800 */
[----:B------:R0:W-:Y:S02]  /*238c0*/  STL [R1+0x154], R29 ;  /* 0x0001541d01007387 */ /* 0x0001e40000100800 */
[----:B0-----:R-:W-:Y:S02]  /*238d0*/  PRMT R29, R11, 0x5410, R3 ;  /* 0x000054100b1d7816 */ /* 0x001fe40000000003 */
[----:B------:R-:W3:Y:S04]  /*238e0*/  LDL.LU R3, [R1+0x28] ;  /* 0x0000280001037983 */ /* 0x000ee80000300800 */
[----:B------:R-:W4:Y:S04]  /*238f0*/  LDL.LU R11, [R1+0x2c] ;  /* 0x00002c00010b7983 */ /* 0x000f280000300800 */
[----:B------:R0:W-:Y:S02]  /*23900*/  STL [R1+0x124], R29 ;  /* 0x0001241d01007387 */ /* 0x0001e40000100800 */
[----:B0-----:R-:W-:-:S02]  /*23910*/  PRMT R29, R15, 0x5410, R7 ;  /* 0x000054100f1d7816 */ /* 0x001fc40000000007 */
[----:B------:R-:W4:Y:S01]  /*23920*/  LDL.LU R7, [R1+0x20] ;  /* 0x0000200001077983 */ /* 0x000f220000300800 */
[----:B------:R-:W0:Y:S03]  /*23930*/  S2R R16, SR_TID.X ;  /* 0x0000000000107919 */ /* 0x000e260000002100 */
[----:B------:R-:W4:Y:S04]  /*23940*/  LDL.LU R15, [R1+0x4] ;  /* 0x00000400010f7983 */ /* 0x000f280000300800 */
[----:B------:R1:W-:Y:S01]  /*23950*/  STL [R1+0xc80], R29 ;  /* 0x000c801d01007387 */ /* 0x0003e20000100800 */
[----:B0-----:R-:W-:-:S05]  /*23960*/  IMAD.SHL.U32 R16, R16, 0x100, RZ ;  /* 0x0000010010107824 */ /* 0x001fca00078e00ff */
[----:B------:R-:W-:-:S04]  /*23970*/  LOP3.LUT R16, R16, 0xe000, RZ, 0xc0, !PT ;  /* 0x0000e00010107812 */ /* 0x000fc800078ec0ff */
[----:B------:R-:W-:Y:S02]  /*23980*/  IADD3 R2, PT, PT, R2, R5, R16 ;  /* 0x0000000502027210 */ /* 0x000fe40007ffe010 */
[----:B------:R-:W4:Y:S04]  /*23990*/  LDL.LU R16, [R1+0x58] ;  /* 0x0000580001107983 */ /* 0x000f280000300800 */
[----:B-1----:R-:W4:Y:S01]  /*239a0*/  LDL.LU R29, [R1+0x54] ;  /* 0x00005400011d7983 */ /* 0x002f220000300800 */
[----:B--2---:R-:W-:-:S04]  /*239b0*/  SHF.R.U32.HI R0, RZ, 0x8, R0 ;  /* 0x00000008ff007819 */ /* 0x004fc80000011600 */
[----:B------:R-:W-:Y:S02]  /*239c0*/  LOP3.LUT R0, R0, 0xffff, RZ, 0xc0, !PT ;  /* 0x0000ffff00007812 */ /* 0x000fe400078ec0ff */
[----:B---3--:R-:W-:-:S04]  /*239d0*/  SHF.R.U32.HI R3, RZ, 0x8, R3 ;  /* 0x00000008ff037819 */ /* 0x008fc80000011603 */
[----:B------:R-:W-:-:S04]  /*239e0*/  LOP3.LUT R3, R3, 0xffff, RZ, 0xc0, !PT ;  /* 0x0000ffff03037812 */ /* 0x000fc800078ec0ff */
[----:B------:R-:W-:Y:S02]  /*239f0*/  PRMT R0, R0, 0x3340, R3 ;  /* 0x0000334000007816 */ /* 0x000fe40000000003 */
[----:B----4-:R-:W-:Y:S02]  /*23a00*/  SHF.R.U32.HI R5, RZ, 0x8, R7 ;  /* 0x00000008ff057819 */ /* 0x010fe40000011607 */
[----:B------:R-:W-:Y:S02]  /*23a10*/  SHF.R.U32.HI R7, RZ, 0x8, R11 ;  /* 0x00000008ff077819 */ /* 0x000fe4000001160b */
[----:B------:R-:W-:Y:S02]  /*23a20*/  SHF.R.U32.HI R11, RZ, 0x8, R20 ;  /* 0x00000008ff0b7819 */ /* 0x000fe40000011614 */
[----:B------:R-:W2:Y:S04]  /*23a30*/  LDL.LU R20, [R1+0x50] ;  /* 0x0000500001147983 */ /* 0x000ea80000300800 */
[----:B------:R-:W3:Y:S01]  /*23a40*/  LDL.LU R3, [R1+0x34] ;  /* 0x0000340001037983 */ /* 0x000ee20000300800 */
[----:B------:R-:W-:-:S02]  /*23a50*/  SHF.R.U32.HI R9, RZ, 0x8, R9 ;  /* 0x00000008ff097819 */ /* 0x000fc40000011609 */
[----:B------:R-:W-:Y:S02]  /*23a60*/  LOP3.LUT R7, R7, 0xffff, RZ, 0xc0, !PT ;  /* 0x0000ffff07077812 */ /* 0x000fe400078ec0ff */
[----:B------:R-:W-:Y:S02]  /*23a70*/  LOP3.LUT R9, R9, 0xffff, RZ, 0xc0, !PT ;  /* 0x0000ffff09097812 */ /* 0x000fe400078ec0ff */
[----:B------:R-:W-:Y:S02]  /*23a80*/  LOP3.LUT R11, R11, 0xffff, RZ, 0xc0, !PT ;  /* 0x0000ffff0b0b7812 */ /* 0x000fe400078ec0ff */
[----:B------:R-:W-:Y:S01]  /*23a90*/  PRMT R9, R7, 0x3340, R9 ;  /* 0x0000334007097816 */ /* 0x000fe20000000009 */
[----:B------:R-:W-:Y:S01]  /*23aa0*/  STL [R1+0x78], R0 ;  /* 0x0000780001007387 */ /* 0x000fe20000100800 */
[----:B------:R-:W-:Y:S02]  /*23ab0*/  PRMT R7, R11, 0x3340, R1 ;  /* 0x000033400b077816 */ /* 0x000fe40000000001 */
[----:B------:R-:W-:Y:S01]  /*23ac0*/  SHF.R.U32.HI R11, RZ, 0x8, R17 ;  /* 0x00000008ff0b7819 */ /* 0x000fe20000011611 */
[----:B------:R0:W-:Y:S01]  /*23ad0*/  STL [R1+0x7c], R9 ;  /* 0x00007c0901007387 */ /* 0x0001e20000100800 */
[----:B------:R-:W-:-:S02]  /*23ae0*/  SHF.R.U32.HI R26, RZ, 0x8, R26 ;  /* 0x00000008ff1a7819 */ /* 0x000fc4000001161a */
[----:B------:R-:W-:Y:S02]  /*23af0*/  LOP3.LUT R11, R11, 0xffff, RZ, 0xc0, !PT ;  /* 0x0000ffff0b0b7812 */ /* 0x000fe400078ec0ff */
[----:B------:R-:W-:Y:S02]  /*23b00*/  SHF.R.U32.HI R27, RZ, 0x8, R27 ;  /* 0x00000008ff1b7819 */ /* 0x000fe4000001161b */
[----:B0-----:R-:W-:Y:S02]  /*23b10*/  SHF.R.U32.HI R9, RZ, 0x8, R19 ;  /* 0x00000008ff097819 */ /* 0x001fe40000011613 */
[----:B------:R-:W4:Y:S01]  /*23b20*/  LDL.LU R19, [R1+0x3c] ;  /* 0x00003c0001137983 */ /* 0x000f220000300800 */
[----:B------:R-:W-:-:S03]  /*23b30*/  LOP3.LUT R26, R26, 0xffff, RZ, 0xc0, !PT ;  /* 0x0000ffff1a1a7812 */ /* 0x000fc600078ec0ff */
[----:B------:R-:W2:Y:S01]  /*23b40*/  LDL.LU R17, [R1+0x38] ;  /* 0x0000380001117983 */ /* 0x000ea20000300800 */
[----:B------:R-:W-:Y:S02]  /*23b50*/  LOP3.LUT R27, R27, 0xffff, RZ, 0xc0, !PT ;  /* 0x0000ffff1b1b7812 */ /* 0x000fe400078ec0ff */
[----:B---3--:R-:W-:Y:S02]  /*23b60*/  SHF.R.U32.HI R0, RZ, 0x8, R3 ;  /* 0x00000008ff007819 */ /* 0x008fe40000011603 */
[----:B------:R-:W-:Y:S02]  /*23b70*/  SHF.R.U32.HI R3, RZ, 0x8, R15 ;  /* 0x00000008ff037819 */ /* 0x000fe4000001160f */
[----:B------:R-:W-:Y:S02]  /*23b80*/  LOP3.LUT R0, R0, 0xffff, RZ, 0xc0, !PT ;  /* 0x0000ffff00007812 */ /* 0x000fe400078ec0ff */
[----:B------:R-:W-:Y:S02]  /*23b90*/  LOP3.LUT R3, R3, 0xffff, RZ, 0xc0, !PT ;  /* 0x0000ffff03037812 */ /* 0x000fe400078ec0ff */
[----:B------:R-:W-:-:S02]  /*23ba0*/  LOP3.LUT R15, R9, 0xffff, RZ, 0xc0, !PT ;  /* 0x0000ffff090f7812 */ /* 0x000fc400078ec0ff */
[----:B------:R-:W-:Y:S02]  /*23bb0*/  PRMT R3, R0, 0x3340, R3 ;  /* 0x0000334000037816 */ /* 0x000fe40000000003 */
[----:B------:R-:W-:Y:S02]  /*23bc0*/  PRMT R0, R15, 0x3340, R11 ;  /* 0x000033400f007816 */ /* 0x000fe4000000000b */
[--C-:B------:R-:W-:Y:S01]  /*23bd0*/  PRMT R11, R26, 0x3340, R1.reuse ;  /* 0x000033401a0b7816 */ /* 0x100fe20000000001 */
[----:B------:R0:W-:Y:S01]  /*23be0*/  STL [R1+0x70], R3 ;  /* 0x0000700301007387 */ /* 0x0001e20000100800 */
[----:B------:R-:W-:-:S03]  /*23bf0*/  PRMT R9, R27, 0x3340, R1 ;  /* 0x000033401b097816 */ /* 0x000fc60000000001 */
[----:B------:R2:W-:Y:S04]  /*23c00*/  STL [R1+0x74], R0 ;  /* 0x0000740001007387 */ /* 0x0005e80000100800 */
[----:B------:R-:W3:Y:S04]  /*23c10*/  LDL.LU R26, [R1+0x90] ;  /* 0x00009000011a7983 */ /* 0x000ee80000300800 */
[----:B------:R-:W3:Y:S01]  /*23c20*/  LDL.LU R27, [R1+0x8c] ;  /* 0x00008c00011b7983 */ /* 0x000ee20000300800 */
[----:B0-----:R-:W-:Y:S02]  /*23c30*/  SHF.R.U32.HI R3, RZ, 0x8, R16 ;  /* 0x00000008ff037819 */ /* 0x001fe40000011610 */
[----:B--2---:R-:W-:-:S02]  /*23c40*/  SHF.R.U32.HI R0, RZ, 0x8, R20 ;  /* 0x00000008ff007819 */ /* 0x004fc40000011614 */
[----:B------:R-:W-:Y:S01]  /*23c50*/  SHF.R.U32.HI R15, RZ, 0x8, R29 ;  /* 0x00000008ff0f7819 */ /* 0x000fe2000001161d */
[----:B------:R-:W2:Y:S01]  /*23c60*/  LDL.LU R20, [R1+0x5c] ;  /* 0x00005c0001147983 */ /* 0x000ea20000300800 */
[----:B------:R-:W-:Y:S02]  /*23c70*/  SHF.R.U32.HI R21, RZ, 0x8, R21 ;  /* 0x00000008ff157819 */ /* 0x000fe40000011615 */
[----:B------:R-:W-:Y:S02]  /*23c80*/  SHF.R.U32.HI R13, RZ, 0x8, R13 ;  /* 0x00000008ff0d7819 */ /* 0x000fe4000001160d */
[----:B------:R-:W-:Y:S02]  /*23c90*/  LOP3.LUT R16, R3, 0xffff, RZ, 0xc0, !PT ;  /* 0x0000ffff03107812 */ /* 0x000fe400078ec0ff */
[----:B------:R-:W-:Y:S02]  /*23ca0*/  LOP3.LUT R3, R0, 0xffff, RZ, 0xc0, !PT ;  /* 0x0000ffff00037812 */ /* 0x000fe400078ec0ff */
[----:B------:R-:W-:-:S02]  /*23cb0*/  LOP3.LUT R15, R15, 0xffff, RZ, 0xc0, !PT ;  /* 0x0000ffff0f0f7812 */ /* 0x000fc400078ec0ff */
[----:B------:R-:W-:Y:S02]  /*23cc0*/  LOP3.LUT R0, R13, 0xffff, RZ, 0xc0, !PT ;  /* 0x0000ffff0d007812 */ /* 0x000fe400078ec0ff */
[----:B------:R-:W-:Y:S02]  /*23cd0*/  LOP3.LUT R21, R21, 0xffff, RZ, 0xc0, !PT ;  /* 0x0000ffff15157812 */ /* 0x000fe400078ec0ff */
[----:B------:R-:W-:Y:S02]  /*23ce0*/  PRMT R13, R3, 0x3340, R1 ;  /* 0x00003340030d7816 */ /* 0x000fe40000000001 */
[----:B------:R-:W-:Y:S02]  /*23cf0*/  PRMT R15, R16, 0x3340, R15 ;  /* 0x00003340100f7816 */ /* 0x000fe4000000000f */
[----:B------:R-:W-:Y:S02]  /*23d00*/  PRMT R3, R21, 0x3340, R0 ;  /* 0x0000334015037816 */ /* 0x000fe40000000000 */
[----:B----4-:R-:W-:-:S02]  /*23d10*/  SHF.R.U32.HI R0, RZ, 0x8, R19 ;  /* 0x00000008ff007819 */ /* 0x010fc40000011613 */
[----:B------:R-:W-:Y:S01]  /*23d20*/  SHF.R.U32.HI R25, RZ, 0x8, R25 ;  /* 0x00000008ff197819 */ /* 0x000fe20000011619 */
[----:B------:R0:W-:Y:S01]  /*23d30*/  STL [R1+0xcfc], R13 ;  /* 0x000cfc0d01007387 */ /* 0x0001e20000100800 */
[----:B------:R-:W-:Y:S02]  /*23d40*/  LOP3.LUT R0, R0, 0xffff, RZ, 0xc0, !PT ;  /* 0x0000ffff00007812 */ /* 0x000fe400078ec0ff */
[----:B------:R-:W-:Y:S01]  /*23d50*/  LOP3.LUT R25, R25, 0xffff, RZ, 0xc0, !PT ;  /* 0x0000ffff19197812 */ /* 0x000fe200078ec0ff */
[----:B------:R-:W-:Y:S01]  /*23d60*/  STL [R1+0x68], R15 ;  /* 0x0000680f01007387 */ /* 0x000fe20000100800 */
[----:B------:R-:W-:Y:S02]  /*23d70*/  SHF.R.U32.HI R14, RZ, 0x8, R14 ;  /* 0x00000008ff0e7819 */ /* 0x000fe4000001160e */
[----:B------:R-:W-:Y:S01]  /*23d80*/  SHF.R.U32.HI R22, RZ, 0x8, R22 ;  /* 0x00000008ff167819 */ /* 0x000fe20000011616 */
[----:B------:R1:W-:Y:S01]  /*23d90*/  STL [R1+0x6c], R3 ;  /* 0x00006c0301007387 */ /* 0x0003e20000100800 */
[----:B------:R-:W-:-:S02]  /*23da0*/  SHF.R.U32.HI R24, RZ, 0x8, R24 ;  /* 0x00000008ff187819 */ /* 0x000fc40000011618 */
[----:B------:R-:W-:Y:S01]  /*23db0*/  PRMT R0, R0, 0x3340, R25 ;  /* 0x0000334000007816 */ /* 0x000fe20000000019 */
[----:B0-----:R-:W4:Y:S01]  /*23dc0*/  LDL.LU R13, [R1+0x40] ;  /* 0x00004000010d7983 */ /* 0x001f220000300800 */
[----:B------:R-:W-:Y:S02]  /*23dd0*/  LOP3.LUT R14, R14, 0xffff, RZ, 0xc0, !PT ;  /* 0x0000ffff0e0e7812 */ /* 0x000fe400078ec0ff */
[----:B-1----:R-:W-:Y:S01]  /*23de0*/  SHF.R.U32.HI R3, RZ, 0x8, R17 ;  /* 0x00000008ff037819 */ /* 0x002fe20000011611 */
[----:B------:R-:W4:Y:S01]  /*23df0*/  LDL.LU R29, [R1+0x18] ;  /* 0x00001800011d7983 */ /* 0x000f220000300800 */
[----:B------:R-:W-:Y:S02]  /*23e00*/  LOP3.LUT R24, R24, 0xffff, RZ, 0xc0, !PT ;  /* 0x0000ffff18187812 */ /* 0x000fe400078ec0ff */
[----:B------:R-:W-:Y:S02]  /*23e10*/  LOP3.LUT R3, R3, 0xffff, RZ, 0xc0, !PT ;  /* 0x0000ffff03037812 */ /* 0x000fe400078ec0ff */
[----:B------:R-:W-:-:S02]  /*23e20*/  LOP3.LUT R19, R22, 0xffff, RZ, 0xc0, !PT ;  /* 0x0000ffff16137812 */ /* 0x000fc400078ec0ff */
[----:B------:R-:W4:Y:S01]  /*23e30*/  LDL.LU R22, [R1+0x48] ;  /* 0x0000480001167983 */ /* 0x000f220000300800 */
[----:B------:R-:W-:-:S03]  /*23e40*/  PRMT R15, R14, 0x3340, R1 ;  /* 0x000033400e0f7816 */ /* 0x000fc60000000001 */
[----:B------:R-:W4:Y:S01]  /*23e50*/  LDL.LU R25, [R1+0x1c] ;  /* 0x00001c0001197983 */ /* 0x000f220000300800 */
[----:B------:R-:W-:-:S03]  /*23e60*/  SHF.R.U32.HI R23, RZ, 0x8, R23 ;  /* 0x00000008ff177819 */ /* 0x000fc60000011617 */
[----:B------:R0:W-:Y:S01]  /*23e70*/  STL [R1+0x10], R0 ;  /* 0x0000100001007387 */ /* 0x0001e20000100800 */
[----:B------:R-:W-:Y:S02]  /*23e80*/  LOP3.LUT R17, R23, 0xffff, RZ, 0xc0, !PT ;  /* 0x0000ffff17117812 */ /* 0x000fe400078ec0ff */
[----:B0-----:R-:W-:Y:S02]  /*23e90*/  PRMT R0, R3, 0x3340, R24 ;  /* 0x0000334003007816 */ /* 0x001fe40000000018 */
[----:B------:R-:W4:Y:S04]  /*23ea0*/  LDL.LU R24, [R1+0x44] ;  /* 0x0000440001187983 */ /* 0x000f280000300800 */
[----:B------:R2:W-:Y:S04]  /*23eb0*/  STL [R1+0x54], R0 ;  /* 0x0000540001007387 */ /* 0x0005e80000100800 */
[----:B------:R-:W4:Y:S04]  /*23ec0*/  LDL.LU R23, [R1+0xb4] ;  /* 0x0000b40001177983 */ /* 0x000f280000300800 */
[----:B------:R-:W4:Y:S01]  /*23ed0*/  LDL.LU R16, [R1+0xb0] ;  /* 0x0000b00001107983 */ /* 0x000f220000300800 */
[----:B---3--:R-:W-:-:S03]  /*23ee0*/  SHF.R.U32.HI R3, RZ, 0x8, R26 ;  /* 0x00000008ff037819 */ /* 0x008fc6000001161a */
[----:B------:R-:W3:Y:S01]  /*23ef0*/  LDL.LU R26, [R1+0xa4] ;  /* 0x0000a400011a7983 */ /* 0x000ee20000300800 */
[----:B------:R-:W-:Y:S02]  /*23f00*/  SHF.R.U32.HI R14, RZ, 0x8, R27 ;  /* 0x00000008ff0e7819 */ /* 0x000fe4000001161b */
[----:B------:R-:W-:Y:S01]  /*23f10*/  LOP3.LUT R3, R3, 0xffff, RZ, 0xc0, !PT ;  /* 0x0000ffff03037812 */ /* 0x000fe200078ec0ff */
[----:B------:R-:W3:Y:S01]  /*23f20*/  LDL.LU R27, [R1+0x14] ;  /* 0x00001400011b7983 */ /* 0x000ee20000300800 */
[----:B------:R-:W-:-:S04]  /*23f30*/  LOP3.LUT R14, R14, 0xffff, RZ, 0xc0, !PT ;  /* 0x0000ffff0e0e7812 */ /* 0x000fc800078ec0ff */
[----:B------:R-:W-:Y:S02]  /*23f40*/  PRMT R3, R3, 0x3340, R14 ;  /* 0x0000334003037816 */ /* 0x000fe4000000000e */
[----:B------:R-:W3:Y:S01]  /*23f50*/  LDL.LU R14, [R1+0x4c] ;  /* 0x00004c00010e7983 */ /* 0x000ee20000300800 */
[----:B--2---:R-:W-:Y:S02]  /*23f60*/  SHF.R.U32.HI R0, RZ, 0x8, R20 ;  /* 0x00000008ff007819 */ /* 0x004fe40000011614 */
[----:B------:R-:W-:Y:S02]  /*23f70*/  SHF.R.U32.HI R12, RZ, 0x8, R12 ;  /* 0x00000008ff0c7819 */ /* 0x000fe4000001160c */
[----:B------:R-:W-:Y:S02]  /*23f80*/  SHF.R.U32.HI R8, RZ, 0x8, R8 ;  /* 0x00000008ff087819 */ /* 0x000fe40000011608 */
[----:B------:R-:W-:Y:S02]  /*23f90*/  SHF.R.U32.HI R10, RZ, 0x8, R10 ;  /* 0x00000008ff0a7819 */ /* 0x000fe4000001160a */
[----:B------:R-:W-:-:S02]  /*23fa0*/  LOP3.LUT R0, R0, 0xffff, RZ, 0xc0, !PT ;  /* 0x0000ffff00007812 */ /* 0x000fc400078ec0ff */
[----:B------:R-:W-:Y:S02]  /*23fb0*/  LOP3.LUT R8, R8, 0xffff, RZ, 0xc0, !PT ;  /* 0x0000ffff08087812 */ /* 0x000fe400078ec0ff */
[----:B------:R-:W-:Y:S02]  /*23fc0*/  LOP3.LUT R12, R12, 0xffff, RZ, 0xc0, !PT ;  /* 0x0000ffff0c0c7812 */ /* 0x000fe400078ec0ff */
[----:B------:R-:W-:Y:S02]  /*23fd0*/  LOP3.LUT R10, R10, 0xffff, RZ, 0xc0, !PT ;  /* 0x0000ffff0a0a7812 */ /* 0x000fe400078ec0ff */
[--C-:B------:R-:W-:Y:S01]  /*23fe0*/  PRMT R21, R0, 0x3340, R1.reuse ;  /* 0x0000334000157816 */ /* 0x100fe20000000001 */
[----:B------:R0:W-:Y:S01]  /*23ff0*/  STL [R1+0x4], R3 ;  /* 0x0000040301007387 */ /* 0x0001e20000100800 */
[----:B------:R-:W-:Y:S02]  /*24000*/  PRMT R0, R12, 0x3340, R8 ;  /* 0x000033400c007816 */ /* 0x000fe40000000008 */
[----:B------:R-:W-:-:S05]  /*24010*/  PRMT R20, R10, 0x3340, R1 ;  /* 0x000033400a147816 */ /* 0x000fca0000000001 */
[----:B------:R-:W-:Y:S04]  /*24020*/  STL [R1+0xcf8], R20 ;  /* 0x000cf81401007387 */ /* 0x000fe80000100800 */
[----:B------:R1:W-:Y:S01]  /*24030*/  STL [R1+0x8], R0 ;  /* 0x0000080001007387 */ /* 0x0003e20000100800 */
[----:B----4-:R-:W-:Y:S02]  /*24040*/  SHF.R.U32.HI R8, RZ, 0x8, R13 ;  /* 0x00000008ff087819 */ /* 0x010fe4000001160d */
[----:B0-----:R-:W-:-:S04]  /*24050*/  SHF.R.U32.HI R3, RZ, 0x8, R25 ;  /* 0x00000008ff037819 */ /* 0x001fc80000011619 */
[----:B------:R-:W-:Y:S02]  /*24060*/  LOP3.LUT R3, R3, 0xffff, RZ, 0xc0, !PT ;  /* 0x0000ffff03037812 */ /* 0x000fe400078ec0ff */
[----:B------:R-:W-:Y:S02]  /*24070*/  SHF.R.U32.HI R12, RZ, 0x8, R24 ;  /* 0x00000008ff0c7819 */ /* 0x000fe40000011618 */
[----:B------:R-:W2:Y:S02]  /*24080*/  LDL.LU R24, [R1+0x94] ;  /* 0x0000940001187983 */ /* 0x000ea40000300800 */
[----:B------:R-:W-:Y:S02]  /*24090*/  LOP3.LUT R12, R12, 0xffff, RZ, 0xc0, !PT ;  /* 0x0000ffff0c0c7812 */ /* 0x000fe400078ec0ff */
[----:B------:R-:W-:Y:S02]  /*240a0*/  PRMT R3, R3, 0x3340, R1 ;  /* 0x0000334003037816 */ /* 0x000fe40000000001 */
[----:B------:R-:W-:-:S02]  /*240b0*/  SHF.R.U32.HI R10, RZ, 0x8, R22 ;  /* 0x00000008ff0a7819 */ /* 0x000fc40000011616 */
[----:B------:R-:W-:Y:S02]  /*240c0*/  LOP3.LUT R8, R8, 0xffff, RZ, 0xc0, !PT ;  /* 0x0000ffff08087812 */ /* 0x000fe400078ec0ff */
[----:B------:R-:W-:Y:S02]  /*240d0*/  LOP3.LUT R10, R10, 0xffff, RZ, 0xc0, !PT ;  /* 0x0000ffff0a0a7812 */ /* 0x000fe400078ec0ff */
[----:B-1----:R-:W-:Y:S02]  /*240e0*/  SHF.R.U32.HI R0, RZ, 0x8, R29 ;  /* 0x00000008ff007819 */ /* 0x002fe4000001161d */
[----:B---3--:R-:W-:-:S04]  /*240f0*/  SHF.R.U32.HI R14, RZ, 0x8, R14 ;  /* 0x00000008ff0e7819 */ /* 0x008fc8000001160e */
[----:B------:R-:W-:-:S04]  /*24100*/  LOP3.LUT R14, R14, 0xffff, RZ, 0xc0, !PT ;  /* 0x0000ffff0e0e7812 */ /* 0x000fc800078ec0ff */
[----:B------:R-:W-:-:S05]  /*24110*/  PRMT R12, R14, 0x3340, R12 ;  /* 0x000033400e0c7816 */ /* 0x000fca000000000c */
[----:B------:R-:W-:Y:S04]  /*24120*/  STL [R1+0x50], R12 ;  /* 0x0000500c01007387 */ /* 0x000fe80000100800 */
[----:B------:R0:W-:Y:S04]  /*24130*/  STL [R1+0xcf4], R3 ;  /* 0x000cf40301007387 */ /* 0x0001e80000100800 */
[----:B------:R-:W3:Y:S04]  /*24140*/  LDL.LU R25, [R1+0xa0] ;  /* 0x0000a00001197983 */ /* 0x000ee80000300800 */
[----:B------:R-:W4:Y:S01]  /*24150*/  LDL.LU R13, [R1+0x88] ;  /* 0x00008800010d7983 */ /* 0x000f220000300800 */
[----:B0-----:R-:W-:-:S05]  /*24160*/  PRMT R3, R10, 0x3340, R8 ;  /* 0x000033400a037816 */ /* 0x001fca0000000008 */
[----:B------:R-:W-:Y:S04]  /*24170*/  STL [R1+0x64], R3 ;  /* 0x0000640301007387 */ /* 0x000fe80000100800 */
[----:B------:R-:W4:Y:S01]  /*24180*/  LDL.LU R29, [R1+0x9c] ;  /* 0x00009c00011d7983 */ /* 0x000f220000300800 */
[----:B------:R-:W-:Y:S02]  /*24190*/  LOP3.LUT R0, R0, 0xffff, RZ, 0xc0, !PT ;  /* 0x0000ffff00007812 */ /* 0x000fe400078ec0ff */
[----:B------:R-:W-:Y:S02]  /*241a0*/  SHF.R.U32.HI R14, RZ, 0x8, R23 ;  /* 0x00000008ff0e7819 */ /* 0x000fe40000011617 */
[----:B------:R-:W-:Y:S02]  /*241b0*/  SHF.R.U32.HI R12, RZ, 0x8, R16 ;  /* 0x00000008ff0c7819 */ /* 0x000fe40000011610 */
[----:B------:R-:W-:-:S02]  /*241c0*/  PRMT R0, R0, 0x3340, R1 ;  /* 0x0000334000007816 */ /* 0x000fc40000000001 */
[----:B------:R-:W-:Y:S02]  /*241d0*/  LOP3.LUT R12, R12, 0xffff, RZ, 0xc0, !PT ;  /* 0x0000ffff0c0c7812 */ /* 0x000fe400078ec0ff */
[----:B------:R-:W-:Y:S01]  /*241e0*/  LOP3.LUT R14, R14, 0xffff, RZ, 0xc0, !PT ;  /* 0x0000ffff0e0e7812 */ /* 0x000fe200078ec0ff */
[----:B------:R0:W-:Y:S04]  /*241f0*/  STL [R1+0xcf0], R0 ;  /* 0x000cf00001007387 */ /* 0x0001e80000100800 */
[----:B------:R-:W4:Y:S04]  /*24200*/  LDL.LU R23, [R1+0x140] ;  /* 0x0001400001177983 */ /* 0x000f280000300800 */
[----:B------:R-:W4:Y:S01]  /*24210*/  LDL.LU R22, [R1+0x13c] ;  /* 0x00013c0001167983 */ /* 0x000f220000300800 */
[----:B0-----:R-:W-:-:S05]  /*24220*/  PRMT R0, R14, 0x3340, R12 ;  /* 0x000033400e007816 */ /* 0x001fca000000000c */
[----:B------:R0:W-:Y:S04]  /*24230*/  STL [R1+0x44], R0 ;  /* 0x0000440001007387 */ /* 0x0001e80000100800 */
[----:B------:R-:W4:Y:S01]  /*24240*/  LDL.LU R3, [R1+0x138] ;  /* 0x0001380001037983 */ /* 0x000f220000300800 */
[----:B------:R-:W-:-:S03]  /*24250*/  SHF.R.U32.HI R8, RZ, 0x8, R26 ;  /* 0x00000008ff087819 */ /* 0x000fc6000001161a */
[----:B------:R-:W4:Y:S01]  /*24260*/  LDL.LU R20, [R1+0xb8] ;  /* 0x0000b80001147983 */ /* 0x000f220000300800 */
[----:B------:R-:W-:-:S03]  /*24270*/  SHF.R.U32.HI R10, RZ, 0x8, R27 ;  /* 0x00000008ff0a7819 */ /* 0x000fc6000001161b */
[----:B------:R-:W4:Y:S01]  /*24280*/  LDL.LU R26, [R1+0xbc] ;  /* 0x0000bc00011a7983 */ /* 0x000f220000300800 */
[----:B------:R-:W-:-:S03]  /*24290*/  SHF.R.U32.HI R16, RZ, 0x8, R4 ;  /* 0x00000008ff107819 */ /* 0x000fc60000011604 */
[----:B------:R-:W4:Y:S01]  /*242a0*/  LDL.LU R27, [R1+0xc0] ;  /* 0x0000c000011b7983 */ /* 0x000f220000300800 */
[----:B------:R-:W-:Y:S02]  /*242b0*/  LOP3.LUT R4, R8, 0xffff, RZ, 0xc0, !PT ;  /* 0x0000ffff08047812 */ /* 0x000fe400078ec0ff */
[----:B------:R-:W-:Y:S02]  /*242c0*/  LOP3.LUT R8, R16, 0xffff, RZ, 0xc0, !PT ;  /* 0x0000ffff10087812 */ /* 0x000fe400078ec0ff */
[----:B------:R-:W-:Y:S02]  /*242d0*/  SHF.R.U32.HI R18, RZ, 0x8, R18 ;  /* 0x00000008ff127819 */ /* 0x000fe40000011612 */
[----:B--2---:R-:W-:Y:S02]  /*242e0*/  SHF.R.U32.HI R16, RZ, 0x8, R24 ;  /* 0x00000008ff107819 */ /* 0x004fe40000011618 */
[----:B------:R-:W-:Y:S02]  /*242f0*/  PRMT R4, R4, 0x3340, R1 ;  /* 0x0000334004047816 */ /* 0x000fe40000000001 */
[----:B------:R-:W-:-:S02]  /*24300*/  LOP3.LUT R10, R10, 0xffff, RZ, 0xc0, !PT ;  /* 0x0000ffff0a0a7812 */ /* 0x000fc400078ec0ff */
[----:B------:R-:W-:Y:S02]  /*24310*/  LOP3.LUT R16, R16, 0xffff, RZ, 0xc0, !PT ;  /* 0x0000ffff10107812 */ /* 0x000fe400078ec0ff */
[----:B------:R-:W-:Y:S01]  /*24320*/  LOP3.LUT R18, R18, 0xffff, RZ, 0xc0, !PT ;  /* 0x0000ffff12127812 */ /* 0x000fe200078ec0ff */
[----:B------:R1:W-:Y:S01]  /*24330*/  STL [R1+0xcec], R4 ;  /* 0x000cec0401007387 */ /* 0x0003e20000100800 */
[----:B0-----:R-:W-:-:S05]  /*24340*/  PRMT R0, R10, 0x3340, R8 ;  /* 0x000033400a007816 */ /* 0x001fca0000000008 */
[----:B------:R0:W-:Y:S01]  /*24350*/  STL [R1+0x60], R0 ;  /* 0x0000600001007387 */ /* 0x0001e20000100800 */
[----:B-1----:R-:W-:-:S05]  /*24360*/  PRMT R4, R18, 0x3340, R16 ;  /* 0x0000334012047816 */ /* 0x002fca0000000010 */
[----:B------:R1:W-:Y:S01]  /*24370*/  STL [R1+0x58], R4 ;  /* 0x0000580401007387 */ /* 0x0003e20000100800 */
[----:B---3--:R-:W-:-:S03]  /*24380*/  SHF.R.U32.HI R14, RZ, 0x8, R25 ;  /* 0x00000008ff0e7819 */ /* 0x008fc60000011619 */
[----:B------:R-:W2:Y:S01]  /*24390*/  LDL.LU R25, [R1+0xdc] ;  /* 0x0000dc0001197983 */ /* 0x000ea20000300800 */
[----:B----4-:R-:W-:Y:S02]  /*243a0*/  SHF.R.U32.HI R12, RZ, 0x8, R13 ;  /* 0x00000008ff0c7819 */ /* 0x010fe4000001160d */
[----:B------:R-:W-:Y:S01]  /*243b0*/  LOP3.LUT R14, R14, 0xffff, RZ, 0xc0, !PT ;  /* 0x0000ffff0e0e7812 */ /* 0x000fe200078ec0ff */
[----:B------:R-:W3:Y:S01]  /*243c0*/  LDL.LU R24, [R1+0xd4] ;  /* 0x0000d40001187983 */ /* 0x000ee20000300800 */
[----:B------:R-:W-:-:S04]  /*243d0*/  LOP3.LUT R12, R12, 0xffff, RZ, 0xc0, !PT ;  /* 0x0000ffff0c0c7812 */ /* 0x000fc800078ec0ff */
[----:B0-----:R-:W-:-:S05]  /*243e0*/  PRMT R0, R14, 0x3340, R12 ;  /* 0x000033400e007816 */ /* 0x001fca000000000c */
[----:B------:R0:W-:Y:S04]  /*243f0*/  STL [R1+0x5c], R0 ;  /* 0x00005c0001007387 */ /* 0x0001e80000100800 */
[----:B-1----:R-:W4:Y:S04]  /*24400*/  LDL.LU R4, [R1+0xd0] ;  /* 0x0000d00001047983 */ /* 0x002f280000300800 */
[----:B0-----:R-:W4:Y:S01]  /*24410*/  LDL.LU R0, [R1+0xe4] ;  /* 0x0000e40001007983 */ /* 0x001f220000300800 */
[----:B------:R-:W-:-:S03]  /*24420*/  SHF.R.U32.HI R10, RZ, 0x8, R29 ;  /* 0x00000008ff0a7819 */ /* 0x000fc6000001161d */
[----:B------:R-:W4:Y:S04]  /*24430*/  LDL.LU R13, [R1+0xe0] ;  /* 0x0000e000010d7983 */ /* 0x000f280000300800 */
[----:B------:R-:W4:Y:S01]  /*24440*/  LDL.LU R29, [R1+0xd8] ;  /* 0x0000d800011d7983 */ /* 0x000f220000300800 */
[----:B------:R-:W-:Y:S02]  /*24450*/  SHF.R.U32.HI R23, RZ, 0x8, R23 ;  /* 0x00000008ff177819 */ /* 0x000fe40000011617 */
[----:B------:R-:W-:Y:S02]  /*24460*/  SHF.R.U32.HI R22, RZ, 0x8, R22 ;  /* 0x00000008ff167819 */ /* 0x000fe40000011616 */
[----:B------:R-:W-:Y:S02]  /*24470*/  LOP3.LUT R10, R10, 0xffff, RZ, 0xc0, !PT ;  /* 0x0000ffff0a0a7812 */ /* 0x000fe400078ec0ff */
[----:B------:R-:W-:-:S02]  /*24480*/  SHF.R.U32.HI R12, RZ, 0x8, R3 ;  /* 0x00000008ff0c7819 */ /* 0x000fc40000011603 */
[----:B------:R-:W-:Y:S02]  /*24490*/  LOP3.LUT R22, R22, 0xffff, RZ, 0xc0, !PT ;  /* 0x0000ffff16167812 */ /* 0x000fe400078ec0ff */
[----:B------:R-:W-:Y:S02]  /*244a0*/  LOP3.LUT R12, R12, 0xffff, RZ, 0xc0, !PT ;  /* 0x0000ffff0c0c7812 */ /* 0x000fe400078ec0ff */
[----:B------:R-:W-:Y:S02]  /*244b0*/  LOP3.LUT R23, R23, 0xffff, RZ, 0xc0, !PT ;  /* 0x0000ffff17177812 */ /* 0x000fe400078ec0ff */
[----:B------:R-:W-:Y:S02]  /*244c0*/  PRMT R10, R10, 0x3340, R1 ;  /* 0x000033400a0a7816 */ /* 0x000fe40000000001 */
[----:B------:R-:W-:Y:S02]  /*244d0*/  SHF.R.U32.HI R18, RZ, 0x8, R20 ;  /* 0x00000008ff127819 */ /* 0x000fe40000011614 */
[----:B------:R-:W-:-:S02]  /*244e0*/  SHF.R.U32.HI R16, RZ, 0x8, R26 ;  /* 0x00000008ff107819 */ /* 0x000fc4000001161a */
[----:B------:R-:W-:Y:S02]  /*244f0*/  PRMT R12, R12, 0x3340, R1 ;  /* 0x000033400c0c7816 */ /* 0x000fe40000000001 */
[----:B------:R-:W-:Y:S01]  /*24500*/  PRMT R3, R23, 0x3340, R22 ;  /* 0x0000334017037816 */ /* 0x000fe20000000016 */
[----:B------:R-:W-:Y:S01]  /*24510*/  STL [R1+0xce8], R10 ;  /* 0x000ce80a01007387 */ /* 0x000fe20000100800 */
[----:B------:R-:W-:Y:S02]  /*24520*/  SHF.R.U32.HI R14, RZ, 0x8, R27 ;  /* 0x00000008ff0e7819 */ /* 0x000fe4000001161b */
[----:B------:R-:W-:Y:S02]  /*24530*/  LOP3.LUT R16, R16, 0xffff, RZ, 0xc0, !PT ;  /* 0x0000ffff10107812 */ /* 0x000fe400078ec0ff */
[----:B------:R-:W-:Y:S01]  /*24540*/  LOP3.LUT R18, R18, 0xffff, RZ, 0xc0, !PT ;  /* 0x0000ffff12127812 */ /* 0x000fe200078ec0ff */
[----:B------:R0:W-:Y:S01]  /*24550*/  STL [R1+0xce4], R12 ;  /* 0x000ce40c01007387 */ /* 0x0001e20000100800 */
[----:B------:R-:W-:-:S03]  /*24560*/  LOP3.LUT R14, R14, 0xffff, RZ, 0xc0, !PT ;  /* 0x0000ffff0e0e7812 */ /* 0x000fc600078ec0ff */
[----:B------:R1:W-:Y:S01]  /*24570*/  STL [R1+0x48], R3 ;  /* 0x0000480301007387 */ /* 0x0003e20000100800 */
[----:B------:R-:W-:-:S03]  /*24580*/  PRMT R14, R14, 0x3340, R1 ;  /* 0x000033400e0e7816 */ /* 0x000fc60000000001 */
[----:B0-----:R-:W4:Y:S01]  /*24590*/  LDL.LU R12, [R1+0x12c] ;  /* 0x00012c00010c7983 */ /* 0x001f220000300800 */
[----:B-1----:R-:W-:-:S03]  /*245a0*/  PRMT R3, R18, 0x3340, R16 ;  /* 0x0000334012037816 */ /* 0x002fc60000000010 */
[----:B------:R-:W4:Y:S04]  /*245b0*/  LDL.LU R26, [R1+0x128] ;  /* 0x00012800011a7983 */ /* 0x000f280000300800 */
[----:B------:R0:W-:Y:S04]  /*245c0*/  STL [R1+0x4c], R3 ;  /* 0x00004c0301007387 */ /* 0x0001e80000100800 */
[----:B0-----:R-:W4:Y:S04]  /*245d0*/  LDL.LU R3, [R1+0xcc] ;  /* 0x0000cc0001037983 */ /* 0x001f280000300800 */
[----:B------:R-:W4:Y:S04]  /*245e0*/  LDL.LU R20, [R1+0xc8] ;  /* 0x0000c80001147983 */ /* 0x000f280000300800 */
[----:B------:R-:W4:Y:S04]  /*245f0*/  LDL.LU R27, [R1+0xc4] ;  /* 0x0000c400011b7983 */ /* 0x000f280000300800 */
[----:B------:R0:W-:Y:S04]  /*24600*/  STL [R1+0xce0], R14 ;  /* 0x000ce00e01007387 */ /* 0x0001e80000100800 */
[----:B0-----:R-:W4:Y:S01]  /*24610*/  LDL.LU R14, [R1+0x130] ;  /* 0x00013000010e7983 */ /* 0x001f220000300800 */
[----:B------:R-:W-:-:S03]  /*24620*/  SHF.R.U32.HI R8, RZ, 0x8, R28 ;  /* 0x00000008ff087819 */ /* 0x000fc6000001161c */
[----:B------:R-:W4:Y:S04]  /*24630*/  LDL.LU R10, [R1+0x108] ;  /* 0x00010800010a7983 */ /* 0x000f280000300800 */
[----:B------:R-:W4:Y:S01]  /*24640*/  LDL.LU R28, [R1+0x100] ;  /* 0x00010000011c7983 */ /* 0x000f220000300800 */
[----:B--2---:R-:W-:Y:S02]  /*24650*/  SHF.R.U32.HI R25, RZ, 0x8, R25 ;  /* 0x00000008ff197819 */ /* 0x004fe40000011619 */
[----:B---3--:R-:W-:Y:S02]  /*24660*/  SHF.R.U32.HI R24, RZ, 0x8, R24 ;  /* 0x00000008ff187819 */ /* 0x008fe40000011618 */
[----:B------:R-:W-:Y:S02]  /*24670*/  LOP3.LUT R25, R25, 0xffff, RZ, 0xc0, !PT ;  /* 0x0000ffff19197812 */ /* 0x000fe400078ec0ff */
[----:B------:R-:W-:-:S02]  /*24680*/  LOP3.LUT R24, R24, 0xffff, RZ, 0xc0, !PT ;  /* 0x0000ffff18187812 */ /* 0x000fc400078ec0ff */
[----:B----4-:R-:W-:Y:S02]  /*24690*/  SHF.R.U32.HI R16, RZ, 0x8, R4 ;  /* 0x00000008ff107819 */ /* 0x010fe40000011604 */
[----:B------:R-:W-:Y:S02]  /*246a0*/  SHF.R.U32.HI R23, RZ, 0x8, R0 ;  /* 0x00000008ff177819 */ /* 0x000fe40000011600 */
[----:B------:R-:W-:Y:S02]  /*246b0*/  PRMT R0, R25, 0x3340, R24 ;  /* 0x0000334019007816 */ /* 0x000fe40000000018 */
[----:B------:R-:W-:-:S03]  /*246c0*/  SHF.R.U32.HI R22, RZ, 0x8, R13 ;  /* 0x00000008ff167819 */ /* 0x000fc6000001160d */
[----:B------:R0:W-:Y:S01]  /*246d0*/  STL [R1+0x14], R0 ;  /* 0x0000140001007387 */ /* 0x0001e20000100800 */
[----:B------:R-:W-:-:S03]  /*246e0*/  SHF.R.U32.HI R18, RZ, 0x8, R29 ;  /* 0x00000008ff127819 */ /* 0x000fc6000001161d */
[----:B------:R-:W2:Y:S04]  /*246f0*/  LDL.LU R4, [R1+0xec] ;  /* 0x0000ec0001047983 */ /* 0x000ea80000300800 */
[----:B0-----:R-:W3:Y:S04]  /*24700*/  LDL.LU R0, [R1+0x120] ;  /* 0x0001200001007983 */ /* 0x001ee80000300800 */
[----:B------:R-:W4:Y:S04]  /*24710*/  LDL.LU R13, [R1+0x10c] ;  /* 0x00010c00010d7983 */ /* 0x000f280000300800 */
[----:B------:R-:W4:Y:S01]  /*24720*/  LDL.LU R29, [R1+0x104] ;  /* 0x00010400011d7983 */ /* 0x000f220000300800 */
[----:B------:R-:W-:-:S02]  /*24730*/  LOP3.LUT R16, R16, 0xffff, RZ, 0xc0, !PT ;  /* 0x0000ffff10107812 */ /* 0x000fc400078ec0ff */
[----:B------:R-:W-:Y:S02]  /*24740*/  LOP3.LUT R22, R22, 0xffff, RZ, 0xc0, !PT ;  /* 0x0000ffff16167812 */ /* 0x000fe400078ec0ff */
[----:B------:R-:W-:Y:S02]  /*24750*/  LOP3.LUT R23, R23, 0xffff, RZ, 0xc0, !PT ;  /* 0x0000ffff17177812 */ /* 0x000fe400078ec0ff */
[----:B------:R-:W-:Y:S02]  /*24760*/  PRMT R16, R16, 0x3340, R1 ;  /* 0x0000334010107816 */ /* 0x000fe40000000001 */
[----:B------:R-:W-:Y:S02]  /*24770*/  PRMT R22, R23, 0x3340, R22 ;  /* 0x0000334017167816 */ /* 0x000fe40000000016 */
[----:B------:R-:W-:Y:S01]  /*24780*/  LOP3.LUT R18, R18, 0xffff, RZ, 0xc0, !PT ;  /* 0x0000ffff12127812 */ /* 0x000fe200078ec0ff */
[----:B------:R0:W-:Y:S04]  /*24790*/  STL [R1+0xcdc], R16 ;  /* 0x000cdc1001007387 */ /* 0x0001e80000100800 */
[----:B------:R1:W-:Y:S01]  /*247a0*/  STL [R1+0x40], R22 ;  /* 0x0000401601007387 */ /* 0x0003e20000100800 */
[----:B------:R-:W-:-:S02]  /*247b0*/  SHF.R.U32.HI R24, RZ, 0x8, R12 ;  /* 0x00000008ff187819 */ /* 0x000fc4000001160c */
[----:B------:R-:W-:Y:S02]  /*247c0*/  SHF.R.U32.HI R26, RZ, 0x8, R26 ;  /* 0x00000008ff1a7819 */ /* 0x000fe4000001161a */
[----:B------:R-:W-:Y:S02]  /*247d0*/  LOP3.LUT R24, R24, 0xffff, RZ, 0xc0, !PT ;  /* 0x0000ffff18187812 */ /* 0x000fe400078ec0ff */
[----:B------:R-:W-:Y:S02]  /*247e0*/  LOP3.LUT R26, R26, 0xffff, RZ, 0xc0, !PT ;  /* 0x0000ffff1a1a7812 */ /* 0x000fe400078ec0ff */
[--C-:B0-----:R-:W-:Y:S02]  /*247f0*/  PRMT R16, R18, 0x3340, R1.reuse ;  /* 0x0000334012107816 */ /* 0x101fe40000000001 */
[----:B------:R-:W-:Y:S02]  /*24800*/  PRMT R12, R26, 0x3340, R1 ;  /* 0x000033401a0c7816 */ /* 0x000fe40000000001 */
[----:B------:R-:W-:-:S02]  /*24810*/  SHF.R.U32.HI R23, RZ, 0x8, R3 ;  /* 0x00000008ff177819 */ /* 0x000fc40000011603 */
[----:B-1----:R-:W-:Y:S02]  /*24820*/  SHF.R.U32.HI R22, RZ, 0x8, R20 ;  /* 0x00000008ff167819 */ /* 0x002fe40000011614 */
[----:B------:R-:W-:Y:S02]  /*24830*/  LOP3.LUT R23, R23, 0xffff, RZ, 0xc0, !PT ;  /* 0x0000ffff17177812 */ /* 0x000fe400078ec0ff */
[----:B------:R-:W-:Y:S02]  /*24840*/  SHF.R.U32.HI R18, RZ, 0x8, R27 ;  /* 0x00000008ff127819 */ /* 0x000fe4000001161b */
[----:B------:R-:W-:Y:S02]  /*24850*/  LOP3.LUT R22, R22, 0xffff, RZ, 0xc0, !PT ;  /* 0x0000ffff16167812 */ /* 0x000fe400078ec0ff */
[----:B------:R-:W-:-:S04]  /*24860*/  SHF.R.U32.HI R25, RZ, 0x8, R14 ;  /* 0x00000008ff197819 */ /* 0x000fc8000001160e */
[----:B------:R-:W-:-:S04]  /*24870*/  LOP3.LUT R25, R25, 0xffff, RZ, 0xc0, !PT ;  /* 0x0000ffff19197812 */ /* 0x000fc800078ec0ff */
[----:B------:R-:W-:Y:S01]  /*24880*/  PRMT R14, R25, 0x3340, R24 ;  /* 0x00003340190e7816 */ /* 0x000fe20000000018 */
[----:B------:R0:W-:Y:S01]  /*24890*/  STL [R1+0x1c], R16 ;  /* 0x00001c1001007387 */ /* 0x0001e20000100800 */
[----:B------:R-:W-:Y:S02]  /*248a0*/  LOP3.LUT R18, R18, 0xffff, RZ, 0xc0, !PT ;  /* 0x0000ffff12127812 */ /* 0x000fe400078ec0ff */
[----:B------:R-:W-:Y:S01]  /*248b0*/  PRMT R3, R23, 0x3340, R22 ;  /* 0x0000334017037816 */ /* 0x000fe20000000016 */
[----:B------:R-:W-:Y:S01]  /*248c0*/  STL [R1+0x3c], R14 ;  /* 0x00003c0e01007387 */ /* 0x000fe20000100800 */
[----:B------:R-:W-:-:S03]  /*248d0*/  SHF.R.U32.HI R24, RZ, 0x8, R28 ;  /* 0x00000008ff187819 */ /* 0x000fc6000001161c */
[----:B0-----:R-:W4:Y:S04]  /*248e0*/  LDL.LU R16, [R1+0x114] ;  /* 0x0001140001107983 */ /* 0x001f280000300800 */
[----:B------:R0:W-:Y:S01]  /*248f0*/  STL [R1+0x2c], R12 ;  /* 0x00002c0c01007387 */ /* 0x0001e20000100800 */
[----:B------:R-:W-:-:S03]  /*24900*/  SHF.R.U32.HI R25, RZ, 0x8, R10 ;  /* 0x00000008ff197819 */ /* 0x000fc6000001160a */
[----:B------:R-:W4:Y:S04]  /*24910*/  LDL.LU R27, [R1+0x110] ;  /* 0x00011000011b7983 */ /* 0x000f280000300800 */
[----:B------:R1:W-:Y:S01]  /*24920*/  STL [R1+0x38], R3 ;  /* 0x0000380301007387 */ /* 0x0003e20000100800 */
[----:B0-----:R-:W-:-:S03]  /*24930*/  PRMT R12, R18, 0x3340, R1 ;  /* 0x00003340120c7816 */ /* 0x001fc60000000001 */
[----:B------:R-:W4:Y:S01]  /*24940*/  LDL.LU R14, [R1+0xe8] ;  /* 0x0000e800010e7983 */ /* 0x000f220000300800 */
[----:B------:R-:W-:-:S03]  /*24950*/  LOP3.LUT R24, R24, 0xffff, RZ, 0xc0, !PT ;  /* 0x0000ffff18187812 */ /* 0x000fc600078ec0ff */
[----:B-1----:R-:W4:Y:S01]  /*24960*/  LDL.LU R3, [R1+0xac] ;  /* 0x0000ac0001037983 */ /* 0x002f220000300800 */
[----:B------:R-:W-:-:S03]  /*24970*/  LOP3.LUT R25, R25, 0xffff, RZ, 0xc0, !PT ;  /* 0x0000ffff19197812 */ /* 0x000fc600078ec0ff */
[----:B------:R-:W4:Y:S04]  /*24980*/  LDL.LU R20, [R1+0xa8] ;  /* 0x0000a80001147983 */ /* 0x000f280000300800 */
[----:B------:R0:W-:Y:S04]  /*24990*/  STL [R1+0x28], R12 ;  /* 0x0000280c01007387 */ /* 0x0001e80000100800 */
[----:B0-----:R-:W4:Y:S04]  /*249a0*/  LDL.LU R12, [R1+0xf4] ;  /* 0x0000f400010c7983 */ /* 0x001f280000300800 */
[----:B------:R-:W4:Y:S04]  /*249b0*/  LDL.LU R10, [R1+0x84] ;  /* 0x00008400010a7983 */ /* 0x000f280000300800 */
[----:B------:R-:W4:Y:S01]  /*249c0*/  LDL.LU R28, [R1+0x80] ;  /* 0x00008000011c7983 */ /* 0x000f220000300800 */
[----:B--2---:R-:W-:-:S03]  /*249d0*/  SHF.R.U32.HI R26, RZ, 0x8, R4 ;  /* 0x00000008ff1a7819 */ /* 0x004fc60000011604 */
[----:B------:R-:W2:Y:S01]  /*249e0*/  LDL.LU R4, [R1+0xfc] ;  /* 0x0000fc0001047983 */ /* 0x000ea20000300800 */
[----:B---3--:R-:W-:-:S03]  /*249f0*/  SHF.R.U32.HI R22, RZ, 0x8, R0 ;  /* 0x00000008ff167819 */ /* 0x008fc60000011600 */
[----:B------:R-:W3:Y:S01]  /*24a00*/  LDL.LU R0, [R1+0xf8] ;  /* 0x0000f80001007983 */ /* 0x000ee20000300800 */
[----:B----4-:R-:W-:-:S03]  /*24a10*/  SHF.R.U32.HI R18, RZ, 0x8, R13 ;  /* 0x00000008ff127819 */ /* 0x010fc6000001160d */
[----:B------:R-:W4:Y:S01]  /*24a20*/  LDL.LU R13, [R1+0xf0] ;  /* 0x0000f000010d7983 */ /* 0x000f220000300800 */
[----:B------:R-:W-:Y:S02]  /*24a30*/  SHF.R.U32.HI R23, RZ, 0x8, R29 ;  /* 0x00000008ff177819 */ /* 0x000fe4000001161d */
[----:B------:R-:W-:Y:S02]  /*24a40*/  PRMT R29, R25, 0x3340, R24 ;  /* 0x00003340191d7816 */ /* 0x000fe40000000018 */
[----:B------:R-:W2:Y:S01]  /*24a50*/  LDL.LU R24, [R1+0x118] ;  /* 0x0001180001187983 */ /* 0x000ea20000300800 */
[----:B------:R-:W-:Y:S02]  /*24a60*/  LOP3.LUT R26, R26, 0xffff, RZ, 0xc0, !PT ;  /* 0x0000ffff1a1a7812 */ /* 0x000fe400078ec0ff */
[----:B------:R-:W-:Y:S02]  /*24a70*/  LOP3.LUT R18, R18, 0xffff, RZ, 0xc0, !PT ;  /* 0x0000ffff12127812 */ /* 0x000fe400078ec0ff */
[----:B------:R-:W-:-:S02]  /*24a80*/  LOP3.LUT R22, R22, 0xffff, RZ, 0xc0, !PT ;  /* 0x0000ffff16167812 */ /* 0x000fc400078ec0ff */
[----:B------:R-:W-:Y:S02]  /*24a90*/  LOP3.LUT R23, R23, 0xffff, RZ, 0xc0, !PT ;  /* 0x0000ffff17177812 */ /* 0x000fe400078ec0ff */
[--C-:B------:R-:W-:Y:S02]  /*24aa0*/  PRMT R25, R26, 0x3340, R1.reuse ;  /* 0x000033401a197816 */ /* 0x100fe40000000001 */
[----:B------:R-:W-:Y:S02]  /*24ab0*/  PRMT R22, R22, 0x3340, R18 ;  /* 0x0000334016167816 */ /* 0x000fe40000000012 */
[----:B------:R-:W-:Y:S01]  /*24ac0*/  PRMT R18, R23, 0x3340, R1 ;  /* 0x0000334017127816 */ /* 0x000fe20000000001 */
[----:B------:R-:W-:Y:S04]  /*24ad0*/  STL [R1+0xcc4], R29 ;  /* 0x000cc41d01007387 */ /* 0x000fe80000100800 */
[----:B------:R-:W-:Y:S04]  /*24ae0*/  STL [R1+0x18], R25 ;  /* 0x0000181901007387 */ /* 0x000fe80000100800 */
[----:B------:R-:W-:Y:S04]  /*24af0*/  STL [R1+0xcc0], R18 ;  /* 0x000cc01201007387 */ /* 0x000fe80000100800 */
[----:B------:R0:W-:Y:S02]  /*24b00*/  STL [R1+0x30], R22 ;  /* 0x0000301601007387 */ /* 0x0001e40000100800 */
[----:B0-----:R-:W-:-:S04]  /*24b10*/  SHF.R.U32.HI R22, RZ, 0x8, R16 ;  /* 0x00000008ff167819 */ /* 0x001fc80000011610 */
[----:B------:R-:W-:Y:S02]  /*24b20*/  LOP3.LUT R22, R22, 0xffff, RZ, 0xc0, !PT ;  /* 0x0000ffff16167812 */ /* 0x000fe400078ec0ff */
[----:B------:R-:W-:Y:S02]  /*24b30*/  SHF.R.U32.HI R27, RZ, 0x8, R27 ;  /* 0x00000008ff1b7819 */ /* 0x000fe4000001161b */
[----:B------:R-:W-:Y:S02]  /*24b40*/  SHF.R.U32.HI R23, RZ, 0x8, R3 ;  /* 0x00000008ff177819 */ /* 0x000fe40000011603 */
[----:B------:R-:W4:Y:S02]  /*24b50*/  LDL.LU R3, [R1+0x78] ;  /* 0x0000780001037983 */ /* 0x000f240000300800 */
[----:B------:R-:W-:Y:S02]  /*24b60*/  LOP3.LUT R23, R23, 0xffff, RZ, 0xc0, !PT ;  /* 0x0000ffff17177812 */ /* 0x000fe400078ec0ff */
[----:B------:R-:W-:-:S02]  /*24b70*/  LOP3.LUT R27, R27, 0xffff, RZ, 0xc0, !PT ;  /* 0x0000ffff1b1b7812 */ /* 0x000fc400078ec0ff */
[----:B------:R-:W-:-:S04]  /*24b80*/  SHF.R.U32.HI R25, RZ, 0x8, R20 ;  /* 0x00000008ff197819 */ /* 0x000fc80000011614 */
[----:B------:R-:W-:Y:S02]  /*24b90*/  LOP3.LUT R25, R25, 0xffff, RZ, 0xc0, !PT ;  /* 0x0000ffff19197812 */ /* 0x000fe400078ec0ff */
[----:B--2---:R-:W-:Y:S02]  /*24ba0*/  SHF.R.U32.HI R26, RZ, 0x8, R24 ;  /* 0x00000008ff1a7819 */ /* 0x004fe40000011618 */
[----:B------:R-:W-:Y:S02]  /*24bb0*/  SHF.R.U32.HI R24, RZ, 0x8, R14 ;  /* 0x00000008ff187819 */ /* 0x000fe4000001160e */
[----:B------:R-:W-:Y:S02]  /*24bc0*/  LOP3.LUT R26, R26, 0xffff, RZ, 0xc0, !PT ;  /* 0x0000ffff1a1a7812 */ /* 0x000fe400078ec0ff */
[----:B------:R-:W-:Y:S02]  /*24bd0*/  LOP3.LUT R24, R24, 0xffff, RZ, 0xc0, !PT ;  /* 0x0000ffff18187812 */ /* 0x000fe400078ec0ff */
[----:B------:R-:W-:-:S05]  /*24be0*/  PRMT R14, R26, 0x3340, R22 ;  /* 0x000033401a0e7816 */ /* 0x000fca0000000016 */
[----:B------:R0:W-:Y:S02]  /*24bf0*/  STL [R1+0x24], R14 ;  /* 0x0000240e01007387 */ /* 0x0001e40000100800 */
[----:B0-----:R-:W-:Y:S02]  /*24c00*/  PRMT R14, R24, 0x3340, R23 ;  /* 0x00003340180e7816 */ /* 0x001fe40000000017 */
[----:B------:R-:W-:Y:S02]  /*24c10*/  SHF.R.U32.HI R24, RZ, 0x8, R28 ;  /* 0x00000008ff187819 */ /* 0x000fe4000001161c */
[----:B---3--:R-:W-:Y:S02]  /*24c20*/  SHF.R.U32.HI R28, RZ, 0x8, R0 ;  /* 0x00000008ff1c7819 */ /* 0x008fe40000011600 */
[----:B----4-:R-:W-:Y:S02]  /*24c30*/  SHF.R.U32.HI R0, RZ, 0x8, R13 ;  /* 0x00000008ff007819 */ /* 0x010fe4000001160d */
[----:B------:R-:W0:Y:S01]  /*24c40*/  S2R R13, SR_TID.X ;  /* 0x00000000000d7919 */ /* 0x000e220000002100 */
[----:B------:R-:W-:-:S02]  /*24c50*/  PRMT R22, R27, 0x3340, R1 ;  /* 0x000033401b167816 */ /* 0x000fc40000000001 */
[----:B------:R-:W-:-:S03]  /*24c60*/  PRMT R23, R25, 0x3340, R1 ;  /* 0x0000334019177816 */ /* 0x000fc60000000001 */
[----:B------:R-:W-:Y:S04]  /*24c70*/  STL [R1+0xcbc], R22 ;  /* 0x000cbc1601007387 */ /* 0x000fe80000100800 */
[----:B------:R-:W2:Y:S01]  /*24c80*/  LDL.LU R20, [R1+0x7c] ;  /* 0x00007c0001147983 */ /* 0x000ea20000300800 */
[----:B------:R-:W-:Y:S02]  /*24c90*/  SHF.R.U32.HI R27, RZ, 0x8, R12 ;  /* 0x00000008ff1b7819 */ /* 0x000fe4000001160c */
[----:B------:R-:W-:Y:S01]  /*24ca0*/  SHF.R.U32.HI R26, RZ, 0x8, R10 ;  /* 0x00000008ff1a7819 */ /* 0x000fe2000001160a */
[----:B------:R1:W-:Y:S01]  /*24cb0*/  STL [R1+0x20], R14 ;  /* 0x0000200e01007387 */ /* 0x0003e20000100800 */
[----:B------:R-:W-:Y:S02]  /*24cc0*/  SHF.R.U32.HI R25, RZ, 0x8, R4 ;  /* 0x00000008ff197819 */ /* 0x000fe40000011604 */
[----:B------:R-:W-:Y:S01]  /*24cd0*/  LOP3.LUT R26, R26, 0xffff, RZ, 0xc0, !PT ;  /* 0x0000ffff1a1a7812 */ /* 0x000fe200078ec0ff */
[----:B------:R3:W-:Y:S01]  /*24ce0*/  STL [R1+0xcb8], R23 ;  /* 0x000cb81701007387 */ /* 0x0007e20000100800 */
[----:B------:R-:W-:-:S02]  /*24cf0*/  LOP3.LUT R27, R27, 0xffff, RZ, 0xc0, !PT ;  /* 0x0000ffff1b1b7812 */ /* 0x000fc400078ec0ff */
[----:B------:R-:W-:Y:S01]  /*24d00*/  LOP3.LUT R24, R24, 0xffff, RZ, 0xc0, !PT ;  /* 0x0000ffff18187812 */ /* 0x000fe200078ec0ff */
[----:B-1----:R-:W4:Y:S01]  /*24d10*/  LDL.LU R14, [R1+0x70] ;  /* 0x00007000010e7983 */ /* 0x002f220000300800 */
[----:B------:R-:W-:Y:S02]  /*24d20*/  LOP3.LUT R28, R28, 0xffff, RZ, 0xc0, !PT ;  /* 0x0000ffff1c1c7812 */ /* 0x000fe400078ec0ff */
[----:B------:R-:W-:Y:S02]  /*24d30*/  LOP3.LUT R25, R25, 0xffff, RZ, 0xc0, !PT ;  /* 0x0000ffff19197812 */ /* 0x000fe400078ec0ff */
[----:B------:R-:W-:Y:S02]  /*24d40*/  PRMT R4, R27, 0x3340, R26 ;  /* 0x000033401b047816 */ /* 0x000fe4000000001a */
[----:B------:R-:W-:Y:S02]  /*24d50*/  PRMT R24, R24, 0x3340, R1 ;  /* 0x0000334018187816 */ /* 0x000fe40000000001 */
[----:B------:R-:W-:Y:S01]  /*24d60*/  PRMT R28, R25, 0x3340, R28 ;  /* 0x00003340191c7816 */ /* 0x000fe2000000001c */
[----:B------:R-:W-:Y:S01]  /*24d70*/  STL [R1+0xc], R4 ;  /* 0x00000c0401007387 */ /* 0x000fe20000100800 */
[----:B0-----:R-:W-:-:S03]  /*24d80*/  LOP3.LUT R27, R13, 0x100, RZ, 0xc0, !PT ;  /* 0x000001000d1b7812 */ /* 0x001fc600078ec0ff */
[----:B------:R0:W-:Y:S04]  /*24d90*/  STL [R1+0xcb4], R24 ;  /* 0x000cb41801007387 */ /* 0x0001e80000100800 */
[----:B------:R1:W-:Y:S04]  /*24da0*/  STL [R1+0xcb0], R28 ;  /* 0x000cb01c01007387 */ /* 0x0003e80000100800 */
[----:B------:R-:W4:Y:S01]  /*24db0*/  LDL.LU R13, [R1+0x74] ;  /* 0x00007400010d7983 */ /* 0x000f220000300800 */
[----:B------:R-:W-:Y:S02]  /*24dc0*/  LOP3.LUT R5, R5, 0xffff, RZ, 0xc0, !PT ;  /* 0x0000ffff05057812 */ /* 0x000fe400078ec0ff */
[----:B------:R-:W-:Y:S01]  /*24dd0*/  LOP3.LUT R26, R0, 0xffff, RZ, 0xc0, !PT ;  /* 0x0000ffff001a7812 */ /* 0x000fe200078ec0ff */
[----:B------:R-:W4:Y:S01]  /*24de0*/  LDL.LU R22, [R1+0x68] ;  /* 0x0000680001167983 */ /* 0x000f220000300800 */
[----:B------:R-:W-:-:S02]  /*24df0*/  PRMT R5, R5, 0x3340, R1 ;  /* 0x0000334005057816 */ /* 0x000fc40000000001 */
[----:B------:R-:W-:Y:S01]  /*24e00*/  PRMT R25, R26, 0x3340, R1 ;  /* 0x000033401a197816 */ /* 0x000fe20000000001 */
[----:B---3--:R-:W3:Y:S04]  /*24e10*/  LDL.LU R23, [R1+0x6c] ;  /* 0x00006c0001177983 */ /* 0x008ee80000300800 */
[----:B------:R-:W-:Y:S04]  /*24e20*/  STL [R1+0xcc8], R25 ;  /* 0x000cc81901007387 */ /* 0x000fe80000100800 */
[----:B0-----:R-:W3:Y:S04]  /*24e30*/  LDL.LU R24, [R1+0x10] ;  /* 0x0000100001187983 */ /* 0x001ee80000300800 */
[----:B-1----:R-:W3:Y:S01]  /*24e40*/  LDL.LU R28, [R1+0x54] ;  /* 0x00005400011c7983 */ /* 0x002ee20000300800 */
[----:B------:R-:W-:-:S05]  /*24e50*/  PRMT R5, R3, 0x5410, R5 ;  /* 0x0000541003057816 */ /* 0x000fca0000000005 */
[----:B------:R-:W-:Y:S01]  /*24e60*/  STL [R1+0xccc], R5 ;  /* 0x000ccc0501007387 */ /* 0x000fe20000100800 */
[----:B------:R-:W-:Y:S01]  /*24e70*/  IMAD.IADD R2, R27, 0x1, R2 ;  /* 0x000000011b027824 */ /* 0x000fe200078e0202 */
[----:B--2---:R-:W-:Y:S02]  /*24e80*/  PRMT R7, R20, 0x5410, R7 ;  /* 0x0000541014077816 */ /* 0x004fe40000000007 */
[----:B------:R-:W2:Y:S04]  /*24e90*/  LDL.LU R20, [R1+0x4] ;  /* 0x0000040001147983 */ /* 0x000ea80000300800 */
[----:B------:R-:W2:Y:S04]  /*24ea0*/  LDL.LU R3, [R1+0x8] ;  /* 0x0000080001037983 */ /* 0x000ea80000300800 */
[----:B------:R-:W2:Y:S04]  /*24eb0*/  LDL.LU R0, [R1+0x50] ;  /* 0x0000500001007983 */ /* 0x000ea80000300800 */
[----:B------:R-:W2:Y:S01]  /*24ec0*/  LDL.LU R4, [R1+0x64] ;  /* 0x0000640001047983 */ /* 0x000ea20000300800 */
[----:B----4-:R-:W-:-:S03]  /*24ed0*/  PRMT R9, R14, 0x5410, R9 ;  /* 0x000054100e097816 */ /* 0x010fc60000000009 */
[----:B------:R-:W4:Y:S04]  /*24ee0*/  LDL.LU R26, [R1+0x44] ;  /* 0x00004400011a7983 */ /* 0x000f280000300800 */
[----:B------:R-:W4:Y:S04]  /*24ef0*/  LDL.LU R10, [R1+0x58] ;  /* 0x00005800010a7983 */ /* 0x000f280000300800 */
[----:B------:R-:W4:Y:S04]  /*24f00*/  LDL.LU R12, [R1+0x5c] ;  /* 0x00005c00010c7983 */ /* 0x000f280000300800 */
[----:B------:R-:W-:Y:S04]  /*24f10*/  STL [R1+0xcd0], R7 ;  /* 0x000cd00701007387 */ /* 0x000fe80000100800 */
[----:B------:R-:W4:Y:S04]  /*24f20*/  LDL.LU R27, [R1+0x60] ;  /* 0x00006000011b7983 */ /* 0x000f280000300800 */
[----:B------:R-:W-:Y:S04]  /*24f30*/  STL [R1+0xcd4], R2 ;  /* 0x000cd40201007387 */ /* 0x000fe80000100800 */
[----:B------:R-:W4:Y:S04]  /*24f40*/  LDL.LU R14, [R1+0x48] ;  /* 0x00004800010e7983 */ /* 0x000f280000300800 */
[----:B------:R-:W4:Y:S04]  /*24f50*/  LDL.LU R16, [R1+0x4c] ;  /* 0x00004c0001107983 */ /* 0x000f280000300800 */
[----:B------:R0:W-:Y:S01]  /*24f60*/  STL [R1+0xcd8], R9 ;  /* 0x000cd80901007387 */ /* 0x0001e20000100800 */
[----:B------:R-:W-:-:S03]  /*24f70*/  PRMT R11, R13, 0x5410, R11 ;  /* 0x000054100d0b7816 */ /* 0x000fc6000000000b */
[----:B0-----:R-:W4:Y:S04]  /*24f80*/  LDL.LU R9, [R1+0x14] ;  /* 0x0000140001097983 */ /* 0x001f280000300800 */
[----:B------:R-:W4:Y:S04]  /*24f90*/  LDL.LU R2, [R1+0x1c] ;  /* 0x00001c0001027983 */ /* 0x000f280000300800 */
[----:B------:R-:W4:Y:S04]  /*24fa0*/  LDL.LU R7, [R1+0x2c] ;  /* 0x00002c0001077983 */ /* 0x000f280000300800 */
[----:B------:R-:W4:Y:S04]  /*24fb0*/  LDL.LU R5, [R1+0x3c] ;  /* 0x00003c0001057983 */ /* 0x000f280000300800 */
[----:B------:R-:W4:Y:S04]  /*24fc0*/  LDL.LU R25, [R1+0x28] ;  /* 0x0000280001197983 */ /* 0x000f280000300800 */
[----:B------:R-:W4:Y:S04]  /*24fd0*/  LDL.LU R29, [R1+0x38] ;  /* 0x00003800011d7983 */ /* 0x000f280000300800 */
[----:B------:R-:W4:Y:S04]  /*24fe0*/  LDL.LU R18, [R1+0x18] ;  /* 0x0000180001127983 */ /* 0x000f280000300800 */
[----:B------:R-:W4:Y:S01]  /*24ff0*/  LDL.LU R13, [R1+0xcfc] ;  /* 0x000cfc00010d7983 */ /* 0x000f220000300800 */
[----:B------:R-:W-:-:S02]  /*25000*/  PRMT R17, R17, 0x3340, R1 ;  /* 0x0000334011117816 */ /* 0x000fc40000000001 */
[----:B------:R-:W-:Y:S02]  /*25010*/  PRMT R19, R19, 0x3340, R1 ;  /* 0x0000334013137816 */ /* 0x000fe40000000001 */
[----:B---3--:R-:W-:Y:S02]  /*25020*/  PRMT R15, R23, 0x5410, R15 ;  /* 0x00005410170f7816 */ /* 0x008fe4000000000f */
[----:B------:R-:W-:Y:S02]  /*25030*/  PRMT R17, R24, 0x5410, R17 ;  /* 0x0000541018117816 */ /* 0x000fe40000000011 */
[----:B------:R-:W-:Y:S02]  /*25040*/  PRMT R19, R28, 0x5410, R19 ;  /* 0x000054101c137816 */ /* 0x000fe40000000013 */
[----:B--2---:R-:W-:Y:S02]  /*25050*/  PRMT R21, R20, 0x5410, R21 ;  /* 0x0000541014157816 */ /* 0x004fe40000000015 */
[----:B----4-:R-:W-:-:S02]  /*25060*/  PRMT R13, R22, 0x5410, R13 ;  /* 0x00005410160d7816 */ /* 0x010fc4000000000d */
[----:B------:R-:W2:Y:S04]  /*25070*/  LDL.LU R22, [R1+0x30] ;  /* 0x0000300001167983 */ /* 0x000ea80000300800 */
[----:B------:R-:W3:Y:S04]  /*25080*/  LDL.LU R23, [R1+0x24] ;  /* 0x0000240001177983 */ /* 0x000ee80000300800 */
[----:B------:R-:W4:Y:S04]  /*25090*/  LDL.LU R24, [R1+0x20] ;  /* 0x0000200001187983 */ /* 0x000f280000300800 */
[----:B------:R-:W2:Y:S04]  /*250a0*/  LDL.LU R28, [R1+0xc] ;  /* 0x00000c00011c7983 */ /* 0x000ea80000300800 */
[----:B------:R-:W2:Y:S02]  /*250b0*/  LDL.LU R20, [R1+0xcf8] ;  /* 0x000cf80001147983 */ /* 0x000ea40000300800 */
[----:B--2---:R-:W-:-:S02]  /*250c0*/  PRMT R20, R3, 0x5410, R20 ;  /* 0x0000541003147816 */ /* 0x004fc40000000014 */
[----:B------:R-:W2:Y:S02]  /*250d0*/  LDL.LU R3, [R1+0xcf4] ;  /* 0x000cf40001037983 */ /* 0x000ea40000300800 */
[----:B--2---:R-:W-:Y:S02]  /*250e0*/  PRMT R3, R0, 0x5410, R3 ;  /* 0x0000541000037816 */ /* 0x004fe40000000003 */
[----:B------:R-:W2:Y:S01]  /*250f0*/  LDL.LU R0, [R1+0xcf0] ;  /* 0x000cf00001007983 */ /* 0x000ea20000300800 */
[----:B------:R-:W-:Y:S02]  /*25100*/  SHF.R.U32.HI R6, RZ, 0x8, R6 ;  /* 0x00000008ff067819 */ /* 0x000fe40000011606 */
[----:B------:R-:W-:Y:S02]  /*25110*/  LOP3.LUT R8, R8, 0xffff, RZ, 0xc0, !PT ;  /* 0x0000ffff08087812 */ /* 0x000fe400078ec0ff */
[----:B------:R-:W-:Y:S02]  /*25120*/  LOP3.LUT R6, R6, 0xffff, RZ, 0xc0, !PT ;  /* 0x0000ffff06067812 */ /* 0x000fe400078ec0ff */
[----:B--2---:R-:W-:-:S02]  /*25130*/  PRMT R0, R4, 0x5410, R0 ;  /* 0x0000541004007816 */ /* 0x004fc40000000000 */
[----:B------:R-:W2:Y:S01]  /*25140*/  LDL.LU R4, [R1+0xcec] ;  /* 0x000cec0001047983 */ /* 0x000ea20000300800 */
[--C-:B------:R-:W-:Y:S02]  /*25150*/  PRMT R6, R6, 0x3340, R1.reuse ;  /* 0x0000334006067816 */ /* 0x100fe40000000001 */
[----:B------:R-:W-:Y:S02]  /*25160*/  PRMT R8, R8, 0x3340, R1 ;  /* 0x0000334008087816 */ /* 0x000fe40000000001 */
[----:B------:R-:W-:Y:S02]  /*25170*/  PRMT R27, R27, 0x5410, R6 ;  /* 0x000054101b1b7816 */ /* 0x000fe40000000006 */
[----:B------:R-:W-:Y:S02]  /*25180*/  PRMT R8, R10, 0x5410, R8 ;  /* 0x000054100a087816 */ /* 0x000fe40000000008 */
[----:B--2---:R-:W-:Y:S02]  /*25190*/  PRMT R26, R26, 0x5410, R4 ;  /* 0x000054101a1a7816 */ /* 0x004fe40000000004 */
[----:B------:R-:W2:Y:S04]  /*251a0*/  LDL.LU R4, [R1+0x1b0] ;  /* 0x0001b00001047983 */ /* 0x000ea80000300800 */
[----:B------:R-:W2:Y:S04]  /*251b0*/  LDL.LU R6, [R1+0x410] ;  /* 0x0004100001067983 */ /* 0x000ea80000300800 */
[----:B------:R-:W2:Y:S04]  /*251c0*/  LDL.LU R10, [R1+0xce8] ;  /* 0x000ce800010a7983 */ /* 0x000ea80000300800 */
[----:B------:R0:W-:Y:S04]  /*251d0*/  STL [R1], R8 ;  /* 0x0000000801007387 */ /* 0x0001e80000100800 */
[----:B0-----:R-:W3:Y:S01]  /*251e0*/  LDL.LU R8, [R1+0x414] ;  /* 0x0004140001087983 */ /* 0x001ee20000300800 */
[----:B--2---:R-:W-:-:S03]  /*251f0*/  PRMT R10, R12, 0x5410, R10 ;  /* 0x000054100c0a7816 */ /* 0x004fc6000000000a */
[----:B------:R-:W2:Y:S04]  /*25200*/  LDL.LU R12, [R1+0xce4] ;  /* 0x000ce400010c7983 */ /* 0x000ea80000300800 */
[----:B------:R0:W-:Y:S04]  /*25210*/  STL [R1+0x4], R10 ;  /* 0x0000040a01007387 */ /* 0x0001e80000100800 */
        /* <DEDUP_REMOVED lines=12> */
[----:B0-----:R-:W2:Y:S01]  /*252e0*/  LDL.LU R16, [R1+0x40] ;  /* 0x0000400001107983 */ /* 0x001ea20000300800 */
[----:B------:R-:W-:Y:S02]  /*252f0*/  PRMT R5, R5, 0x5410, R7 ;  /* 0x0000541005057816 */ /* 0x000fe40000000007 */
[----:B------:R-:W-:-:S02]  /*25300*/  PRMT R29, R29, 0x5410, R25 ;  /* 0x000054101d1d7816 */ /* 0x000fc40000000019 */
[----:B--2---:R-:W-:Y:S02]  /*25310*/  PRMT R16, R16, 0x5410, R2 ;  /* 0x0000541010107816 */ /* 0x004fe40000000002 */
        /* <DEDUP_REMOVED lines=8> */
[----:B0-----:R-:W2:Y:S02]  /*253a0*/  LDL.LU R29, [R1+0xcc4] ;  /* 0x000cc400011d7983 */ /* 0x001ea40000300800 */
[----:B--2---:R-:W-:-:S02]  /*253b0*/  PRMT R29, R29, 0x5410, R18 ;  /* 0x000054101d1d7816 */ /* 0x004fc40000000012 */
[----:B------:R-:W2:Y:S04]  /*253c0*/  LDL.LU R18, [R1+0xcc0] ;  /* 0x000cc00001127983 */ /* 0x000ea80000300800 */
[----:B------:R0:W-:Y:S04]  /*253d0*/  STL [R1+0xca8], R29 ;  /* 0x000ca81d01007387 */ /* 0x0001e80000100800 */
[----:B0-----:R-:W3:Y:S01]  /*253e0*/  LDL.LU R29, [R1+0x1a8] ;  /* 0x0001a800011d7983 */ /* 0x001ee20000300800 */
[----:B--2---:R-:W-:-:S03]  /*253f0*/  PRMT R18, R22, 0x5410, R18 ;  /* 0x0000541016127816 */ /* 0x004fc60000000012 */
[----:B------:R-:W3:Y:S04]  /*25400*/  LDL.LU R22, [R1+0xcbc] ;  /* 0x000cbc0001167983 */ /* 0x000ee80000300800 */
[----:B------:R0:W-:Y:S04]  /*25410*/  STL [R1+0x34], R18 ;  /* 0x0000341201007387 */ /* 0x0001e80000100800 */
[----:B0-----:R-:W2:Y:S01]  /*25420*/  LDL.LU R18, [R1+0x2c4] ;  /* 0x0002c40001127983 */ /* 0x001ea20000300800 */
[----:B---3--:R-:W-:-:S03]  /*25430*/  PRMT R22, R23, 0x5410, R22 ;  /* 0x0000541017167816 */ /* 0x008fc60000000016 */
[----:B------:R-:W4:Y:S04]  /*25440*/  LDL.LU R23, [R1+0xcb8] ;  /* 0x000cb80001177983 */ /* 0x000f280000300800 */
[----:B------:R0:W-:Y:S04]  /*25450*/  STL [R1+0x3c], R22 ;  /* 0x00003c1601007387 */ /* 0x0001e80000100800 */
[----:B0-----:R-:W3:Y:S01]  /*25460*/  LDL.LU R22, [R1+0x2c0] ;  /* 0x0002c00001167983 */ /* 0x001ee20000300800 */
[----:B----4-:R-:W-:-:S03]  /*25470*/  PRMT R23, R24, 0x5410, R23 ;  /* 0x0000541018177816 */ /* 0x010fc60000000017 */
[----:B------:R-:W4:Y:S04]  /*25480*/  LDL.LU R24, [R1+0xcb4] ;  /* 0x000cb40001187983 */ /* 0x000f280000300800 */
[----:B------:R0:W-:Y:S04]  /*25490*/  STL [R1+0x74], R23 ;  /* 0x0000741701007387 */ /* 0x0001e80000100800 */
[----:B0-----:R-:W2:Y:S01]  /*254a0*/  LDL.LU R23, [R1+0x194] ;  /* 0x0001940001177983 */ /* 0x001ea20000300800 */
[----:B----4-:R-:W-:-:S03]  /*254b0*/  PRMT R24, R28, 0x5410, R24 ;  /* 0x000054101c187816 */ /* 0x010fc60000000018 */
[----:B------:R-:W4:Y:S01]  /*254c0*/  LDL.LU R28, [R1+0xcb0] ;  /* 0x000cb000011c7983 */ /* 0x000f220000300800 */
[----:B------:R-:W-:-:S03]  /*254d0*/  LOP3.LUT R6, R6, 0xffff, RZ, 0xc0, !PT ;  /* 0x0000ffff06067812 */ /* 0x000fc600078ec0ff */
[----:B------:R0:W-:Y:S01]  /*254e0*/  STL [R1+0x70], R24 ;  /* 0x0000701801007387 */ /* 0x0001e20000100800 */
[--C-:B------:R-:W-:Y:S02]  /*254f0*/  PRMT R4, R4, 0x4210, R6.reuse ;  /* 0x0000421004047816 */ /* 0x100fe40000000006 */
[----:B------:R-:W-:Y:S01]  /*25500*/  PRMT R5, R5, 0x5210, R6 ;  /* 0x0000521005057816 */ /* 0x000fe20000000006 */
[----:B0-----:R-:W2:Y:S01]  /*25510*/  LDL.LU R24, [R1+0x19c] ;  /* 0x00019c0001187983 */ /* 0x001ea20000300800 */
[----:B----4-:R-:W-:-:S03]  /*25520*/  PRMT R28, R28, 0x5410, R25 ;  /* 0x000054101c1c7816 */ /* 0x010fc60000000019 */
[----:B------:R-:W4:Y:S04]  /*25530*/  LDL.LU R25, [R1+0x1ac] ;  /* 0x0001ac0001197983 */ /* 0x000f280000300800 */
[----:B------:R0:W-:Y:S04]  /*25540*/  STL [R1+0xcac], R28 ;  /* 0x000cac1c01007387 */ /* 0x0001e80000100800 */
[----:B0-----:R-:W2:Y:S04]  /*25550*/  LDL.LU R28, [R1+0x1a4] ;  /* 0x0001a400011c7983 */ /* 0x001ea80000300800 */
[----:B------:R-:W2:Y:S01]  /*25560*/  LDL.LU R6, [R1+0x1b4] ;  /* 0x0001b40001067983 */ /* 0x000ea20000300800 */
[----:B------:R-:W-:-:S02]  /*25570*/  LOP3.LUT R8, R8, 0xffff, RZ, 0xc0, !PT ;  /* 0x0000ffff08087812 */ /* 0x000fc400078ec0ff */
[----:B------:R-:W-:Y:S02]  /*25580*/  LOP3.LUT R10, R10, 0xffff, RZ, 0xc0, !PT ;  /* 0x0000ffff0a0a7812 */ /* 0x000fe400078ec0ff */
[----:B------:R-:W-:Y:S02]  /*25590*/  LOP3.LUT R12, R12, 0xffff, RZ, 0xc0, !PT ;  /* 0x0000ffff0c0c7812 */ /* 0x000fe400078ec0ff */
[----:B------:R-:W-:Y:S02]  /*255a0*/  LOP3.LUT R14, R14, 0xffff, RZ, 0xc0, !PT ;  /* 0x0000ffff0e0e7812 */ /* 0x000fe400078ec0ff */
[----:B------:R-:W-:Y:S02]  /*255b0*/  PRMT R7, R7, 0x5210, R8 ;  /* 0x0000521007077816 */ /* 0x000fe40000000008 */
[----:B------:R-:W-:Y:S02]  /*255c0*/  LOP3.LUT R16, R16, 0xffff, RZ, 0xc0, !PT ;  /* 0x0000ffff10107812 */ /* 0x000fe400078ec0ff */
[----:B------:R-:W-:-:S02]  /*255d0*/  PRMT R9, R9, 0x5210, R10 ;  /* 0x0000521009097816 */ /* 0x000fc4000000000a */
[----:B------:R-:W-:Y:S02]  /*255e0*/  PRMT R11, R11, 0x5210, R12 ;  /* 0x000052100b0b7816 */ /* 0x000fe4000000000c */
[----:B------:R-:W-:Y:S02]  /*255f0*/  PRMT R13, R13, 0x5210, R14 ;  /* 0x000052100d0d7816 */ /* 0x000fe4000000000e */
[----:B------:R-:W-:Y:S02]  /*25600*/  PRMT R15, R15, 0x5210, R16 ;  /* 0x000052100f0f7816 */ /* 0x000fe40000000010 */
[----:B--2---:R-:W-:Y:S02]  /*25610*/  PRMT R6, R6, 0x4210, R8 ;  /* 0x0000421006067816 */ /* 0x004fe40000000008 */
[----:B------:R-:W-:Y:S02]  /*25620*/  PRMT R8, R28, 0x4210, R10 ;  /* 0x000042101c087816 */ /* 0x000fe4000000000a */
[----:B------:R-:W-:Y:S01]  /*25630*/  PRMT R10, R29, 0x4210, R12 ;  /* 0x000042101d0a7816 */ /* 0x000fe2000000000c */
[----:B------:R-:W2:Y:S01]  /*25640*/  LDL.LU R28, [R1+0x250] ;  /* 0x00025000011c7983 */ /* 0x000ea20000300800 */
[----:B----4-:R-:W-:-:S02]  /*25650*/  PRMT R12, R25, 0x4210, R14 ;  /* 0x00004210190c7816 */ /* 0x010fc4000000000e */
[----:B------:R-:W-:Y:S01]  /*25660*/  PRMT R14, R24, 0x4210, R16 ;  /* 0x00004210180e7816 */ /* 0x000fe20000000010 */
[----:B------:R-:W4:Y:S04]  /*25670*/  LDL.LU R29, [R1+0x1a0] ;  /* 0x0001a000011d7983 */ /* 0x000f280000300800 */
[----:B------:R-:W2:Y:S04]  /*25680*/  LDL.LU R25, [R1+0x17c] ;  /* 0x00017c0001197983 */ /* 0x000ea80000300800 */
[----:B------:R-:W2:Y:S04]  /*25690*/  LDL.LU R24, [R1+0x188] ;  /* 0x0001880001187983 */ /* 0x000ea80000300800 */
[----:B------:R-:W2:Y:S01]  /*256a0*/  LDL.LU R16, [R1+0x198] ;  /* 0x0001980001107983 */ /* 0x000ea20000300800 */
[----:B------:R-:W-:-:S02]  /*256b0*/  LOP3.LUT R18, R18, 0xffff, RZ, 0xc0, !PT ;  /* 0x0000ffff12127812 */ /* 0x000fc400078ec0ff */
[----:B---3--:R-:W-:Y:S02]  /*256c0*/  LOP3.LUT R22, R22, 0xffff, RZ, 0xc0, !PT ;  /* 0x0000ffff16167812 */ /* 0x008fe400078ec0ff */
[----:B------:R-:W-:Y:S01]  /*256d0*/  PRMT R17, R17, 0x5210, R18 ;  /* 0x0000521011117816 */ /* 0x000fe20000000012 */
[----:B------:R0:W-:Y:S01]  /*256e0*/  STSM.16.M88.4 [R2], R4 ;  /* 0x0000000402007844 */ /* 0x0001e20000000200 */
[----:B------:R-:W-:-:S03]  /*256f0*/  PRMT R19, R19, 0x5210, R22 ;  /* 0x0000521013137816 */ /* 0x000fc60000000016 */
[----:B------:R1:W-:Y:S04]  /*25700*/  STSM.16.M88.4 [R2+0x200], R8 ;  /* 0x0002000802007844 */ /* 0x0003e80000000200 */
[----:B------:R3:W-:Y:S01]  /*25710*/  STSM.16.M88.4 [R2+0x400], R12 ;  /* 0x0004000c02007844 */ /* 0x0007e20000000200 */
[----:B--2---:R-:W-:Y:S02]  /*25720*/  PRMT R16, R16, 0x4210, R18 ;  /* 0x0000421010107816 */ /* 0x004fe40000000012 */
[----:B------:R-:W-:Y:S02]  /*25730*/  PRMT R18, R23, 0x4210, R22 ;  /* 0x0000421017127816 */ /* 0x000fe40000000016 */
[----:B------:R-:W2:Y:S04]  /*25740*/  LDL.LU R23, [R1+0x184] ;  /* 0x0001840001177983 */ /* 0x000ea80000300800 */
[----:B------:R-:W2:Y:S04]  /*25750*/  LDL.LU R22, [R1+0x180] ;  /* 0x0001800001167983 */ /* 0x000ea80000300800 */
[----:B0-----:R-:W2:Y:S04]  /*25760*/  LDL.LU R7, [R1+0x254] ;  /* 0x0002540001077983 */ /* 0x001ea80000300800 */
[----:B------:R-:W4:Y:S04]  /*25770*/  LDL.LU R6, [R1+0x178] ;  /* 0x0001780001067983 */ /* 0x000f280000300800 */
[----:B-1----:R-:W4:Y:S04]  /*25780*/  LDL.LU R10, [R1+0x1e0] ;  /* 0x0001e000010a7983 */ /* 0x002f280000300800 */
[----:B------:R-:W4:Y:S04]  /*25790*/  LDL.LU R11, [R1+0x1e4] ;  /* 0x0001e400010b7983 */ /* 0x000f280000300800 */
[----:B---3--:R-:W3:Y:S04]  /*257a0*/  LDL.LU R15, [R1+0x18c] ;  /* 0x00018c00010f7983 */ /* 0x008ee80000300800 */
[----:B------:R-:W3:Y:S04]  /*257b0*/  LDL.LU R14, [R1+0x160] ;  /* 0x00016000010e7983 */ /* 0x000ee80000300800 */
[----:B------:R0:W-:Y:S04]  /*257c0*/  STSM.16.M88.4 [R2+0x600], R16 ;  /* 0x0006001002007844 */ /* 0x0001e80000000200 */
[----:B0-----:R-:W3:Y:S04]  /*257d0*/  LDL.LU R17, [R1+0x150] ;  /* 0x0001500001117983 */ /* 0x001ee80000300800 */
[----:B------:R-:W3:Y:S04]  /*257e0*/  LDL.LU R19, [R1+0x14c] ;  /* 0x00014c0001137983 */ /* 0x000ee80000300800 */
[----:B------:R-:W3:Y:S01]  /*257f0*/  LDL.LU R16, [R1+0x15c] ;  /* 0x00015c0001107983 */ /* 0x000ee20000300800 */
[----:B--2---:R-:W-:-:S02]  /*25800*/  LOP3.LUT R5, R7, 0xffff, RZ, 0xc0, !PT ;  /* 0x0000ffff07057812 */ /* 0x004fc400078ec0ff */
[----:B------:R-:W-:Y:S02]  /*25810*/  LOP3.LUT R7, R28, 0xffff, RZ, 0xc0, !PT ;  /* 0x0000ffff1c077812 */ /* 0x000fe400078ec0ff */
[----:B------:R-:W2:Y:S01]  /*25820*/  LDL.LU R28, [R1] ;  /* 0x00000000011c7983 */ /* 0x000ea20000300800 */
[----:B----4-:R-:W-:-:S03]  /*25830*/  PRMT R4, R29, 0x4210, R5 ;  /* 0x000042101d047816 */ /* 0x010fc60000000005 */
[----:B------:R-:W4:Y:S04]  /*25840*/  LDL.LU R18, [R1+0x158] ;  /* 0x0001580001127983 */ /* 0x000f280000300800 */
[----:B------:R-:W4:Y:S01]  /*25850*/  LDL.LU R29, [R1+0x4] ;  /* 0x00000400011d7983 */ /* 0x000f220000300800 */
[----:B------:R-:W-:Y:S02]  /*25860*/  LOP3.LUT R9, R10, 0xffff, RZ, 0xc0, !PT ;  /* 0x0000ffff0a097812 */ /* 0x000fe400078ec0ff */
[----:B------:R-:W-:Y:S02]  /*25870*/  LOP3.LUT R11, R11, 0xffff, RZ, 0xc0, !PT ;  /* 0x0000ffff0b0b7812 */ /* 0x000fe400078ec0ff */
[--C-:B------:R-:W-:Y:S02]  /*25880*/  PRMT R8, R25, 0x4210, R9.reuse ;  /* 0x0000421019087816 */ /* 0x100fe40000000009 */
[----:B------:R-:W-:-:S02]  /*25890*/  PRMT R9, R3, 0x5210, R9 ;  /* 0x0000521003097816 */ /* 0x000fc40000000009 */
[----:B------:R-:W4:Y:S01]  /*258a0*/  LDL.LU R3, [R1+0x3e8] ;  /* 0x0003e80001037983 */ /* 0x000f220000300800 */
[--C-:B------:R-:W-:Y:S02]  /*258b0*/  PRMT R6, R6, 0x4210, R7.reuse ;  /* 0x0000421006067816 */ /* 0x100fe40000000007 */
[----:B------:R-:W-:Y:S01]  /*258c0*/  LOP3.LUT R13, R24, 0xffff, RZ, 0xc0, !PT ;  /* 0x0000ffff180d7812 */ /* 0x000fe200078ec0ff */
[----:B------:R-:W4:Y:S01]  /*258d0*/  LDL.LU R25, [R1+0x378] ;  /* 0x0003780001197983 */ /* 0x000f220000300800 */
[----:B------:R-:W-:Y:S02]  /*258e0*/  PRMT R7, R20, 0x5210, R7 ;  /* 0x0000521014077816 */ /* 0x000fe40000000007 */
[----:B------:R-:W-:Y:S01]  /*258f0*/  PRMT R5, R21, 0x5210, R5 ;  /* 0x0000521015057816 */ /* 0x000fe20000000005 */
[----:B------:R-:W4:Y:S01]  /*25900*/  LDL.LU R24, [R1+0x134] ;  /* 0x0001340001187983 */ /* 0x000f220000300800 */
[--C-:B------:R-:W-:Y:S02]  /*25910*/  PRMT R10, R22, 0x4210, R11.reuse ;  /* 0x00004210160a7816 */ /* 0x100fe4000000000b */
[----:B---3--:R-:W-:Y:S01]  /*25920*/  LOP3.LUT R15, R15, 0xffff, RZ, 0xc0, !PT ;  /* 0x0000ffff0f0f7812 */ /* 0x008fe200078ec0ff */
[----:B------:R-:W3:Y:S01]  /*25930*/  LDL.LU R20, [R1+0x14] ;  /* 0x0000140001147983 */ /* 0x000ee20000300800 */
[----:B------:R-:W-:-:S03]  /*25940*/  PRMT R11, R0, 0x5210, R11 ;  /* 0x00005210000b7816 */ /* 0x000fc6000000000b */
[----:B------:R-:W3:Y:S01]  /*25950*/  LDL.LU R21, [R1+0x148] ;  /* 0x0001480001157983 */ /* 0x000ee20000300800 */
[----:B------:R-:W-:-:S03]  /*25960*/  PRMT R12, R23, 0x4210, R13 ;  /* 0x00004210170c7816 */ /* 0x000fc6000000000d */
[----:B------:R-:W3:Y:S01]  /*25970*/  LDL.LU R22, [R1+0x1c] ;  /* 0x00001c0001167983 */ /* 0x000ee20000300800 */
[----:B------:R-:W-:-:S03]  /*25980*/  PRMT R13, R26, 0x5210, R13 ;  /* 0x000052101a0d7816 */ /* 0x000fc6000000000d */
[----:B------:R-:W3:Y:S01]  /*25990*/  LDL.LU R0, [R1+0x3ec] ;  /* 0x0003ec0001007983 */ /* 0x000ee20000300800 */
[--C-:B------:R-:W-:Y:S02]  /*259a0*/  PRMT R14, R14, 0x4210, R15.reuse ;  /* 0x000042100e0e7816 */ /* 0x100fe4000000000f */
[----:B------:R-:W-:Y:S01]  /*259b0*/  PRMT R15, R27, 0x5210, R15 ;  /* 0x000052101b0f7816 */ /* 0x000fe2000000000f */
[----:B------:R-:W3:Y:S04]  /*259c0*/  LDL.LU R23, [R1+0x304] ;  /* 0x0003040001177983 */ /* 0x000ee80000300800 */
[----:B------:R-:W3:Y:S04]  /*259d0*/  LDL.LU R26, [R1+0x37c] ;  /* 0x00037c00011a7983 */ /* 0x000ee80000300800 */
[----:B------:R-:W3:Y:S01]  /*259e0*/  LDL.LU R27, [R1+0x8] ;  /* 0x00000800011b7983 */ /* 0x000ee20000300800 */
[----:B------:R-:W-:-:S02]  /*259f0*/  LOP3.LUT R17, R17, 0xffff, RZ, 0xc0, !PT ;  /* 0x0000ffff11117812 */ /* 0x000fc400078ec0ff */
[----:B------:R-:W-:Y:S02]  /*25a00*/  LOP3.LUT R19, R19, 0xffff, RZ, 0xc0, !PT ;  /* 0x0000ffff13137812 */ /* 0x000fe400078ec0ff */
[--C-:B------:R-:W-:Y:S01]  /*25a10*/  PRMT R16, R16, 0x4210, R17.reuse ;  /* 0x0000421010107816 */ /* 0x100fe20000000011 */
[----:B------:R0:W-:Y:S01]  /*25a20*/  STSM.16.M88.4 [R2+0x800], R4 ;  /* 0x0008000402007844 */ /* 0x0001e20000000200 */
[----:B--2---:R-:W-:-:S03]  /*25a30*/  PRMT R17, R28, 0x5210, R17 ;  /* 0x000052101c117816 */ /* 0x004fc60000000011 */
[----:B------:R-:W2:Y:S01]  /*25a40*/  LDL.LU R28, [R1+0xcac] ;  /* 0x000cac00011c7983 */ /* 0x000ea20000300800 */
[--C-:B----4-:R-:W-:Y:S02]  /*25a50*/  PRMT R18, R18, 0x4210, R19.reuse ;  /* 0x0000421012127816 */ /* 0x110fe40000000013 */
[----:B------:R-:W-:Y:S02]  /*25a60*/  PRMT R19, R29, 0x5210, R19 ;  /* 0x000052101d137816 */ /* 0x000fe40000000013 */
[----:B------:R-:W4:Y:S04]  /*25a70*/  LDL.LU R29, [R1+0xca8] ;  /* 0x000ca800011d7983 */ /* 0x000f280000300800 */
[----:B0-----:R-:W2:Y:S04]  /*25a80*/  LDL.LU R7, [R1+0x164] ;  /* 0x0001640001077983 */ /* 0x001ea80000300800 */
[----:B------:R-:W4:Y:S04]  /*25a90*/  LDL.LU R5, [R1+0x144] ;  /* 0x0001440001057983 */ /* 0x000f280000300800 */
[----:B------:R-:W4:Y:S01]  /*25aa0*/  LDL.LU R4, [R1+0x10] ;  /* 0x0000100001047983 */ /* 0x000f220000300800 */
[----:B---3--:R-:W-:-:S04]  /*25ab0*/  LOP3.LUT R0, R0, 0xffff, RZ, 0xc0, !PT ;  /* 0x0000ffff00007812 */ /* 0x008fc800078ec0ff */
[----:B------:R-:W-:Y:S02]  /*25ac0*/  PRMT R6, R27, 0x5210, R0 ;  /* 0x000052101b067816 */ /* 0x000fe40000000000 */
[----:B------:R-:W0:Y:S01]  /*25ad0*/  S2R R27, SR_TID.X ;  /* 0x00000000001b7919 */ /* 0x000e220000002100 */
[----:B------:R-:W-:Y:S04]  /*25ae0*/  STSM.16.M88.4 [R2+0xa00], R8 ;  /* 0x000a000802007844 */ /* 0x000fe80000000200 */
[----:B------:R-:W-:Y:S04]  /*25af0*/  STSM.16.M88.4 [R2+0xc00], R12 ;  /* 0x000c000c02007844 */ /* 0x000fe80000000200 */
[----:B------:R-:W-:Y:S01]  /*25b00*/  STSM.16.M88.4 [R2+0xe00], R16 ;  /* 0x000e001002007844 */ /* 0x000fe20000000200 */
[----:B------:R-:W-:-:S02]  /*25b10*/  LOP3.LUT R3, R3, 0xffff, RZ, 0xc0, !PT ;  /* 0x0000ffff03037812 */ /* 0x000fc400078ec0ff */
[----:B------:R-:W-:-:S04]  /*25b20*/  LOP3.LUT R25, R25, 0xffff, RZ, 0xc0, !PT ;  /* 0x0000ffff19197812 */ /* 0x000fc800078ec0ff */
[--C-:B------:R-:W-:Y:S02]  /*25b30*/  PRMT R24, R24, 0x4210, R25.reuse ;  /* 0x0000421018187816 */ /* 0x100fe40000000019 */
[----:B------:R-:W-:Y:S01]  /*25b40*/  PRMT R25, R20, 0x5210, R25 ;  /* 0x0000521014197816 */ /* 0x000fe20000000019 */
[----:B------:R-:W-:Y:S01]  /*25b50*/  BAR.SYNC.DEFER_BLOCKING 0x0 ;  /* 0x0000000000007b1d */ /* 0x000fe20000010000 */
[----:B--2---:R-:W-:Y:S02]  /*25b60*/  PRMT R7, R7, 0x4210, R0 ;  /* 0x0000421007077816 */ /* 0x004fe40000000000 */
[----:B0-----:R-:W-:Y:S02]  /*25b70*/  LOP3.LUT R0, R27, 0x1ff, RZ, 0xc0, !PT ;  /* 0x000001ff1b007812 */ /* 0x001fe400078ec0ff */
[----:B----4-:R-:W-:Y:S02]  /*25b80*/  PRMT R5, R5, 0x4210, R3 ;  /* 0x0000421005057816 */ /* 0x010fe40000000003 */
[----:B------:R-:W-:-:S02]  /*25b90*/  LOP3.LUT R27, R26, 0xffff, RZ, 0xc0, !PT ;  /* 0x0000ffff1a1b7812 */ /* 0x000fc400078ec0ff */
[----:B------:R-:W-:Y:S02]  /*25ba0*/  PRMT R4, R4, 0x5210, R3 ;  /* 0x0000521004047816 */ /* 0x000fe40000000003 */
[----:B------:R-:W-:Y:S01]  /*25bb0*/  LEA R3, R0, UR4, 0x4 ;  /* 0x0000000400037c11 */ /* 0x000fe2000f8e20ff */
[----:B------:R-:W0:Y:S01]  /*25bc0*/  LDCU.64 UR4, c[0x0][0x398] ;  /* 0x00007300ff0477ac */ /* 0x000e220008000a00 */
[--C-:B------:R-:W-:Y:S02]  /*25bd0*/  PRMT R26, R21, 0x4210, R27.reuse ;  /* 0x00004210151a7816 */ /* 0x100fe4000000001b */
[----:B------:R-:W-:Y:S01]  /*25be0*/  PRMT R27, R22, 0x5210, R27 ;  /* 0x00005210161b7816 */ /* 0x000fe2000000001b */
[----:B------:R-:W-:Y:S01]  /*25bf0*/  LDS.128 R12, [R3+0x2000] ;  /* 0x00200000030c7984 */ /* 0x000fe20000000c00 */
[----:B------:R-:W-:-:S03]  /*25c00*/  LOP3.LUT R0, R23, 0xffff, RZ, 0xc0, !PT ;  /* 0x0000ffff17007812 */ /* 0x000fc600078ec0ff */
[----:B------:R-:W1:Y:S04]  /*25c10*/  LDS.128 R20, [R3] ;  /* 0x0000000003147984 */ /* 0x000e680000000c00 */
[----:B------:R-:W2:Y:S04]  /*25c20*/  LDS.128 R8, [R3+0x4000] ;  /* 0x0040000003087984 */ /* 0x000ea80000000c00 */
[----:B------:R3:W-:Y:S04]  /*25c30*/  STL.64 [R1+0xc90], R26 ;  /* 0x000c901a01007387 */ /* 0x0007e80000100a00 */
[----:B------:R-:W-:Y:S04]  /*25c40*/  STL [R1+0x30], R3 ;  /* 0x0000300301007387 */ /* 0x000fe80000100800 */
[----:B------:R4:W-:Y:S01]  /*25c50*/  STL.64 [R1+0xc88], R24 ;  /* 0x000c881801007387 */ /* 0x0009e20000100a00 */
[----:B---3--:R-:W-:-:S02]  /*25c60*/  IMAD.MOV.U32 R26, RZ, RZ, R5 ;  /* 0x000000ffff1a7224 */ /* 0x008fc400078e0005 */
[----:B------:R-:W-:Y:S02]  /*25c70*/  IMAD.MOV.U32 R27, RZ, RZ, R4 ;  /* 0x000000ffff1b7224 */ /* 0x000fe400078e0004 */
[----:B----4-:R-:W-:Y:S01]  /*25c80*/  IMAD.MOV.U32 R24, RZ, RZ, R7 ;  /* 0x000000ffff187224 */ /* 0x010fe200078e0007 */
[----:B-1----:R-:W-:Y:S04]  /*25c90*/  STL [R1+0xc48], R21 ;  /* 0x000c481501007387 */ /* 0x002fe80000100800 */
[----:B------:R-:W-:Y:S04]  /*25ca0*/  STL [R1+0xc44], R22 ;  /* 0x000c441601007387 */ /* 0x000fe80000100800 */
[----:B------:R-:W-:Y:S04]  /*25cb0*/  STL [R1+0xc40], R23 ;  /* 0x000c401701007387 */ /* 0x000fe80000100800 */
[----:B------:R-:W-:Y:S04]  /*25cc0*/  STL.64 [R1+0x40], R12 ;  /* 0x0000400c01007387 */ /* 0x000fe80000100a00 */
[----:B------:R-:W-:Y:S04]  /*25cd0*/  STL.64 [R1+0x48], R14 ;  /* 0x0000480e01007387 */ /* 0x000fe80000100a00 */
[----:B--2---:R-:W-:Y:S04]  /*25ce0*/  STL.64 [R1+0x50], R8 ;  /* 0x0000500801007387 */ /* 0x004fe80000100a00 */
[----:B------:R-:W-:Y:S04]  /*25cf0*/  STL.64 [R1+0x58], R10 ;  /* 0x0000580a01007387 */ /* 0x000fe80000100a00 */
[----:B------:R1:W-:Y:S01]  /*25d00*/  STL.64 [R1+0xca0], R26 ;  /* 0x000ca01a01007387 */ /* 0x0003e20000100a00 */
[----:B------:R-:W-:-:S02]  /*25d10*/  IMAD.MOV.U32 R25, RZ, RZ, R6 ;  /* 0x000000ffff197224 */ /* 0x000fc400078e0006 */
[----:B-1----:R-:W-:-:S05]  /*25d20*/  IMAD.MOV.U32 R27, RZ, RZ, R3 ;  /* 0x000000ffff1b7224 */ /* 0x002fca00078e0003 */
[----:B------:R-:W1:Y:S04]  /*25d30*/  LDS.128 R4, [R27+0x6000] ;  /* 0x006000001b047984 */ /* 0x000e680000000c00 */
[----:B------:R-:W2:Y:S04]  /*25d40*/  LDS.128 R8, [R27+0x8000] ;  /* 0x008000001b087984 */ /* 0x000ea80000000c00 */
[----:B------:R-:W3:Y:S04]  /*25d50*/  LDS.128 R12, [R27+0xa000] ;  /* 0x00a000001b0c7984 */ /* 0x000ee80000000c00 */
[----:B------:R-:W4:Y:S04]  /*25d60*/  LDS.128 R16, [R27+0xc000] ;  /* 0x00c000001b107984 */ /* 0x000f280000000c00 */
[----:B------:R-:W-:Y:S04]  /*25d70*/  STL.64 [R1+0xc98], R24 ;  /* 0x000c981801007387 */ /* 0x000fe80000100a00 */
[----:B------:R-:W0:Y:S04]  /*25d80*/  LDS.128 R24, [R27+0xe000] ;  /* 0x00e000001b187984 */ /* 0x000e280000000c00 */
[----:B------:R-:W4:Y:S04]  /*25d90*/  LDL.LU R3, [R1+0x308] ;  /* 0x0003080001037983 */ /* 0x000f280000300800 */
[----:B------:R-:W4:Y:S04]  /*25da0*/  LDL.LU R23, [R1+0x74] ;  /* 0x0000740001177983 */ /* 0x000f280000300800 */
[----:B------:R-:W4:Y:S04]  /*25db0*/  LDL.LU R22, [R1+0x124] ;  /* 0x0001240001167983 */ /* 0x000f280000300800 */
[----:B------:R-:W4:Y:S04]  /*25dc0*/  LDL.LU R21, [R1+0x70] ;  /* 0x0000700001157983 */ /* 0x000f280000300800 */
[----:B-1----:R1:W-:Y:S04]  /*25dd0*/  STL [R1+0xc3c], R4 ;  /* 0x000c3c0401007387 */ /* 0x0023e80000100800 */
[----:B-1----:R-:W4:Y:S04]  /*25de0*/  LDL.LU R4, [R1+0x174] ;  /* 0x0001740001047983 */ /* 0x002f280000300800 */
[----:B------:R1:W-:Y:S04]  /*25df0*/  STL [R1+0xc38], R5 ;  /* 0x000c380501007387 */ /* 0x0003e80000100800 */
[----:B-1----:R-:W4:Y:S04]  /*25e00*/  LDL.LU R5, [R1+0x3c] ;  /* 0x00003c0001057983 */ /* 0x002f280000300800 */
[----:B------:R1:W-:Y:S04]  /*25e10*/  STL [R1+0xc34], R6 ;  /* 0x000c340601007387 */ /* 0x0003e80000100800 */
[----:B-1----:R-:W4:Y:S04]  /*25e20*/  LDL.LU R6, [R1+0x154] ;  /* 0x0001540001067983 */ /* 0x002f280000300800 */
[----:B------:R1:W-:Y:S04]  /*25e30*/  STL [R1+0xc30], R7 ;  /* 0x000c300701007387 */ /* 0x0003e80000100800 */
[----:B-1----:R-:W4:Y:S04]  /*25e40*/  LDL.LU R7, [R1+0x1b8] ;  /* 0x0001b80001077983 */ /* 0x002f280000300800 */
[----:B--2---:R1:W-:Y:S04]  /*25e50*/  STL [R1+0xc2c], R8 ;  /* 0x000c2c0801007387 */ /* 0x0043e80000100800 */
[----:B-1----:R-:W2:Y:S04]  /*25e60*/  LDL.LU R8, [R1+0x16c] ;  /* 0x00016c0001087983 */ /* 0x002ea80000300800 */
[----:B------:R1:W-:Y:S04]  /*25e70*/  STL [R1+0xc28], R9 ;  /* 0x000c280901007387 */ /* 0x0003e80000100800 */
[----:B-1----:R-:W2:Y:S04]  /*25e80*/  LDL.LU R9, [R1+0x294] ;  /* 0x0002940001097983 */ /* 0x002ea80000300800 */
[----:B------:R1:W-:Y:S04]  /*25e90*/  STL [R1+0xc24], R10 ;  /* 0x000c240a01007387 */ /* 0x0003e80000100800 */
[----:B-1----:R-:W2:Y:S04]  /*25ea0*/  LDL.LU R10, [R1+0x170] ;  /* 0x00017000010a7983 */ /* 0x002ea80000300800 */
[----:B------:R1:W-:Y:S04]  /*25eb0*/  STL [R1+0xc20], R11 ;  /* 0x000c200b01007387 */ /* 0x0003e80000100800 */
[----:B-1----:R-:W2:Y:S04]  /*25ec0*/  LDL.LU R11, [R1+0x34] ;  /* 0x00003400010b7983 */ /* 0x002ea80000300800 */
[----:B---3--:R1:W-:Y:S04]  /*25ed0*/  STL [R1+0xc1c], R12 ;  /* 0x000c1c0c01007387 */ /* 0x0083e80000100800 */
[----:B-1----:R-:W3:Y:S04]  /*25ee0*/  LDL.LU R12, [R1+0x190] ;  /* 0x00019000010c7983 */ /* 0x002ee80000300800 */
[----:B------:R1:W-:Y:S04]  /*25ef0*/  STL [R1+0xc18], R13 ;  /* 0x000c180d01007387 */ /* 0x0003e80000100800 */
[----:B-1----:R-:W2:Y:S04]  /*25f00*/  LDL.LU R13, [R1+0x2c] ;  /* 0x00002c00010d7983 */ /* 0x002ea80000300800 */
[----:B------:R1:W-:Y:S04]  /*25f10*/  STL [R1+0xc14], R14 ;  /* 0x000c140e01007387 */ /* 0x0003e80000100800 */
[----:B-1----:R-:W2:Y:S04]  /*25f20*/  LDL.LU R14, [R1+0x168] ;  /* 0x00016800010e7983 */ /* 0x002ea80000300800 */
[----:B------:R1:W-:Y:S04]  /*25f30*/  STL [R1+0xc10], R15 ;  /* 0x000c100f01007387 */ /* 0x0003e80000100800 */
[----:B-1----:R-:W2:Y:S04]  /*25f40*/  LDL.LU R15, [R1+0x38] ;  /* 0x00003800010f7983 */ /* 0x002ea80000300800 */
[----:B----4-:R1:W-:Y:S04]  /*25f50*/  STL [R1+0xc0c], R16 ;  /* 0x000c0c1001007387 */ /* 0x0103e80000100800 */
[----:B-1----:R-:W4:Y:S04]  /*25f60*/  LDL.LU R16, [R1+0x1bc] ;  /* 0x0001bc0001107983 */ /* 0x002f280000300800 */
[----:B------:R1:W-:Y:S04]  /*25f70*/  STL [R1+0xc08], R17 ;  /* 0x000c081101007387 */ /* 0x0003e80000100800 */
[----:B-1----:R-:W4:Y:S04]  /*25f80*/  LDL.LU R17, [R1+0x224] ;  /* 0x0002240001117983 */ /* 0x002f280000300800 */
[----:B------:R1:W-:Y:S04]  /*25f90*/  STL [R1+0xc04], R18 ;  /* 0x000c041201007387 */ /* 0x0003e80000100800 */
[----:B-1----:R-:W4:Y:S04]  /*25fa0*/  LDL.LU R18, [R1+0x220] ;  /* 0x0002200001127983 */ /* 0x002f280000300800 */
[----:B------:R1:W-:Y:S04]  /*25fb0*/  STL [R1+0xc00], R19 ;  /* 0x000c001301007387 */ /* 0x0003e80000100800 */
[----:B-1----:R-:W4:Y:S04]  /*25fc0*/  LDL.LU R19, [R1+0x290] ;  /* 0x0002900001137983 */ /* 0x002f280000300800 */
[----:B0-----:R-:W-:Y:S04]  /*25fd0*/  STL.64 [R1+0x60], R24 ;  /* 0x0000601801007387 */ /* 0x001fe80000100a00 */
[----:B------:R0:W-:Y:S04]  /*25fe0*/  STL.64 [R1+0x68], R26 ;  /* 0x0000681a01007387 */ /* 0x0001e80000100a00 */
[----:B0-----:R-:W4:Y:S04]  /*25ff0*/  LDL.LU.64 R26, [R1+0xca0] ;  /* 0x000ca000011a7983 */ /* 0x001f280000300a00 */
[----:B------:R-:W4:Y:S01]  /*26000*/  LDL.LU.64 R24, [R1+0xc98] ;  /* 0x000c980001187983 */ /* 0x000f220000300a00 */
[----:B------:R-:W-:Y:S01]  /*26010*/  BAR.SYNC.DEFER_BLOCKING 0x0 ;  /* 0x0000000000007b1d */ /* 0x000fe20000010000 */
[----:B------:R-:W-:-:S02]  /*26020*/  LOP3.LUT R3, R3, 0xffff, RZ, 0xc0, !PT ;  /* 0x0000ffff03037812 */ /* 0x000fc400078ec0ff */
[--C-:B---3--:R-:W-:Y:S02]  /*26030*/  PRMT R12, R12, 0x4210, R0.reuse ;  /* 0x000042100c0c7816 */ /* 0x108fe40000000000 */
[----:B--2---:R-:W-:Y:S02]  /*26040*/  PRMT R13, R13, 0x5210, R0 ;  /* 0x000052100d0d7816 */ /* 0x004fe40000000000 */
[--C-:B------:R-:W-:Y:S02]  /*26050*/  PRMT R14, R14, 0x4210, R3.reuse ;  /* 0x000042100e0e7816 */ /* 0x100fe40000000003 */
[----:B------:R-:W-:Y:S02]  /*26060*/  PRMT R15, R15, 0x5210, R3 ;  /* 0x000052100f0f7816 */ /* 0x000fe40000000003 */
[----:B------:R-:W-:Y:S02]  /*26070*/  LOP3.LUT R3, R9, 0xffff, RZ, 0xc0, !PT ;  /* 0x0000ffff09037812 */ /* 0x000fe400078ec0ff */
[----:B----4-:R-:W-:-:S04]  /*26080*/  LOP3.LUT R0, R19, 0xffff, RZ, 0xc0, !PT ;  /* 0x0000ffff13007812 */ /* 0x010fc800078ec0ff */
[--C-:B------:R-:W-:Y:S01]  /*26090*/  PRMT R9, R29, 0x5210, R0.reuse ;  /* 0x000052101d097816 */ /* 0x100fe20000000000 */
[----:B------:R0:W-:Y:S04]  /*260a0*/  STSM.16.M88.4 [R2], R24 ;  /* 0x0000001802007844 */ /* 0x0001e80000000200 */
[----:B0-----:R-:W2:Y:S04]  /*260b0*/  LDL.LU.64 R26, [R1+0xc90] ;  /* 0x000c9000011a7983 */ /* 0x001ea80000300a00 */
[----:B------:R-:W2:Y:S04]  /*260c0*/  LDL.LU.64 R24, [R1+0xc88] ;  /* 0x000c880001187983 */ /* 0x000ea80000300a00 */
[----:B------:R-:W3:Y:S01]  /*260d0*/  LDL.LU R29, [R1+0xc80] ;  /* 0x000c8000011d7983 */ /* 0x000ee20000300800 */
[----:B------:R-:W-:-:S02]  /*260e0*/  PRMT R8, R8, 0x4210, R0 ;  /* 0x0000421008087816 */ /* 0x000fc40000000000 */
[----:B------:R-:W-:-:S04]  /*260f0*/  LOP3.LUT R0, R18, 0xffff, RZ, 0xc0, !PT ;  /* 0x0000ffff12007812 */ /* 0x000fc800078ec0ff */
[--C-:B------:R-:W-:Y:S02]  /*26100*/  PRMT R4, R4, 0x4210, R0.reuse ;  /* 0x0000421004047816 */ /* 0x100fe40000000000 */
[----:B------:R-:W-:Y:S02]  /*26110*/  PRMT R5, R5, 0x5210, R0 ;  /* 0x0000521005057816 */ /* 0x000fe40000000000 */
[----:B------:R-:W-:Y:S01]  /*26120*/  LOP3.LUT R0, R16, 0xffff, RZ, 0xc0, !PT ;  /* 0x0000ffff10007812 */ /* 0x000fe200078ec0ff */
[----:B--2---:R0:W-:Y:S02]  /*26130*/  STSM.16.M88.4 [R2+0x200], R24 ;  /* 0x0002001802007844 */ /* 0x0041e40000000200 */
[----:B0-----:R-:W-:-:S04]  /*26140*/  LOP3.LUT R27, R7, 0xffff, RZ, 0xc0, !PT ;  /* 0x0000ffff071b7812 */ /* 0x001fc800078ec0ff */
[----:B---3--:R-:W-:Y:S02]  /*26150*/  PRMT R26, R29, 0x4210, R27 ;  /* 0x000042101d1a7816 */ /* 0x008fe4000000001b */
[----:B------:R-:W2:Y:S01]  /*26160*/  LDL.LU R29, [R1+0xc7c] ;  /* 0x000c7c00011d7983 */ /* 0x000ea20000300800 */
[----:B------:R-:W-:Y:S02]  /*26170*/  PRMT R25, R21, 0x5210, R0 ;  /* 0x0000521015197816 */ /* 0x000fe40000000000 */
[----:B------:R-:W0:Y:S01]  /*26180*/  S2R R21, SR_TID.X ;  /* 0x0000000000157919 */ /* 0x000e220000002100 */
[--C-:B------:R-:W-:Y:S02]  /*26190*/  PRMT R10, R10, 0x4210, R3.reuse ;  /* 0x000042100a0a7816 */ /* 0x100fe40000000003 */
[----:B------:R-:W-:Y:S02]  /*261a0*/  PRMT R11, R11, 0x5210, R3 ;  /* 0x000052100b0b7816 */ /* 0x000fe40000000003 */
[----:B------:R-:W-:-:S02]  /*261b0*/  LOP3.LUT R3, R17, 0xffff, RZ, 0xc0, !PT ;  /* 0x0000ffff11037812 */ /* 0x000fc400078ec0ff */
[----:B------:R-:W-:Y:S02]  /*261c0*/  PRMT R24, R22, 0x4210, R0 ;  /* 0x0000421016187816 */ /* 0x000fe40000000000 */
[--C-:B------:R-:W-:Y:S02]  /*261d0*/  PRMT R6, R6, 0x4210, R3.reuse ;  /* 0x0000421006067816 */ /* 0x100fe40000000003 */
[----:B------:R-:W-:Y:S02]  /*261e0*/  PRMT R7, R23, 0x5210, R3 ;  /* 0x0000521017077816 */ /* 0x000fe40000000003 */
[----:B------:R-:W-:Y:S01]  /*261f0*/  PRMT R27, R28, 0x5210, R27 ;  /* 0x000052101c1b7816 */ /* 0x000fe2000000001b */
[----:B------:R-:W-:Y:S04]  /*26200*/  STSM.16.M88.4 [R2+0x400], R12 ;  /* 0x0004000c02007844 */ /* 0x000fe80000000200 */
[----:B------:R-:W-:Y:S04]  /*26210*/  STSM.16.M88.4 [R2+0x600], R8 ;  /* 0x0006000802007844 */ /* 0x000fe80000000200 */
[----:B------:R-:W-:Y:S04]  /*26220*/  STSM.16.M88.4 [R2+0x800], R4 ;  /* 0x0008000402007844 */ /* 0x000fe80000000200 */
[----:B------:R-:W-:Y:S04]  /*26230*/  STSM.16.M88.4 [R2+0xa00], R24 ;  /* 0x000a001802007844 */ /* 0x000fe80000000200 */
[----:B------:R0:W-:Y:S02]  /*26240*/  STL [R1+0xc68], R2 ;  /* 0x000c680201007387 */ /* 0x0001e40000100800 */
[----:B0-----:R-:W-:-:S04]  /*26250*/  SHF.R.U32.HI R2, RZ, 0x8, R21 ;  /* 0x00000008ff027819 */ /* 0x001fc80000011615 */
[----:B------:R-:W-:-:S04]  /*26260*/  SGXT.U32 R2, R2, 0x1 ;  /* 0x000000010202781a */ /* 0x000fc80000000000 */
[C---:B--2---:R-:W-:Y:S02]  /*26270*/  LOP3.LUT R0, R29.reuse, R2, RZ, 0xfc, !PT ;  /* 0x000000021d007212 */ /* 0x044fe400078efcff */
[C-C-:B------:R-:W-:Y:S02]  /*26280*/  LOP3.LUT R22, R29.reuse, 0x4, R2.reuse, 0xfe, !PT ;  /* 0x000000041d167812 */ /* 0x140fe400078efe02 */
[C-C-:B------:R-:W-:Y:S02]  /*26290*/  LOP3.LUT R23, R29.reuse, 0x6, R2.reuse, 0xfe, !PT ;  /* 0x000000061d177812 */ /* 0x140fe400078efe02 */
[C-C-:B------:R-:W-:Y:S02]  /*262a0*/  LOP3.LUT R21, R29.reuse, 0x2, R2.reuse, 0xfe, !PT ;  /* 0x000000021d157812 */ /* 0x140fe400078efe02 */
[C-C-:B------:R-:W-:Y:S01]  /*262b0*/  LOP3.LUT R5, R29.reuse, 0x8, R2.reuse, 0xfe, !PT ;  /* 0x000000081d057812 */ /* 0x140fe200078efe02 */
[----:B------:R0:W-:Y:S01]  /*262c0*/  STL [R1+0xc6c], R0 ;  /* 0x000c6c0001007387 */ /* 0x0001e20000100800 */
[----:B------:R-:W-:-:S03]  /*262d0*/  LOP3.LUT R4, R29, 0xc, R2, 0xfe, !PT ;  /* 0x0000000c1d047812 */ /* 0x000fc600078efe02 */
[----:B------:R-:W-:Y:S04]  /*262e0*/  STL.64 [R1+0xc58], R22 ;  /* 0x000c581601007387 */ /* 0x000fe80000100a00 */
[----:B------:R-:W-:Y:S01]  /*262f0*/  STL.64 [R1+0xc50], R20 ;  /* 0x000c501401007387 */ /* 0x000fe20000100a00 */
[----:B0-----:R-:W-:-:S03]  /*26300*/  LOP3.LUT R0, R29, 0xa, R2, 0xfe, !PT ;  /* 0x0000000a1d007812 */ /* 0x001fc600078efe02 */
[----:B------:R0:W-:Y:S04]  /*26310*/  STL [R1+0x1c], R5 ;  /* 0x00001c0501007387 */ /* 0x0001e80000100800 */
[----:B------:R1:W-:Y:S01]  /*26320*/  STL [R1+0x20], R0 ;  /* 0x0000200001007387 */ /* 0x0003e20000100800 */
[----:B0-----:R-:W-:-:S03]  /*26330*/  LOP3.LUT R5, R29, 0xe, R2, 0xfe, !PT ;  /* 0x0000000e1d057812 */ /* 0x001fc600078efe02 */
[----:B------:R0:W-:Y:S01]  /*26340*/  STL [R1+0x28], R4 ;  /* 0x0000280401007387 */ /* 0x0001e20000100800 */
[----:B-1----:R-:W-:-:S03]  /*26350*/  LOP3.LUT R0, R29, 0x10, R2, 0xfe, !PT ;  /* 0x000000101d007812 */ /* 0x002fc600078efe02 */
[----:B------:R1:W-:Y:S01]  /*26360*/  STL [R1+0x2c], R5 ;  /* 0x00002c0501007387 */ /* 0x0003e20000100800 */
[----:B0-----:R-:W-:-:S03]  /*26370*/  LOP3.LUT R4, R29, 0x12, R2, 0xfe, !PT ;  /* 0x000000121d047812 */ /* 0x001fc600078efe02 */
[----:B------:R0:W-:Y:S01]  /*26380*/  STL [R1+0x34], R0 ;  /* 0x0000340001007387 */ /* 0x0001e20000100800 */
[----:B-1----:R-:W-:-:S03]  /*26390*/  LOP3.LUT R5, R29, 0x14, R2, 0xfe, !PT ;  /* 0x000000141d057812 */ /* 0x002fc600078efe02 */
[----:B------:R1:W-:Y:S01]  /*263a0*/  STL [R1+0x38], R4 ;  /* 0x0000380401007387 */ /* 0x0003e20000100800 */
[----:B------:R-:W-:-:S03]  /*263b0*/  LOP3.LUT R6, R29, 0x1c, R2, 0xfe, !PT ;  /* 0x0000001c1d067812 */ /* 0x000fc600078efe02 */
[----:B------:R2:W-:Y:S01]  /*263c0*/  STL [R1+0x3c], R5 ;  /* 0x00003c0501007387 */ /* 0x0005e20000100800 */
[C-C-:B0-----:R-:W-:Y:S02]  /*263d0*/  LOP3.LUT R0, R29.reuse, 0x16, R2.reuse, 0xfe, !PT ;  /* 0x000000161d007812 */ /* 0x141fe400078efe02 */
[C-C-:B-1----:R-:W-:Y:S02]  /*263e0*/  LOP3.LUT R4, R29.reuse, 0x18, R2.reuse, 0xfe, !PT ;  /* 0x000000181d047812 */ /* 0x142fe400078efe02 */
[C-C-:B------:R-:W-:Y:S02]  /*263f0*/  LOP3.LUT R7, R29.reuse, 0x1e, R2.reuse, 0xfe, !PT ;  /* 0x0000001e1d077812 */ /* 0x140fe400078efe02 */
[C-C-:B--2---:R-:W-:Y:S01]  /*26400*/  LOP3.LUT R5, R29.reuse, 0x1a, R2.reuse, 0xfe, !PT ;  /* 0x0000001a1d057812 */ /* 0x144fe200078efe02 */
[----:B------:R0:W-:Y:S01]  /*26410*/  STL [R1+0xc60], R4 ;  /* 0x000c600401007387 */ /* 0x0001e20000100800 */
[----:B------:R-:W-:-:S03]  /*26420*/  LOP3.LUT R8, R29, 0x20, R2, 0xfe, !PT ;  /* 0x000000201d087812 */ /* 0x000fc600078efe02 */
[----:B------:R1:W-:Y:S04]  /*26430*/  STL [R1+0x74], R0 ;  /* 0x0000740001007387 */ /* 0x0003e80000100800 */
[----:B------:R2:W-:Y:S01]  /*26440*/  STL [R1+0xc64], R5 ;  /* 0x000c640501007387 */ /* 0x0005e20000100800 */
[----:B0-----:R-:W-:-:S03]  /*26450*/  LOP3.LUT R4, R29, 0x38, R2, 0xfe, !PT ;  /* 0x000000381d047812 */ /* 0x001fc600078efe02 */
[----:B------:R-:W-:Y:S01]  /*26460*/  STL [R1+0xc70], R6 ;  /* 0x000c700601007387 */ /* 0x000fe20000100800 */
[----:B-1----:R-:W-:-:S03]  /*26470*/  LOP3.LUT R0, R29, 0x3a, R2, 0xfe, !PT ;  /* 0x0000003a1d007812 */ /* 0x002fc600078efe02 */
[----:B------:R-:W-:Y:S01]  /*26480*/  STL [R1+0xc74], R7 ;  /* 0x000c740701007387 */ /* 0x000fe20000100800 */
[----:B--2---:R-:W-:-:S03]  /*26490*/  LOP3.LUT R5, R29, 0x3c, R2, 0xfe, !PT ;  /* 0x0000003c1d057812 */ /* 0x004fc600078efe02 */
[----:B------:R-:W-:Y:S04]  /*264a0*/  STL [R1+0xc78], R8 ;  /* 0x000c780801007387 */ /* 0x000fe80000100800 */
[----:B------:R0:W-:Y:S04]  /*264b0*/  STL [R1+0xc0], R4 ;  /* 0x0000c00401007387 */ /* 0x0001e80000100800 */
[----:B------:R1:W-:Y:S01]  /*264c0*/  STL [R1+0xc4], R0 ;  /* 0x0000c40001007387 */ /* 0x0003e20000100800 */
[----:B0-----:R-:W-:-:S03]  /*264d0*/  LOP3.LUT R4, R29, 0x3e, R2, 0xfe, !PT ;  /* 0x0000003e1d047812 */ /* 0x001fc600078efe02 */
[----:B------:R0:W-:Y:S01]  /*264e0*/  STL [R1+0xc8], R5 ;  /* 0x0000c80501007387 */ /* 0x0001e20000100800 */
[----:B-1----:R-:W-:-:S03]  /*264f0*/  LOP3.LUT R0, R29, 0x40, R2, 0xfe, !PT ;  /* 0x000000401d007812 */ /* 0x002fc600078efe02 */
[----:B------:R1:W-:Y:S04]  /*26500*/  STL [R1+0xcc], R4 ;  /* 0x0000cc0401007387 */ /* 0x0003e80000100800 */
[----:B------:R2:W-:Y:S01]  /*26510*/  STL [R1+0xd0], R0 ;  /* 0x0000d00001007387 */ /* 0x0005e20000100800 */
[C-C-:B0-----:R-:W-:Y:S02]  /*26520*/  LOP3.LUT R5, R29.reuse, 0x46, R2.reuse, 0xfe, !PT ;  /* 0x000000461d057812 */ /* 0x141fe400078efe02 */
[C-C-:B-1----:R-:W-:Y:S02]  /*26530*/  LOP3.LUT R4, R29.reuse, 0x44, R2.reuse, 0xfe, !PT ;  /* 0x000000441d047812 */ /* 0x142fe400078efe02 */
[----:B--2---:R-:W-:-:S03]  /*26540*/  LOP3.LUT R0, R29, 0x48, R2, 0xfe, !PT ;  /* 0x000000481d007812 */ /* 0x004fc600078efe02 */
[----:B------:R0:W-:Y:S04]  /*26550*/  STL [R1+0xd4], R4 ;  /* 0x0000d40401007387 */ /* 0x0001e80000100800 */
[----:B------:R1:W-:Y:S04]  /*26560*/  STL [R1+0xd8], R5 ;  /* 0x0000d80501007387 */ /* 0x0003e80000100800 */
[----:B------:R2:W-:Y:S01]  /*26570*/  STL [R1+0xdc], R0 ;  /* 0x0000dc0001007387 */ /* 0x0005e20000100800 */
[C-C-:B0-----:R-:W-:Y:S02]  /*26580*/  LOP3.LUT R4, R29.reuse, 0x4a, R2.reuse, 0xfe, !PT ;  /* 0x0000004a1d047812 */ /* 0x141fe400078efe02 */
[----:B-1----:R-:W-:-:S03]  /*26590*/  LOP3.LUT R5, R29, 0x4c, R2, 0xfe, !PT ;  /* 0x0000004c1d057812 */ /* 0x002fc600078efe02 */
[----:B------:R0:W-:Y:S01]  /*265a0*/  STL [R1+0xe0], R4 ;  /* 0x0000e00401007387 */ /* 0x0001e20000100800 */
[----:B--2---:R-:W-:-:S03]  /*265b0*/  LOP3.LUT R0, R29, 0x4e, R2, 0xfe, !PT ;  /* 0x0000004e1d007812 */ /* 0x004fc600078efe02 */
        /* <DEDUP_REMOVED lines=366> */
[----:B------:R-:W-:Y:S04]  /*27ca0*/  STL [R1+0x400], R5 ;  /* 0x0004000501007387 */ /* 0x000fe80000100800 */
[----:B------:R1:W-:Y:S01]  /*27cb0*/  STL [R1+0x404], R0 ;  /* 0x0004040001007387 */ /* 0x0003e20000100800 */
[----:B0-----:R-:W-:-:S05]  /*27cc0*/  LOP3.LUT R4, R29, 0x1be, R2, 0xfe, !PT ;  /* 0x000001be1d047812 */ /* 0x001fca00078efe02 */
[----:B------:R0:W-:Y:S01]  /*27cd0*/  STL [R1+0x408], R4 ;  /* 0x0004080401007387 */ /* 0x0001e20000100800 */
[----:B-1----:R-:W-:-:S03]  /*27ce0*/  LOP3.LUT R0, R29, 0x1c0, R2, 0xfe, !PT ;  /* 0x000001c01d007812 */ /* 0x002fc600078efe02 */
[----:B------:R-:W2:Y:S01]  /*27cf0*/  LDL.LU R5, [R1+0xbf4] ;  /* 0x000bf40001057983 */ /* 0x000ea20000300800 */
[----:B------:R-:W-:-:S03]  /*27d00*/  LOP3.LUT R6, R29, 0x1c6, R2, 0xfe, !PT ;  /* 0x000001c61d067812 */ /* 0x000fc600078efe02 */
[----:B------:R1:W-:Y:S01]  /*27d10*/  STL [R1+0x40c], R0 ;  /* 0x00040c0001007387 */ /* 0x0003e20000100800 */
[----:B0-----:R-:W-:-:S05]  /*27d20*/  LOP3.LUT R4, R29, 0x1c2, R2, 0xfe, !PT ;  /* 0x000001c21d047812 */ /* 0x001fca00078efe02 */
[----:B------:R0:W-:Y:S01]  /*27d30*/  STL [R1+0x410], R4 ;  /* 0x0004100401007387 */ /* 0x0001e20000100800 */
[----:B-1----:R-:W-:-:S05]  /*27d40*/  LOP3.LUT R0, R29, 0x1c4, R2, 0xfe, !PT ;  /* 0x000001c41d007812 */ /* 0x002fca00078efe02 */
[----:B------:R1:W-:Y:S01]  /*27d50*/  STL [R1+0x414], R0 ;  /* 0x0004140001007387 */ /* 0x0003e20000100800 */
[----:B0-----:R-:W-:-:S03]  /*27d60*/  LOP3.LUT R4, R29, 0x1c8, R2, 0xfe, !PT ;  /* 0x000001c81d047812 */ /* 0x001fc600078efe02 */
[----:B------:R0:W-:Y:S04]  /*27d70*/  STL [R1+0x418], R6 ;  /* 0x0004180601007387 */ /* 0x0001e80000100800 */
[----:B------:R3:W-:Y:S01]  /*27d80*/  STL [R1+0x41c], R4 ;  /* 0x00041c0401007387 */ /* 0x0007e20000100800 */
[C-C-:B-1----:R-:W-:Y:S02]  /*27d90*/  LOP3.LUT R0, R29.reuse, 0x1ca, R2.reuse, 0xfe, !PT ;  /* 0x000001ca1d007812 */ /* 0x142fe400078efe02 */
[----:B0-----:R-:W-:-:S03]  /*27da0*/  LOP3.LUT R6, R29, 0x1cc, R2, 0xfe, !PT ;  /* 0x000001cc1d067812 */ /* 0x001fc600078efe02 */
[----:B------:R0:W-:Y:S01]  /*27db0*/  STL [R1+0x420], R0 ;  /* 0x0004200001007387 */ /* 0x0001e20000100800 */
[----:B---3--:R-:W-:-:S03]  /*27dc0*/  LOP3.LUT R4, R29, 0x1ce, R2, 0xfe, !PT ;  /* 0x000001ce1d047812 */ /* 0x008fc600078efe02 */
[----:B------:R1:W-:Y:S04]  /*27dd0*/  STL [R1+0x424], R6 ;  /* 0x0004240601007387 */ /* 0x0003e80000100800 */
[----:B------:R-:W3:Y:S01]  /*27de0*/  LDL.LU R25, [R1+0x2d0] ;  /* 0x0002d00001197983 */ /* 0x000ee20000300800 */
[----:B0-----:R-:W-:-:S03]  /*27df0*/  LOP3.LUT R0, R29, 0x1d0, R2, 0xfe, !PT ;  /* 0x000001d01d007812 */ /* 0x001fc600078efe02 */
[----:B------:R0:W-:Y:S04]  /*27e00*/  STL [R1+0x428], R4 ;  /* 0x0004280401007387 */ /* 0x0001e80000100800 */
[----:B------:R-:W4:Y:S01]  /*27e10*/  LDL.LU R26, [R1+0x2b4] ;  /* 0x0002b400011a7983 */ /* 0x000f220000300800 */
[----:B-1----:R-:W-:-:S03]  /*27e20*/  LOP3.LUT R6, R29, 0x1d6, R2, 0xfe, !PT ;  /* 0x000001d61d067812 */ /* 0x002fc600078efe02 */
[----:B------:R1:W-:Y:S01]  /*27e30*/  STL [R1+0x42c], R0 ;  /* 0x00042c0001007387 */ /* 0x0003e20000100800 */
[----:B0-----:R-:W-:-:S03]  /*27e40*/  LOP3.LUT R4, R29, 0x1d2, R2, 0xfe, !PT ;  /* 0x000001d21d047812 */ /* 0x001fc600078efe02 */
[----:B------:R-:W4:Y:S04]  /*27e50*/  LDL.LU R27, [R1+0x2cc] ;  /* 0x0002cc00011b7983 */ /* 0x000f280000300800 */
        /* <DEDUP_REMOVED lines=9> */
[----:B------:R-:W-:-:S03]  /*27ef0*/  LOP3.LUT R4, R29, 0x1de, R2, 0xfe, !PT ;  /* 0x000001de1d047812 */ /* 0x000fc600078efe02 */
[----:B------:R1:W-:Y:S04]  /*27f00*/  STL [R1+0x444], R6 ;  /* 0x0004440601007387 */ /* 0x0003e80000100800 */
[----:B------:R1:W-:Y:S01]  /*27f10*/  STL [R1+0x448], R4 ;  /* 0x0004480401007387 */ /* 0x0003e20000100800 */
[C-C-:B0-----:R-:W-:Y:S02]  /*27f20*/  LOP3.LUT R0, R29.reuse, 0x1e0, R2.reuse, 0xfe, !PT ;  /* 0x000001e01d007812 */ /* 0x141fe400078efe02 */
[----:B-1----:R-:W-:-:S03]  /*27f30*/  LOP3.LUT R6, R29, 0x1e2, R2, 0xfe, !PT ;  /* 0x000001e21d067812 */ /* 0x002fc600078efe02 */
        /* <DEDUP_REMOVED lines=20> */
[----:B------:R-:W-:Y:S04]  /*28080*/  STL [R1+0x478], R6 ;  /* 0x0004780601007387 */ /* 0x000fe80000100800 */
[----:B------:R-:W4:Y:S04]  /*28090*/  LDL.LU R28, [R1+0x2f0] ;  /* 0x0002f000011c7983 */ /* 0x000f280000300800 */
[----:B------:R-:W-:Y:S04]  /*280a0*/  STL [R1+0x47c], R4 ;  /* 0x00047c0401007387 */ /* 0x000fe80000100800 */
[----:B------:R-:W4:Y:S01]  /*280b0*/  LDL.LU R23, [R1+0x2d8] ;  /* 0x0002d80001177983 */ /* 0x000f220000300800 */
[----:B0-----:R-:W-:-:S05]  /*280c0*/  LOP3.LUT R0, R29, 0x1f8, R2, 0xfe, !PT ;  /* 0x000001f81d007812 */ /* 0x001fca00078efe02 */
[----:B------:R0:W-:Y:S01]  /*280d0*/  STL [R1+0x480], R0 ;  /* 0x0004800001007387 */ /* 0x0001e20000100800 */
[----:B------:R-:W-:-:S03]  /*280e0*/  LOP3.LUT R3, R29, 0x1fe, R2, 0xfe, !PT ;  /* 0x000001fe1d037812 */ /* 0x000fc600078efe02 */
[----:B0-----:R-:W4:Y:S01]  /*280f0*/  LDL.LU R0, [R1+0x2e4] ;  /* 0x0002e40001007983 */ /* 0x001f220000300800 */
[C-C-:B------:R-:W-:Y:S02]  /*28100*/  LOP3.LUT R9, R29.reuse, 0x22, R2.reuse, 0xfe, !PT ;  /* 0x000000221d097812 */ /* 0x140fe400078efe02 */
[C-C-:B------:R-:W-:Y:S02]  /*28110*/  LOP3.LUT R10, R29.reuse, 0x24, R2.reuse, 0xfe, !PT ;  /* 0x000000241d0a7812 */ /* 0x140fe400078efe02 */
[C-C-:B------:R-:W-:Y:S02]  /*28120*/  LOP3.LUT R11, R29.reuse, 0x26, R2.reuse, 0xfe, !PT ;  /* 0x000000261d0b7812 */ /* 0x140fe400078efe02 */
[C-C-:B------:R-:W-:Y:S02]  /*28130*/  LOP3.LUT R12, R29.reuse, 0x28, R2.reuse, 0xfe, !PT ;  /* 0x000000281d0c7812 */ /* 0x140fe400078efe02 */
[C-C-:B------:R-:W-:Y:S02]  /*28140*/  LOP3.LUT R13, R29.reuse, 0x2a, R2.reuse, 0xfe, !PT ;  /* 0x0000002a1d0d7812 */ /* 0x140fe400078efe02 */
[----:B------:R-:W-:-:S02]  /*28150*/  LOP3.LUT R14, R29, 0x2c, R2, 0xfe, !PT ;  /* 0x0000002c1d0e7812 */ /* 0x000fc400078efe02 */
[C-C-:B------:R-:W-:Y:S02]  /*28160*/  LOP3.LUT R15, R29.reuse, 0x2e, R2.reuse, 0xfe, !PT ;  /* 0x0000002e1d0f7812 */ /* 0x140fe400078efe02 */
[C-C-:B------:R-:W-:Y:S02]  /*28170*/  LOP3.LUT R16, R29.reuse, 0x30, R2.reuse, 0xfe, !PT ;  /* 0x000000301d107812 */ /* 0x140fe400078efe02 */
[C-C-:B------:R-:W-:Y:S02]  /*28180*/  LOP3.LUT R17, R29.reuse, 0x32, R2.reuse, 0xfe, !PT ;  /* 0x000000321d117812 */ /* 0x140fe400078efe02 */
[C-C-:B------:R-:W-:Y:S02]  /*28190*/  LOP3.LUT R18, R29.reuse, 0x34, R2.reuse, 0xfe, !PT ;  /* 0x000000341d127812 */ /* 0x140fe400078efe02 */
[C-C-:B------:R-:W-:Y:S02]  /*281a0*/  LOP3.LUT R19, R29.reuse, 0x36, R2.reuse, 0xfe, !PT ;  /* 0x000000361d137812 */ /* 0x140fe400078efe02 */
[----:B------:R-:W-:-:S02]  /*281b0*/  LOP3.LUT R24, R29, 0x42, R2, 0xfe, !PT ;  /* 0x000000421d187812 */ /* 0x000fc400078efe02 */
[C-C-:B------:R-:W-:Y:S02]  /*281c0*/  LOP3.LUT R4, R29.reuse, 0x1fa, R2.reuse, 0xfe, !PT ;  /* 0x000001fa1d047812 */ /* 0x140fe400078efe02 */
[----:B------:R-:W-:-:S03]  /*281d0*/  LOP3.LUT R2, R29, 0x1fc, R2, 0xfe, !PT ;  /* 0x000001fc1d027812 */ /* 0x000fc600078efe02 */
[----:B------:R-:W-:Y:S04]  /*281e0*/  STL [R1+0x484], R4 ;  /* 0x0004840401007387 */ /* 0x000fe80000100800 */
[----:B------:R0:W-:Y:S04]  /*281f0*/  STL [R1+0x44c], R2 ;  /* 0x00044c0201007387 */ /* 0x0001e80000100800 */
[----:B------:R-:W4:Y:S04]  /*28200*/  LDL.LU R8, [R1+0x2c8] ;  /* 0x0002c80001087983 */ /* 0x000f280000300800 */
[----:B------:R-:W4:Y:S04]  /*28210*/  LDL.LU R7, [R1+0x2ac] ;  /* 0x0002ac0001077983 */ /* 0x000f280000300800 */
[----:B0-----:R-:W4:Y:S04]  /*28220*/  LDL.LU R2, [R1+0x2b8] ;  /* 0x0002b80001027983 */ /* 0x001f280000300800 */
[----:B------:R-:W4:Y:S04]  /*28230*/  LDL.LU R4, [R1+0x2e0] ;  /* 0x0002e00001047983 */ /* 0x000f280000300800 */
[----:B------:R-:W4:Y:S01]  /*28240*/  LDL.LU R21, [R1+0x2d4] ;  /* 0x0002d40001157983 */ /* 0x000f220000300800 */
[----:B--2---:R-:W-:-:S04]  /*28250*/  ISETP.GE.AND P0, PT, R5, UR4, PT ;  /* 0x0000000405007c0c */ /* 0x004fc8000bf06270 */
[----:B------:R-:W-:Y:S01]  /*28260*/  ISETP.LT.AND P1, PT, R3, UR7, !P0 ;  /* 0x0000000703007c0c */ /* 0x000fe2000c721270 */
[----:B------:R-:W0:Y:S01]  /*28270*/  LDCU UR7, c[0x0][0x3b8] ;  /* 0x00007700ff0777ac */ /* 0x000e220008000800 */
[----:B------:R-:W-:Y:S01]  /*28280*/  ISETP.LT.AND P2, PT, R24, UR6, !P0 ;  /* 0x0000000618007c0c */ /* 0x000fe2000c741270 */
[----:B------:R-:W1:Y:S01]  /*28290*/  LDCU UR6, c[0x0][0x3b4] ;  /* 0x00007680ff0677ac */ /* 0x000e620008000800 */
[----:B---3--:R-:W-:Y:S02]  /*282a0*/  LOP3.LUT R3, R25, 0xffff, RZ, 0xc0, !PT ;  /* 0x0000ffff19037812 */ /* 0x008fe400078ec0ff */
[----:B----4-:R-:W-:-:S04]  /*282b0*/  LOP3.LUT R25, R27, 0xffff, RZ, 0xc0, !PT ;  /* 0x0000ffff1b197812 */ /* 0x010fc800078ec0ff */
[--C-:B------:R-:W-:Y:S02]  /*282c0*/  PRMT R27, R3, 0x3340, R25.reuse ;  /* 0x00003340031b7816 */ /* 0x100fe40000000019 */
[----:B------:R-:W-:Y:S02]  /*282d0*/  SHF.R.U32.HI R25, RZ, 0x8, R25 ;  /* 0x00000008ff197819 */ /* 0x000fe40000011619 */
[----:B------:R-:W-:Y:S02]  /*282e0*/  SHF.R.U32.HI R3, RZ, 0x8, R3 ;  /* 0x00000008ff037819 */ /* 0x000fe40000011603 */
[----:B------:R-:W-:Y:S02]  /*282f0*/  LOP3.LUT R25, R25, 0xffff, RZ, 0xc0, !PT ;  /* 0x0000ffff19197812 */ /* 0x000fe400078ec0ff */
[----:B------:R-:W-:Y:S02]  /*28300*/  LOP3.LUT R3, R3, 0xffff, RZ, 0xc0, !PT ;  /* 0x0000ffff03037812 */ /* 0x000fe400078ec0ff */
[----:B------:R-:W-:-:S02]  /*28310*/  LOP3.LUT R24, R26, 0xffff, RZ, 0xc0, !PT ;  /* 0x0000ffff1a187812 */ /* 0x000fc400078ec0ff */
[----:B------:R-:W-:Y:S02]  /*28320*/  PRMT R6, R3, 0x3340, R25 ;  /* 0x0000334003067816 */ /* 0x000fe40000000019 */
[----:B------:R-:W-:-:S04]  /*28330*/  SHF.R.U32.HI R3, RZ, 0x8, R24 ;  /* 0x00000008ff037819 */ /* 0x000fc80000011618 */
[----:B------:R-:W-:-:S04]  /*28340*/  LOP3.LUT R3, R3, 0xffff, RZ, 0xc0, !PT ;  /* 0x0000ffff03037812 */ /* 0x000fc800078ec0ff */
[--C-:B------:R-:W-:Y:S02]  /*28350*/  PRMT R25, R3, 0x3340, R1.reuse ;  /* 0x0000334003197816 */ /* 0x100fe40000000001 */
[----:B------:R-:W-:Y:S02]  /*28360*/  LOP3.LUT R3, R23, 0xffff, RZ, 0xc0, !PT ;  /* 0x0000ffff17037812 */ /* 0x000fe400078ec0ff */
[----:B------:R-:W2:Y:S01]  /*28370*/  LDL.LU R23, [R1+0x2dc] ;  /* 0x0002dc0001177983 */ /* 0x000ea20000300800 */
[--C-:B------:R-:W-:Y:S02]  /*28380*/  PRMT R26, R24, 0x3340, R1.reuse ;  /* 0x00003340181a7816 */ /* 0x100fe40000000001 */
[----:B------:R-:W-:Y:S02]  /*28390*/  LOP3.LUT R28, R28, 0xffff, RZ, 0xc0, !PT ;  /* 0x0000ffff1c1c7812 */ /* 0x000fe400078ec0ff */
[----:B------:R-:W-:Y:S02]  /*283a0*/  PRMT R20, R27, 0x5410, R26 ;  /* 0x000054101b147816 */ /* 0x000fe4000000001a */
[----:B------:R-:W-:-:S02]  /*283b0*/  PRMT R26, R3, 0x3340, R1 ;  /* 0x00003340031a7816 */ /* 0x000fc40000000001 */
[----:B------:R-:W-:-:S04]  /*283c0*/  LOP3.LUT R24, R0, 0xffff, RZ, 0xc0, !PT ;  /* 0x0000ffff00187812 */ /* 0x000fc800078ec0ff */
[--C-:B------:R-:W-:Y:S02]  /*283d0*/  PRMT R27, R28, 0x3340, R24.reuse ;  /* 0x000033401c1b7816 */ /* 0x100fe40000000018 */
[----:B------:R-:W-:Y:S02]  /*283e0*/  SHF.R.U32.HI R24, RZ, 0x8, R24 ;  /* 0x00000008ff187819 */ /* 0x000fe40000011618 */
[----:B------:R-:W-:Y:S02]  /*283f0*/  PRMT R22, R27, 0x5410, R26 ;  /* 0x000054101b167816 */ /* 0x000fe4000000001a */
[----:B------:R-:W-:Y:S02]  /*28400*/  SHF.R.U32.HI R26, RZ, 0x8, R28 ;  /* 0x00000008ff1a7819 */ /* 0x000fe4000001161c */
[----:B------:R-:W-:Y:S02]  /*28410*/  SHF.R.U32.HI R3, RZ, 0x8, R3 ;  /* 0x00000008ff037819 */ /* 0x000fe40000011603 */
[----:B------:R-:W-:-:S02]  /*28420*/  LOP3.LUT R24, R24, 0xffff, RZ, 0xc0, !PT ;  /* 0x0000ffff18187812 */ /* 0x000fc400078ec0ff */
[----:B------:R-:W-:Y:S02]  /*28430*/  LOP3.LUT R26, R26, 0xffff, RZ, 0xc0, !PT ;  /* 0x0000ffff1a1a7812 */ /* 0x000fe400078ec0ff */
[----:B------:R-:W-:Y:S02]  /*28440*/  LOP3.LUT R3, R3, 0xffff, RZ, 0xc0, !PT ;  /* 0x0000ffff03037812 */ /* 0x000fe400078ec0ff */
[----:B------:R-:W-:Y:S02]  /*28450*/  PRMT R0, R26, 0x3340, R24 ;  /* 0x000033401a007816 */ /* 0x000fe40000000018 */
[----:B------:R-:W-:Y:S02]  /*28460*/  PRMT R24, R3, 0x3340, R1 ;  /* 0x0000334003187816 */ /* 0x000fe40000000001 */
[----:B------:R-:W-:Y:S02]  /*28470*/  LOP3.LUT R28, R8, 0xffff, RZ, 0xc0, !PT ;  /* 0x0000ffff081c7812 */ /* 0x000fe400078ec0ff */
[----:B------:R-:W-:-:S02]  /*28480*/  LOP3.LUT R29, R7, 0xffff, RZ, 0xc0, !PT ;  /* 0x0000ffff071d7812 */ /* 0x000fc400078ec0ff */
[----:B------:R-:W-:Y:S02]  /*28490*/  LOP3.LUT R3, R2, 0xffff, RZ, 0xc0, !PT ;  /* 0x0000ffff02037812 */ /* 0x000fe400078ec0ff */
[----:B------:R-:W-:Y:S02]  /*284a0*/  PRMT R26, R29, 0x3340, R1 ;  /* 0x000033401d1a7816 */ /* 0x000fe40000000001 */
[--C-:B------:R-:W-:Y:S02]  /*284b0*/  PRMT R27, R28, 0x3340, R3.reuse ;  /* 0x000033401c1b7816 */ /* 0x100fe40000000003 */
[----:B------:R-:W-:Y:S02]  /*284c0*/  SHF.R.U32.HI R3, RZ, 0x8, R3 ;  /* 0x00000008ff037819 */ /* 0x000fe40000011603 */
[----:B------:R-:W-:Y:S02]  /*284d0*/  PRMT R2, R27, 0x5410, R26 ;  /* 0x000054101b027816 */ /* 0x000fe4000000001a */
[----:B------:R-:W-:-:S02]  /*284e0*/  SHF.R.U32.HI R26, RZ, 0x8, R28 ;  /* 0x00000008ff1a7819 */ /* 0x000fc4000001161c */
[----:B------:R-:W-:Y:S02]  /*284f0*/  LOP3.LUT R3, R3, 0xffff, RZ, 0xc0, !PT ;  /* 0x0000ffff03037812 */ /* 0x000fe400078ec0ff */
[----:B------:R-:W-:Y:S02]  /*28500*/  LOP3.LUT R26, R26, 0xffff, RZ, 0xc0, !PT ;  /* 0x0000ffff1a1a7812 */ /* 0x000fe400078ec0ff */
[----:B------:R-:W-:Y:S02]  /*28510*/  LOP3.LUT R8, R4, 0xffff, RZ, 0xc0, !PT ;  /* 0x0000ffff04087812 */ /* 0x000fe400078ec0ff */
[----:B------:R-:W-:Y:S02]  /*28520*/  PRMT R3, R26, 0x3340, R3 ;  /* 0x000033401a037816 */ /* 0x000fe40000000003 */
[----:B------:R-:W-:Y:S02]  /*28530*/  SHF.R.U32.HI R26, RZ, 0x8, R29 ;  /* 0x00000008ff1a7819 */ /* 0x000fe4000001161d */
[----:B------:R-:W-:-:S02]  /*28540*/  LOP3.LUT R7, R21, 0xffff, RZ, 0xc0, !PT ;  /* 0x0000ffff15077812 */ /* 0x000fc400078ec0ff */
[----:B------:R-:W-:Y:S01]  /*28550*/  LOP3.LUT R26, R26, 0xffff, RZ, 0xc0, !PT ;  /* 0x0000ffff1a1a7812 */ /* 0x000fe200078ec0ff */
[----:B------:R-:W3:Y:S01]  /*28560*/  LDL.LU R21, [R1+0x328] ;  /* 0x0003280001157983 */ /* 0x000ee20000300800 */
[--C-:B------:R-:W-:Y:S02]  /*28570*/  PRMT R27, R7, 0x3340, R1.reuse ;  /* 0x00003340071b7816 */ /* 0x100fe40000000001 */
[----:B------:R-:W-:Y:S02]  /*28580*/  PRMT R26, R26, 0x3340, R1 ;  /* 0x000033401a1a7816 */ /* 0x000fe40000000001 */
[----:B------:R-:W-:Y:S02]  /*28590*/  PRMT R25, R6, 0x5410, R25 ;  /* 0x0000541006197816 */ /* 0x000fe40000000019 */
[----:B------:R-:W-:Y:S02]  /*285a0*/  PRMT R24, R0, 0x5410, R24 ;  /* 0x0000541000187816 */ /* 0x000fe40000000018 */
[----:B------:R-:W-:-:S02]  /*285b0*/  PRMT R3, R3, 0x5410, R26 ;  /* 0x0000541003037816 */ /* 0x000fc4000000001a */
[----:B--2---:R-:W-:Y:S02]  /*285c0*/  LOP3.LUT R29, R23, 0xffff, RZ, 0xc0, !PT ;  /* 0x0000ffff171d7812 */ /* 0x004fe400078ec0ff */
[----:B------:R-:W2:Y:S02]  /*285d0*/  LDL.LU R23, [R1+0x2ec] ;  /* 0x0002ec0001177983 */ /* 0x000ea40000300800 */
[----:B------:R-:W-:-:S04]  /*285e0*/  PRMT R28, R8, 0x3340, R29 ;  /* 0x00003340081c7816 */ /* 0x000fc8000000001d */
[----:B------:R-:W-:Y:S01]  /*285f0*/  PRMT R4, R28, 0x5410, R27 ;  /* 0x000054101c047816 */ /* 0x000fe2000000001b */
[----:B------:R-:W-:Y:S01]  /*28600*/  IMAD.MOV.U32 R28, RZ, RZ, R8 ;  /* 0x000000ffff1c7224 */ /* 0x000fe200078e0008 */
[----:B------:R-:W-:Y:S01]  /*28610*/  SHF.R.U32.HI R27, RZ, 0x8, R29 ;  /* 0x00000008ff1b7819 */ /* 0x000fe2000001161d */
[----:B------:R-:W4:Y:S03]  /*28620*/  LDL.LU R8, [R1+0xc78] ;  /* 0x000c780001087983 */ /* 0x000f260000300800 */
[----:B------:R-:W-:Y:S02]  /*28630*/  SHF.R.U32.HI R29, RZ, 0x8, R28 ;  /* 0x00000008ff1d7819 */ /* 0x000fe4000001161c */
[----:B------:R-:W-:Y:S02]  /*28640*/  LOP3.LUT R28, R27, 0xffff, RZ, 0xc0, !PT ;  /* 0x0000ffff1b1c7812 */ /* 0x000fe400078ec0ff */
[----:B------:R-:W-:-:S02]  /*28650*/  LOP3.LUT R27, R29, 0xffff, RZ, 0xc0, !PT ;  /* 0x0000ffff1d1b7812 */ /* 0x000fc400078ec0ff */
[----:B------:R-:W2:Y:S02]  /*28660*/  LDL.LU R29, [R1+0x2f4] ;  /* 0x0002f400011d7983 */ /* 0x000ea40000300800 */
[----:B------:R-:W-:Y:S02]  /*28670*/  PRMT R28, R27, 0x3340, R28 ;  /* 0x000033401b1c7816 */ /* 0x000fe4000000001c */
[----:B------:R-:W-:Y:S02]  /*28680*/  SHF.R.U32.HI R27, RZ, 0x8, R7 ;  /* 0x00000008ff1b7819 */ /* 0x000fe40000011607 */
[----:B------:R-:W2:Y:S04]  /*28690*/  LDL.LU R7, [R1+0xc74] ;  /* 0x000c740001077983 */ /* 0x000ea80000300800 */
[----:B------:R-:W2:Y:S04]  /*286a0*/  LDL.LU R6, [R1+0xc70] ;  /* 0x000c700001067983 */ /* 0x000ea80000300800 */
[----:B------:R-:W2:Y:S04]  /*286b0*/  LDL.LU R0, [R1+0xc6c] ;  /* 0x000c6c0001007983 */ /* 0x000ea80000300800 */
[----:B------:R-:W2:Y:S01]  /*286c0*/  LDL.LU R26, [R1+0x32c] ;  /* 0x00032c00011a7983 */ /* 0x000ea20000300800 */
[----:B------:R-:W-:-:S04]  /*286d0*/  LOP3.LUT R27, R27, 0xffff, RZ, 0xc0, !PT ;  /* 0x0000ffff1b1b7812 */ /* 0x000fc800078ec0ff */
[----:B------:R-:W-:-:S04]  /*286e0*/  PRMT R27, R27, 0x3340, R1 ;  /* 0x000033401b1b7816 */ /* 0x000fc80000000001 */
[----:B------:R-:W-:Y:S02]  /*286f0*/  PRMT R27, R28, 0x5410, R27 ;  /* 0x000054101c1b7816 */ /* 0x000fe4000000001b */
[----:B---3--:R-:W-:Y:S02]  /*28700*/  LOP3.LUT R28, R21, 0xffff, RZ, 0xc0, !PT ;  /* 0x0000ffff151c7812 */ /* 0x008fe400078ec0ff */
[----:B--2---:R-:W-:-:S04]  /*28710*/  LOP3.LUT R26, R26, 0xffff, RZ, 0xc0, !PT ;  /* 0x0000ffff1a1a7812 */ /* 0x004fc800078ec0ff */
[----:B------:R-:W-:Y:S02]  /*28720*/  PRMT R21, R25, 0x5210, R26 ;  /* 0x0000521019157816 */ /* 0x000fe4000000001a */
[----:B------:R-:W-:Y:S02]  /*28730*/  LOP3.LUT R25, R23, 0xffff, RZ, 0xc0, !PT ;  /* 0x0000ffff17197812 */ /* 0x000fe400078ec0ff */
[--C-:B------:R-:W-:Y:S02]  /*28740*/  PRMT R23, R24, 0x5210, R28.reuse ;  /* 0x0000521018177816 */ /* 0x100fe4000000001c */
[----:B------:R-:W-:Y:S02]  /*28750*/  PRMT R24, R2, 0x4210, R25 ;  /* 0x0000421002187816 */ /* 0x000fe40000000019 */
[----:B------:R-:W2:Y:S01]  /*28760*/  LDL.LU R2, [R1+0xc68] ;  /* 0x000c680001027983 */ /* 0x000ea20000300800 */
[----:B------:R-:W-:Y:S02]  /*28770*/  PRMT R22, R22, 0x4210, R28 ;  /* 0x0000421016167816 */ /* 0x000fe4000000001c */
[----:B------:R-:W-:-:S02]  /*28780*/  PRMT R20, R20, 0x4210, R26 ;  /* 0x0000421014147816 */ /* 0x000fc4000000001a */
[----:B------:R-:W-:Y:S02]  /*28790*/  LOP3.LUT R28, R29, 0xffff, RZ, 0xc0, !PT ;  /* 0x0000ffff1d1c7812 */ /* 0x000fe400078ec0ff */
[----:B------:R-:W-:Y:S01]  /*287a0*/  PRMT R25, R3, 0x5210, R25 ;  /* 0x0000521003197816 */ /* 0x000fe20000000019 */
[----:B-1----:R-:W-:Y:S01]  /*287b0*/  IMAD R3, R5, UR6, RZ ;  /* 0x0000000605037c24 */ /* 0x002fe2000f8e02ff */
[--C-:B------:R-:W-:Y:S01]  /*287c0*/  PRMT R26, R4, 0x4210, R28.reuse ;  /* 0x00004210041a7816 */ /* 0x100fe2000000001c */
[----:B------:R-:W3:Y:S01]  /*287d0*/  LDL.LU R5, [R1+0xc64] ;  /* 0x000c640001057983 */ /* 0x000ee20000300800 */
[C---:B------:R-:W-:Y:S01]  /*287e0*/  ISETP.LT.AND P5, PT, R0.reuse, UR5, !P0 ;  /* 0x0000000500007c0c */ /* 0x040fe2000c7a1270 */
[----:B------:R-:W1:Y:S02]  /*287f0*/  LDCU.64 UR4, c[0x0][0x390] ;  /* 0x00007200ff0477ac */ /* 0x000e640008000a00 */
[----:B------:R-:W3:Y:S04]  /*28800*/  LDL.LU R4, [R1+0xc60] ;  /* 0x000c600001047983 */ /* 0x000ee80000300800 */
[----:B--2---:R2:W-:Y:S01]  /*28810*/  STSM.16.M88.4 [R2+0xc00], R20 ;  /* 0x000c001402007844 */ /* 0x0045e20000000200 */
[----:B------:R-:W-:Y:S01]  /*28820*/  PRMT R27, R27, 0x5210, R28 ;  /* 0x000052101b1b7816 */ /* 0x000fe2000000001c */
[----:B------:R-:W0:Y:S02]  /*28830*/  LDCU UR6, c[0x0][0x3b8] ;  /* 0x00007700ff0677ac */ /* 0x000e240008000800 */
[----:B--2---:R-:W2:Y:S04]  /*28840*/  LDL.LU.64 R22, [R1+0xc58] ;  /* 0x000c580001167983 */ /* 0x004ea80000300a00 */
[----:B------:R-:W3:Y:S01]  /*28850*/  LDL.LU.64 R20, [R1+0xc50] ;  /* 0x000c500001147983 */ /* 0x000ee20000300a00 */
[----:B0-----:R-:W-:Y:S01]  /*28860*/  IMAD R28, R0, UR7, RZ ;  /* 0x00000007001c7c24 */ /* 0x001fe2000f8e02ff */
[C---:B-1----:R-:W-:Y:S01]  /*28870*/  IADD3 R0, P3, PT, R3.reuse, UR4, RZ ;  /* 0x0000000403007c10 */ /* 0x042fe2000ff7e0ff */
[----:B------:R-:W0:Y:S01]  /*28880*/  LDCU UR4, c[0x0][0x3b8] ;  /* 0x00007700ff0477ac */ /* 0x000e220008000800 */
[----:B------:R1:W-:Y:S01]  /*28890*/  STSM.16.M88.4 [R2+0xe00], R24 ;  /* 0x000e001802007844 */ /* 0x0003e20000000200 */
[----:B------:R-:W0:Y:S01]  /*288a0*/  LDCU UR7, c[0x0][0x3b8] ;  /* 0x00007700ff0777ac */ /* 0x000e220008000800 */
[----:B-1----:R-:W-:Y:S01]  /*288b0*/  LEA.HI.X.SX32 R2, R3, UR5, 0x1, P3 ;  /* 0x0000000503027c11 */ /* 0x002fe200098f0eff */
[----:B------:R-:W1:Y:S01]  /*288c0*/  LDCU UR5, c[0x0][0x3b8] ;  /* 0x00007700ff0577ac */ /* 0x000e620008000800 */
[----:B------:R-:W-:Y:S01]  /*288d0*/  BAR.SYNC.DEFER_BLOCKING 0x0 ;  /* 0x0000000000007b1d */ /* 0x000fe20000010000 */
[----:B------:R-:W-:-:S04]  /*288e0*/  IADD3 R24, P3, PT, R28, R0, RZ ;  /* 0x000000001c187210 */ /* 0x000fc80007f7e0ff */
[----:B------:R-:W-:Y:S02]  /*288f0*/  LEA.HI.X.SX32 R25, R28, R2, 0x1, P3 ;  /* 0x000000021c197211 */ /* 0x000fe400018f0eff */
[C---:B--2---:R-:W-:Y:S01]  /*28900*/  ISETP.LT.AND P3, PT, R22.reuse, UR28, !P0 ;  /* 0x0000001c16007c0c */ /* 0x044fe2000c761270 */
[----:B------:R-:W-:Y:S01]  /*28910*/  IMAD R28, R22, UR11, RZ ;  /* 0x0000000b161c7c24 */ /* 0x000fe2000f8e02ff */
[----:B------:R-:W2:Y:S01]  /*28920*/  LDCU UR28, c[0x0][0x39c] ;  /* 0x00007380ff1c77ac */ /* 0x000ea20008000800 */
[C---:B---3--:R-:W-:Y:S01]  /*28930*/  ISETP.LT.AND P4, PT, R21.reuse, UR27, !P0 ;  /* 0x0000001b15007c0c */ /* 0x048fe2000c781270 */
[----:B------:R-:W-:Y:S01]  /*28940*/  IMAD R3, R21, UR10, RZ ;  /* 0x0000000a15037c24 */ /* 0x000fe2000f8e02ff */
[----:B------:R-:W-:Y:S01]  /*28950*/  PRMT R27, R20, 0x7770, RZ ;  /* 0x00007770141b7816 */ /* 0x000fe200000000ff */
[----:B------:R-:W3:Y:S01]  /*28960*/  LDL.LU R21, [R1+0xc48] ;  /* 0x000c480001157983 */ /* 0x000ee20000300800 */
[----:B------:R-:W0:Y:S03]  /*28970*/  LDCU UR27, c[0x0][0x39c] ;  /* 0x00007380ff1b77ac */ /* 0x000e260008000800 */
[----:B------:R-:W2:Y:S01]  /*28980*/  LDL.LU R22, [R1+0xc44] ;  /* 0x000c440001167983 */ /* 0x000ea20000300800 */
[-C--:B------:R-:W-:Y:S01]  /*28990*/  IADD3 R26, P6, PT, R3, R0.reuse, RZ ;  /* 0x00000000031a7210 */ /* 0x080fe20007fde0ff */
[----:B------:R-:W0:Y:S02]  /*289a0*/  LDCU UR10, c[0x0][0x3b8] ;  /* 0x00007700ff0a77ac */ /* 0x000e240008000800 */
[----:B------:R1:W-:Y:S01]  /*289b0*/  @P5 STG.E.U8 desc[UR8][R24.64], R27 ;  /* 0x0000001b18005986 */ /* 0x0003e2000c101108 */
[----:B------:R-:W0:Y:S01]  /*289c0*/  LDCU UR11, c[0x0][0x3b8] ;  /* 0x00007700ff0b77ac */ /* 0x000e220008000800 */
[----:B-1----:R-:W-:-:S02]  /*289d0*/  IADD3 R24, P5, PT, R28, R0, RZ ;  /* 0x000000001c187210 */ /* 0x002fc40007fbe0ff */
[-C--:B------:R-:W-:Y:S02]  /*289e0*/  LEA.HI.X.SX32 R27, R3, R2.reuse, 0x1, P6 ;  /* 0x00000002031b7211 */ /* 0x080fe400030f0eff */
[----:B------:R-:W-:Y:S01]  /*289f0*/  LEA.HI.X.SX32 R25, R28, R2, 0x1, P5 ;  /* 0x000000021c197211 */ /* 0x000fe200028f0eff */
[C---:B------:R-:W-:Y:S01]  /*28a00*/  IMAD R3, R23.reuse, UR12, RZ ;  /* 0x0000000c17037c24 */ /* 0x040fe2000f8e02ff */
[----:B------:R-:W-:Y:S01]  /*28a10*/  ISETP.LT.AND P6, PT, R23, UR29, !P0 ;  /* 0x0000001d17007c0c */ /* 0x000fe2000c7c1270 */
[----:B------:R-:W1:Y:S01]  /*28a20*/  LDCU UR29, c[0x0][0x39c] ;  /* 0x00007380ff1d77ac */ /* 0x000e620008000800 */
[----:B------:R-:W4:Y:S01]  /*28a30*/  LDL.LU R23, [R1+0xc40] ;  /* 0x000c400001177983 */ /* 0x000f220000300800 */
[----:B------:R-:W0:Y:S01]  /*28a40*/  LDCU UR12, c[0x0][0x3b8] ;  /* 0x00007700ff0c77ac */ /* 0x000e220008000800 */
[----:B---3--:R-:W-:Y:S02]  /*28a50*/  PRMT R29, R21, 0x7770, RZ ;  /* 0x00007770151d7816 */ /* 0x008fe400000000ff */
[----:B--2---:R-:W-:-:S03]  /*28a60*/  PRMT R28, R22, 0x7770, RZ ;  /* 0x00007770161c7816 */ /* 0x004fc600000000ff */
[----:B------:R2:W-:Y:S04]  /*28a70*/  @P4 STG.E.U8 desc[UR8][R26.64], R29 ;  /* 0x0000001d1a004986 */ /* 0x0005e8000c101108 */
[----:B------:R3:W-:Y:S04]  /*28a80*/  @P3 STG.E.U8 desc[UR8][R24.64], R28 ;  /* 0x0000001c18003986 */ /* 0x0007e8000c101108 */
[----:B--2---:R-:W2:Y:S04]  /*28a90*/  LDL R29, [R1+0x40] ;  /* 0x00004000011d7983 */ /* 0x004ea80000100800 */
[----:B---3--:R-:W3:Y:S04]  /*28aa0*/  LDL.LU R25, [R1+0x1c] ;  /* 0x00001c0001197983 */ /* 0x008ee80000300800 */
[----:B------:R-:W2:Y:S01]  /*28ab0*/  LDL.LU R24, [R1+0x20] ;  /* 0x0000200001187983 */ /* 0x000ea20000300800 */
[----:B------:R-:W-:-:S02]  /*28ac0*/  IADD3 R26, P3, PT, R3, R0, RZ ;  /* 0x00000000031a7210 */ /* 0x000fc40007f7e0ff */
[----:B----4-:R-:W-:Y:S02]  /*28ad0*/  PRMT R28, R23, 0x7770, RZ ;  /* 0x00007770171c7816 */ /* 0x010fe400000000ff */
[----:B------:R-:W-:-:S05]  /*28ae0*/  LEA.HI.X.SX32 R27, R3, R2, 0x1, P3 ;  /* 0x00000002031b7211 */ /* 0x000fca00018f0eff */
[----:B------:R4:W-:Y:S04]  /*28af0*/  @P6 STG.E.U8 desc[UR8][R26.64], R28 ;  /* 0x0000001c1a006986 */ /* 0x0009e8000c101108 */
[----:B----4-:R-:W4:Y:S01]  /*28b00*/  LDL.LU R28, [R1+0x28] ;  /* 0x00002800011c7983 */ /* 0x010f220000300800 */
[----:B--2---:R-:W-:Y:S01]  /*28b10*/  IMAD R3, R24, UR14, RZ ;  /* 0x0000000e18037c24 */ /* 0x004fe2000f8e02ff */
[----:B---3--:R-:W-:Y:S01]  /*28b20*/  ISETP.LT.AND P4, PT, R25, UR30, !P0 ;  /* 0x0000001e19007c0c */ /* 0x008fe2000c781270 */
[----:B------:R-:W2:Y:S03]  /*28b30*/  LDCU UR14, c[0x0][0x3b8] ;  /* 0x00007700ff0e77ac */ /* 0x000ea60008000800 */
[----:B------:R-:W-:-:S04]  /*28b40*/  IADD3 R26, P6, PT, R3, R0, RZ ;  /* 0x00000000031a7210 */ /* 0x000fc80007fde0ff */
[----:B------:R-:W-:Y:S02]  /*28b50*/  LEA.HI.X.SX32 R27, R3, R2, 0x1, P6 ;  /* 0x00000002031b7211 */ /* 0x000fe400030f0eff */
[----:B------:R-:W3:Y:S01]  /*28b60*/  LDL R3, [R1+0x44] ;  /* 0x0000440001037983 */ /* 0x000ee20000100800 */
[----:B------:R-:W-:Y:S01]  /*28b70*/  IMAD R25, R25, UR13, RZ ;  /* 0x0000000d19197c24 */ /* 0x000fe2000f8e02ff */
[----:B------:R-:W-:Y:S01]  /*28b80*/  ISETP.LT.AND P3, PT, R24, UR31, !P0 ;  /* 0x0000001f18007c0c */ /* 0x000fe2000c761270 */
[----:B------:R-:W0:Y:S03]  /*28b90*/  LDCU UR13, c[0x0][0x3b8] ;  /* 0x00007700ff0d77ac */ /* 0x000e260008000800 */
[----:B------:R-:W-:Y:S02]  /*28ba0*/  IADD3 R24, P5, PT, R25, R0, RZ ;  /* 0x0000000019187210 */ /* 0x000fe40007fbe0ff */
[----:B------:R-:W-:-:S02]  /*28bb0*/  PRMT R29, R29, 0x7770, RZ ;  /* 0x000077701d1d7816 */ /* 0x000fc400000000ff */
[----:B------:R-:W-:-:S05]  /*28bc0*/  LEA.HI.X.SX32 R25, R25, R2, 0x1, P5 ;  /* 0x0000000219197211 */ /* 0x000fca00028f0eff */
[----:B------:R0:W-:Y:S04]  /*28bd0*/  @P4 STG.E.U8 desc[UR8][R24.64], R29 ;  /* 0x0000001d18004986 */ /* 0x0001e8000c101108 */
[----:B0-----:R-:W2:Y:S01]  /*28be0*/  LDL R29, [R1+0x4c] ;  /* 0x00004c00011d7983 */ /* 0x001ea20000100800 */
[----:B---3--:R-:W-:-:S05]  /*28bf0*/  PRMT R3, R3, 0x7770, RZ ;  /* 0x0000777003037816 */ /* 0x008fca00000000ff */
[----:B------:R0:W-:Y:S04]  /*28c00*/  @P3 STG.E.U8 desc[UR8][R26.64], R3 ;  /* 0x000000031a003986 */ /* 0x0001e8000c101108 */
[----:B0-----:R-:W3:Y:S04]  /*28c10*/  LDL.LU R3, [R1+0x2c] ;  /* 0x00002c0001037983 */ /* 0x001ee80000300800 */
[----:B------:R-:W2:Y:S01]  /*28c20*/  LDL R27, [R1+0x48] ;  /* 0x00004800011b7983 */ /* 0x000ea20000100800 */
[C---:B----4-:R-:W-:Y:S01]  /*28c30*/  ISETP.LT.AND P5, PT, R28.reuse, UR32, !P0 ;  /* 0x000000201c007c0c */ /* 0x050fe2000c7a1270 */
[----:B------:R-:W-:Y:S01]  /*28c40*/  IMAD R28, R28, UR15, RZ ;  /* 0x0000000f1c1c7c24 */ /* 0x000fe2000f8e02ff */
[----:B------:R-:W0:Y:S01]  /*28c50*/  LDCU UR15, c[0x0][0x3b8] ;  /* 0x00007700ff0f77ac */ /* 0x000e220008000800 */
[----:B------:R-:W4:Y:S03]  /*28c60*/  LDL.LU R26, [R1+0x34] ;  /* 0x00003400011a7983 */ /* 0x000f260000300800 */
[----:B------:R-:W-:-:S04]  /*28c70*/  IADD3 R24, P3, PT, R28, R0, RZ ;  /* 0x000000001c187210 */ /* 0x000fc80007f7e0ff */
[----:B------:R-:W-:Y:S02]  /*28c80*/  LEA.HI.X.SX32 R25, R28, R2, 0x1, P3 ;  /* 0x000000021c197211 */ /* 0x000fe400018f0eff */
[----:B--2---:R-:W-:-:S05]  /*28c90*/  PRMT R27, R27, 0x7770, RZ ;  /* 0x000077701b1b7816 */ /* 0x004fca00000000ff */
[----:B------:R2:W-:Y:S04]  /*28ca0*/  @P5 STG.E.U8 desc[UR8][R24.64], R27 ;  /* 0x0000001b18005986 */ /* 0x0005e8000c101108 */
[----:B--2---:R-:W2:Y:S01]  /*28cb0*/  LDL.LU R25, [R1+0x38] ;  /* 0x0000380001197983 */ /* 0x004ea20000300800 */
[C---:B---3--:R-:W-:Y:S01]  /*28cc0*/  ISETP.LT.AND P4, PT, R3.reuse, UR33, !P0 ;  /* 0x0000002103007c0c */ /* 0x048fe2000c781270 */
[----:B------:R-:W-:Y:S02]  /*28cd0*/  IMAD R3, R3, UR16, RZ ;  /* 0x0000001003037c24 */ /* 0x000fe4000f8e02ff */
[C---:B----4-:R-:W-:Y:S01]  /*28ce0*/  IMAD R28, R26.reuse, UR17, RZ ;  /* 0x000000111a1c7c24 */ /* 0x050fe2000f8e02ff */
[----:B------:R-:W-:Y:S01]  /*28cf0*/  ISETP.LT.AND P3, PT, R26, UR34, !P0 ;  /* 0x000000221a007c0c */ /* 0x000fe2000c761270 */
[----:B------:R-:W3:Y:S01]  /*28d00*/  LDCU UR16, c[0x0][0x39c] ;  /* 0x00007380ff1077ac */ /* 0x000ee20008000800 */
[----:B------:R-:W-:-:S02]  /*28d10*/  IADD3 R26, P6, PT, R3, R0, RZ ;  /* 0x00000000031a7210 */ /* 0x000fc40007fde0ff */
[C---:B------:R-:W-:Y:S01]  /*28d20*/  IADD3 R24, P5, PT, R28.reuse, R0, RZ ;  /* 0x000000001c187210 */ /* 0x040fe20007fbe0ff */
[----:B------:R-:W4:Y:S01]  /*28d30*/  LDCU UR17, c[0x0][0x39c] ;  /* 0x00007380ff1177ac */ /* 0x000f220008000800 */
[-C--:B------:R-:W-:Y:S02]  /*28d40*/  LEA.HI.X.SX32 R27, R3, R2.reuse, 0x1, P6 ;  /* 0x00000002031b7211 */ /* 0x080fe400030f0eff */
[C---:B--2---:R-:W-:Y:S01]  /*28d50*/  ISETP.LT.AND P6, PT, R25.reuse, UR35, !P0 ;  /* 0x0000002319007c0c */ /* 0x044fe2000c7c1270 */
[----:B------:R-:W-:Y:S01]  /*28d60*/  IMAD R3, R25, UR18, RZ ;  /* 0x0000001219037c24 */ /* 0x000fe2000f8e02ff */
[----:B------:R-:W-:Y:S01]  /*28d70*/  LEA.HI.X.SX32 R25, R28, R2, 0x1, P5 ;  /* 0x000000021c197211 */ /* 0x000fe200028f0eff */
[----:B------:R-:W2:Y:S01]  /*28d80*/  LDCU UR18, c[0x0][0x39c] ;  /* 0x00007380ff1277ac */ /* 0x000ea20008000800 */
[----:B------:R-:W2:Y:S01]  /*28d90*/  LDL R28, [R1+0x50] ;  /* 0x00005000011c7983 */ /* 0x000ea20000100800 */
[----:B------:R-:W-:-:S05]  /*28da0*/  PRMT R29, R29, 0x7770, RZ ;  /* 0x000077701d1d7816 */ /* 0x000fca00000000ff */
[----:B------:R0:W-:Y:S04]  /*28db0*/  @P4 STG.E.U8 desc[UR8][R26.64], R29 ;  /* 0x0000001d1a004986 */ /* 0x0001e8000c101108 */
[----:B0-----:R-:W3:Y:S01]  /*28dc0*/  LDL R29, [R1+0x58] ;  /* 0x00005800011d7983 */ /* 0x001ee20000100800 */
[----:B--2---:R-:W-:-:S05]  /*28dd0*/  PRMT R28, R28, 0x7770, RZ ;  /* 0x000077701c1c7816 */ /* 0x004fca00000000ff */
[----:B------:R0:W-:Y:S04]  /*28de0*/  @P3 STG.E.U8 desc[UR8][R24.64], R28 ;  /* 0x0000001c18003986 */ /* 0x0001e8000c101108 */
[----:B0-----:R-:W2:Y:S04]  /*28df0*/  LDL.LU R25, [R1+0x3c] ;  /* 0x00003c0001197983 */ /* 0x001ea80000300800 */
[----:B------:R-:W4:Y:S04]  /*28e00*/  LDL R28, [R1+0x54] ;  /* 0x00005400011c7983 */ /* 0x000f280000100800 */
[----:B------:R-:W4:Y:S01]  /*28e10*/  LDL.LU R24, [R1+0x74] ;  /* 0x0000740001187983 */ /* 0x000f220000300800 */
[----:B------:R-:W-:-:S04]  /*28e20*/  IADD3 R26, P3, PT, R3, R0, RZ ;  /* 0x00000000031a7210 */ /* 0x000fc80007f7e0ff */
[----:B------:R-:W-:Y:S02]  /*28e30*/  LEA.HI.X.SX32 R27, R3, R2, 0x1, P3 ;  /* 0x00000002031b7211 */ /* 0x000fe400018f0eff */
[C---:B--2---:R-:W-:Y:S01]  /*28e40*/  ISETP.LT.AND P4, PT, R25.reuse, UR36, !P0 ;  /* 0x0000002419007c0c */ /* 0x044fe2000c781270 */
[----:B------:R-:W-:Y:S01]  /*28e50*/  IMAD R25, R25, UR19, RZ ;  /* 0x0000001319197c24 */ /* 0x000fe2000f8e02ff */
[----:B---3--:R-:W-:Y:S01]  /*28e60*/  PRMT R29, R29, 0x7770, RZ ;  /* 0x000077701d1d7816 */ /* 0x008fe200000000ff */
[----:B------:R-:W0:Y:S01]  /*28e70*/  LDCU UR19, c[0x0][0x39c] ;  /* 0x00007380ff1377ac */ /* 0x000e220008000800 */
[----:B----4-:R-:W-:Y:S01]  /*28e80*/  PRMT R28, R28, 0x7770, RZ ;  /* 0x000077701c1c7816 */ /* 0x010fe200000000ff */
[C---:B------:R-:W-:Y:S01]  /*28e90*/  IMAD R3, R24.reuse, UR20, RZ ;  /* 0x0000001418037c24 */ /* 0x040fe2000f8e02ff */
[----:B------:R-:W-:-:S03]  /*28ea0*/  ISETP.LT.AND P3, PT, R24, UR37, !P0 ;  /* 0x0000002518007c0c */ /* 0x000fc6000c761270 */
[----:B------:R2:W-:Y:S01]  /*28eb0*/  @P6 STG.E.U8 desc[UR8][R26.64], R28 ;  /* 0x0000001c1a006986 */ /* 0x0005e2000c101108 */
[C---:B------:R-:W-:Y:S01]  /*28ec0*/  IADD3 R24, P5, PT, R25.reuse, R0, RZ ;  /* 0x0000000019187210 */ /* 0x040fe20007fbe0ff */
[----:B------:R-:W3:Y:S03]  /*28ed0*/  LDCU UR20, c[0x0][0x39c] ;  /* 0x00007380ff1477ac */ /* 0x000ee60008000800 */
[----:B------:R-:W-:Y:S02]  /*28ee0*/  LEA.HI.X.SX32 R25, R25, R2, 0x1, P5 ;  /* 0x0000000219197211 */ /* 0x000fe400028f0eff */
[C---:B------:R-:W-:Y:S02]  /*28ef0*/  ISETP.LT.AND P5, PT, R4.reuse, UR38, !P0 ;  /* 0x0000002604007c0c */ /* 0x040fe4000c7a1270 */
[C---:B--2---:R-:W-:Y:S01]  /*28f00*/  IADD3 R26, P6, PT, R3.reuse, R0, RZ ;  /* 0x00000000031a7210 */ /* 0x044fe20007fde0ff */
[----:B------:R-:W-:Y:S01]  /*28f10*/  IMAD R28, R4, UR21, RZ ;  /* 0x00000015041c7c24 */ /* 0x000fe2000f8e02ff */
[----:B------:R2:W-:Y:S02]  /*28f20*/  @P4 STG.E.U8 desc[UR8][R24.64], R29 ;  /* 0x0000001d18004986 */ /* 0x0005e4000c101108 */
[----:B------:R-:W-:Y:S01]  /*28f30*/  LEA.HI.X.SX32 R27, R3, R2, 0x1, P6 ;  /* 0x00000002031b7211 */ /* 0x000fe200030f0eff */
[----:B------:R-:W4:Y:S01]  /*28f40*/  LDCU UR21, c[0x0][0x39c] ;  /* 0x00007380ff1577ac */ /* 0x000f220008000800 */
[----:B------:R-:W2:Y:S04]  /*28f50*/  LDL.LU R4, [R1+0xc3c] ;  /* 0x000c3c0001047983 */ /* 0x000ea80000300800 */
[----:B------:R-:W2:Y:S01]  /*28f60*/  LDL R3, [R1+0x5c] ;  /* 0x00005c0001037983 */ /* 0x000ea20000100800 */
[----:B------:R-:W-:-:S02]  /*28f70*/  ISETP.LT.AND P4, PT, R5, UR39, !P0 ;  /* 0x0000002705007c0c */ /* 0x000fc4000c781270 */
[----:B--2---:R-:W-:-:S05]  /*28f80*/  PRMT R3, R3, 0x7770, RZ ;  /* 0x0000777003037816 */ /* 0x004fca00000000ff */
[----:B------:R2:W-:Y:S01]  /*28f90*/  @P3 STG.E.U8 desc[UR8][R26.64], R3 ;  /* 0x000000031a003986 */ /* 0x0005e2000c101108 */
[----:B------:R-:W-:-:S04]  /*28fa0*/  IADD3 R24, P3, PT, R28, R0, RZ ;  /* 0x000000001c187210 */ /* 0x000fc80007f7e0ff */
[----:B------:R-:W-:Y:S01]  /*28fb0*/  LEA.HI.X.SX32 R25, R28, R2, 0x1, P3 ;  /* 0x000000021c197211 */ /* 0x000fe200018f0eff */
[C---:B------:R-:W-:Y:S01]  /*28fc0*/  IMAD R28, R6.reuse, UR23, RZ ;  /* 0x00000017061c7c24 */ /* 0x040fe2000f8e02ff */
[----:B------:R-:W-:Y:S01]  /*28fd0*/  ISETP.LT.AND P3, PT, R6, UR40, !P0 ;  /* 0x0000002806007c0c */ /* 0x000fe2000c761270 */
[----:B------:R-:W0:Y:S01]  /*28fe0*/  LDCU UR23, c[0x0][0x39c] ;  /* 0x00007380ff1777ac */ /* 0x000e220008000800 */
[----:B--2---:R-:W-:Y:S01]  /*28ff0*/  IMAD R3, R5, UR22, RZ ;  /* 0x0000001605037c24 */ /* 0x004fe2000f8e02ff */
[----:B------:R-:W-:Y:S01]  /*29000*/  PRMT R27, R4, 0x7770, RZ ;  /* 0x00007770041b7816 */ /* 0x000fe200000000ff */
[----:B------:R-:W2:Y:S01]  /*29010*/  LDL.LU R5, [R1+0xc38] ;  /* 0x000c380001057983 */ /* 0x000ea20000300800 */
[----:B------:R-:W0:Y:S03]  /*29020*/  LDCU UR22, c[0x0][0x39c] ;  /* 0x00007380ff1677ac */ /* 0x000e260008000800 */
[----:B------:R-:W3:Y:S01]  /*29030*/  LDL.LU R6, [R1+0xc34] ;  /* 0x000c340001067983 */ /* 0x000ee20000300800 */
[----:B------:R-:W-:-:S03]  /*29040*/  IADD3 R26, P6, PT, R3, R0, RZ ;  /* 0x00000000031a7210 */ /* 0x000fc60007fde0ff */
[----:B------:R0:W-:Y:S02]  /*29050*/  @P5 STG.E.U8 desc[UR8][R24.64], R27 ;  /* 0x0000001b18005986 */ /* 0x0001e4000c101108 */
[C---:B0-----:R-:W-:Y:S02]  /*29060*/  IADD3 R24, P5, PT, R28.reuse, R0, RZ ;  /* 0x000000001c187210 */ /* 0x041fe40007fbe0ff */
[-C--:B------:R-:W-:Y:S01]  /*29070*/  LEA.HI.X.SX32 R27, R3, R2.reuse, 0x1, P6 ;  /* 0x00000002031b7211 */ /* 0x080fe200030f0eff */
[C---:B------:R-:W-:Y:S01]  /*29080*/  IMAD R3, R7.reuse, UR24, RZ ;  /* 0x0000001807037c24 */ /* 0x040fe2000f8e02ff */
[----:B------:R-:W-:Y:S02]  /*29090*/  LEA.HI.X.SX32 R25, R28, R2, 0x1, P5 ;  /* 0x000000021c197211 */ /* 0x000fe400028f0eff */
[----:B------:R-:W-:Y:S02]  /*290a0*/  ISETP.LT.AND P6, PT, R7, UR41, !P0 ;  /* 0x0000002907007c0c */ /* 0x000fe4000c7c1270 */
[----:B------:R-:W4:Y:S01]  /*290b0*/  LDL.LU R7, [R1+0xc30] ;  /* 0x000c300001077983 */ /* 0x000f220000300800 */
[----:B--2---:R-:W-:-:S02]  /*290c0*/  PRMT R29, R5, 0x7770, RZ ;  /* 0x00007770051d7816 */ /* 0x004fc400000000ff */
[----:B---3--:R-:W-:-:S03]  /*290d0*/  PRMT R28, R6, 0x7770, RZ ;  /* 0x00007770061c7816 */ /* 0x008fc600000000ff */
[----:B------:R0:W-:Y:S04]  /*290e0*/  @P4 STG.E.U8 desc[UR8][R26.64], R29 ;  /* 0x0000001d1a004986 */ /* 0x0001e8000c101108 */
[----:B------:R2:W-:Y:S01]  /*290f0*/  @P3 STG.E.U8 desc[UR8][R24.64], R28 ;  /* 0x0000001c18003986 */ /* 0x0005e2000c101108 */
[C---:B------:R-:W-:Y:S02]  /*29100*/  ISETP.LT.AND P4, PT, R8.reuse, UR42, !P0 ;  /* 0x0000002a08007c0c */ /* 0x040fe4000c781270 */
[----:B0-----:R-:W-:Y:S01]  /*29110*/  IADD3 R26, P3, PT, R3, R0, RZ ;  /* 0x00000000031a7210 */ /* 0x001fe20007f7e0ff */
[----:B--2---:R-:W-:-:S03]  /*29120*/  IMAD R25, R8, UR25, RZ ;  /* 0x0000001908197c24 */ /* 0x004fc6000f8e02ff */
[----:B------:R-:W-:Y:S01]  /*29130*/  LEA.HI.X.SX32 R27, R3, R2, 0x1, P3 ;  /* 0x00000002031b7211 */ /* 0x000fe200018f0eff */
[----:B------:R-:W2:Y:S01]  /*29140*/  LDL.LU R8, [R1+0xc2c] ;  /* 0x000c2c0001087983 */ /* 0x000ea20000300800 */
[C---:B------:R-:W-:Y:S01]  /*29150*/  ISETP.LT.AND P3, PT, R9.reuse, UR43, !P0 ;  /* 0x0000002b09007c0c */ /* 0x040fe2000c761270 */
[----:B------:R-:W-:Y:S02]  /*29160*/  IMAD R3, R9, UR26, RZ ;  /* 0x0000001a09037c24 */ /* 0x000fe4000f8e02ff */
[----:B------:R-:W3:Y:S01]  /*29170*/  LDL.LU R9, [R1+0xc28] ;  /* 0x000c280001097983 */ /* 0x000ee20000300800 */
[----:B----4-:R-:W-:Y:S02]  /*29180*/  PRMT R28, R7, 0x7770, RZ ;  /* 0x00007770071c7816 */ /* 0x010fe400000000ff */
[----:B------:R-:W-:-:S03]  /*29190*/  IADD3 R24, P5, PT, R25, R0, RZ ;  /* 0x0000000019187210 */ /* 0x000fc60007fbe0ff */
[----:B------:R0:W-:Y:S01]  /*291a0*/  @P6 STG.E.U8 desc[UR8][R26.64], R28 ;  /* 0x0000001c1a006986 */ /* 0x0001e2000c101108 */
[----:B------:R-:W-:Y:S02]  /*291b0*/  LEA.HI.X.SX32 R25, R25, R2, 0x1, P5 ;  /* 0x0000000219197211 */ /* 0x000fe400028f0eff */
[C---:B------:R-:W-:Y:S02]  /*291c0*/  ISETP.LT.AND P5, PT, R10.reuse, UR44, !P0 ;  /* 0x0000002c0a007c0c */ /* 0x040fe4000c7a1270 */
[C---:B0-----:R-:W-:Y:S01]  /*291d0*/  IADD3 R26, P6, PT, R3.reuse, R0, RZ ;  /* 0x00000000031a7210 */ /* 0x041fe20007fde0ff */
[----:B------:R-:W-:Y:S01]  /*291e0*/  IMAD R28, R10, UR6, RZ ;  /* 0x000000060a1c7c24 */ /* 0x000fe2000f8e02ff */
[----:B------:R-:W0:Y:S01]  /*291f0*/  LDCU UR6, c[0x0][0x3b8] ;  /* 0x00007700ff0677ac */ /* 0x000e220008000800 */
[----:B------:R-:W4:Y:S01]  /*29200*/  LDL.LU R10, [R1+0xc24] ;  /* 0x000c2400010a7983 */ /* 0x000f220000300800 */
[----:B------:R-:W-:Y:S02]  /*29210*/  LEA.HI.X.SX32 R27, R3, R2, 0x1, P6 ;  /* 0x00000002031b7211 */ /* 0x000fe400030f0eff */
[----:B--2---:R-:W-:-:S02]  /*29220*/  PRMT R29, R8, 0x7770, RZ ;  /* 0x00007770081d7816 */ /* 0x004fc400000000ff */
[----:B---3--:R-:W-:-:S03]  /*29230*/  PRMT R3, R9, 0x7770, RZ ;  /* 0x0000777009037816 */ /* 0x008fc600000000ff */
[----:B------:R2:W-:Y:S04]  /*29240*/  @P4 STG.E.U8 desc[UR8][R24.64], R29 ;  /* 0x0000001d18004986 */ /* 0x0005e8000c101108 */
[----:B------:R3:W-:Y:S01]  /*29250*/  @P3 STG.E.U8 desc[UR8][R26.64], R3 ;  /* 0x000000031a003986 */ /* 0x0007e2000c101108 */
[C---:B------:R-:W-:Y:S02]  /*29260*/  ISETP.LT.AND P4, PT, R11.reuse, UR27, !P0 ;  /* 0x0000001b0b007c0c */ /* 0x040fe4000c781270 */
[----:B--2---:R-:W-:Y:S01]  /*29270*/  IADD3 R24, P3, PT, R28, R0, RZ ;  /* 0x000000001c187210 */ /* 0x004fe20007f7e0ff */
[----:B---3--:R-:W-:-:S03]  /*29280*/  IMAD R3, R11, UR4, RZ ;  /* 0x000000040b037c24 */ /* 0x008fc6000f8e02ff */
[----:B------:R-:W-:Y:S01]  /*29290*/  LEA.HI.X.SX32 R25, R28, R2, 0x1, P3 ;  /* 0x000000021c197211 */ /* 0x000fe200018f0eff */
[----:B------:R-:W2:Y:S01]  /*292a0*/  LDL.LU R11, [R1+0xc20] ;  /* 0x000c2000010b7983 */ /* 0x000ea20000300800 */
[C---:B------:R-:W-:Y:S01]  /*292b0*/  ISETP.LT.AND P3, PT, R12.reuse, UR28, !P0 ;  /* 0x0000001c0c007c0c */ /* 0x040fe2000c761270 */
[----:B------:R-:W-:Y:S01]  /*292c0*/  IMAD R28, R12, UR5, RZ ;  /* 0x000000050c1c7c24 */ /* 0x000fe2000f8e02ff */
[----:B----4-:R-:W-:Y:S01]  /*292d0*/  PRMT R27, R10, 0x7770, RZ ;  /* 0x000077700a1b7816 */ /* 0x010fe200000000ff */
[----:B------:R-:W3:Y:S01]  /*292e0*/  LDL.LU R12, [R1+0xc1c] ;  /* 0x000c1c00010c7983 */ /* 0x000ee20000300800 */
[-C--:B------:R-:W-:Y:S01]  /*292f0*/  IADD3 R26, P6, PT, R3, R0.reuse, RZ ;  /* 0x00000000031a7210 */ /* 0x080fe20007fde0ff */
[----:B------:R-:W4:Y:S02]  /*29300*/  LDCU UR4, c[0x0][0x3b8] ;  /* 0x00007700ff0477ac */ /* 0x000f240008000800 */
[----:B------:R0:W-:Y:S01]  /*29310*/  @P5 STG.E.U8 desc[UR8][R24.64], R27 ;  /* 0x0000001b18005986 */ /* 0x0001e2000c101108 */
[----:B------:R-:W2:Y:S01]  /*29320*/  LDCU UR5, c[0x0][0x3b8] ;  /* 0x00007700ff0577ac */ /* 0x000ea20008000800 */
[----:B0-----:R-:W-:-:S02]  /*29330*/  IADD3 R24, P5, PT, R28, R0, RZ ;  /* 0x000000001c187210 */ /* 0x001fc40007fbe0ff */
[-C--:B------:R-:W-:Y:S01]  /*29340*/  LEA.HI.X.SX32 R27, R3, R2.reuse, 0x1, P6 ;  /* 0x00000002031b7211 */ /* 0x080fe200030f0eff */
[C---:B------:R-:W-:Y:S01]  /*29350*/  IMAD R3, R13.reuse, UR7, RZ ;  /* 0x000000070d037c24 */ /* 0x040fe2000f8e02ff */
[----:B------:R-:W-:Y:S01]  /*29360*/  LEA.HI.X.SX32 R25, R28, R2, 0x1, P5 ;  /* 0x000000021c197211 */ /* 0x000fe200028f0eff */
[----:B------:R-:W0:Y:S01]  /*29370*/  LDCU UR7, c[0x0][0x3b8] ;  /* 0x00007700ff0777ac */ /* 0x000e220008000800 */
[----:B-1----:R-:W-:Y:S02]  /*29380*/  ISETP.LT.AND P6, PT, R13, UR29, !P0 ;  /* 0x0000001d0d007c0c */ /* 0x002fe4000c7c1270 */
[----:B------:R-:W4:Y:S01]  /*29390*/  LDL.LU R13, [R1+0xc18] ;  /* 0x000c1800010d7983 */ /* 0x000f220000300800 */
[----:B--2---:R-:W-:Y:S02]  /*293a0*/  PRMT R29, R11, 0x7770, RZ ;  /* 0x000077700b1d7816 */ /* 0x004fe400000000ff */
[----:B---3--:R-:W-:-:S03]  /*293b0*/  PRMT R28, R12, 0x7770, RZ ;  /* 0x000077700c1c7816 */ /* 0x008fc600000000ff */
[----:B------:R1:W-:Y:S04]  /*293c0*/  @P4 STG.E.U8 desc[UR8][R26.64], R29 ;  /* 0x0000001d1a004986 */ /* 0x0003e8000c101108 */
[----:B------:R2:W-:Y:S01]  /*293d0*/  @P3 STG.E.U8 desc[UR8][R24.64], R28 ;  /* 0x0000001c18003986 */ /* 0x0005e2000c101108 */
[C---:B------:R-:W-:Y:S02]  /*293e0*/  ISETP.LT.AND P4, PT, R14.reuse, UR16, !P0 ;  /* 0x000000100e007c0c */ /* 0x040fe4000c781270 */
[----:B-1----:R-:W-:Y:S01]  /*293f0*/  IADD3 R26, P3, PT, R3, R0, RZ ;  /* 0x00000000031a7210 */ /* 0x002fe20007f7e0ff */
[----:B--2---:R-:W-:-:S03]  /*29400*/  IMAD R25, R14, UR10, RZ ;  /* 0x0000000a0e197c24 */ /* 0x004fc6000f8e02ff */
[----:B------:R-:W-:Y:S01]  /*29410*/  LEA.HI.X.SX32 R27, R3, R2, 0x1, P3 ;  /* 0x00000002031b7211 */ /* 0x000fe200018f0eff */
[----:B------:R-:W2:Y:S01]  /*29420*/  LDL.LU R14, [R1+0xc14] ;  /* 0x000c1400010e7983 */ /* 0x000ea20000300800 */
[C---:B------:R-:W-:Y:S01]  /*29430*/  ISETP.LT.AND P3, PT, R15.reuse, UR17, !P0 ;  /* 0x000000110f007c0c */ /* 0x040fe2000c761270 */
[----:B------:R-:W-:Y:S01]  /*29440*/  IMAD R3, R15, UR11, RZ ;  /* 0x0000000b0f037c24 */ /* 0x000fe2000f8e02ff */
[----:B----4-:R-:W-:Y:S01]  /*29450*/  PRMT R28, R13, 0x7770, RZ ;  /* 0x000077700d1c7816 */ /* 0x010fe200000000ff */
[----:B------:R-:W3:Y:S01]  /*29460*/  LDL.LU R15, [R1+0xc10] ;  /* 0x000c1000010f7983 */ /* 0x000ee20000300800 */
[C---:B------:R-:W-:Y:S01]  /*29470*/  IADD3 R24, P5, PT, R25.reuse, R0, RZ ;  /* 0x0000000019187210 */ /* 0x040fe20007fbe0ff */
[----:B------:R-:W1:Y:S02]  /*29480*/  LDCU UR11, c[0x0][0x39c] ;  /* 0x00007380ff0b77ac */ /* 0x000e640008000800 */
[----:B------:R4:W-:Y:S01]  /*29490*/  @P6 STG.E.U8 desc[UR8][R26.64], R28 ;  /* 0x0000001c1a006986 */ /* 0x0009e2000c101108 */
[----:B------:R-:W-:Y:S01]  /*294a0*/  LEA.HI.X.SX32 R25, R25, R2, 0x1, P5 ;  /* 0x0000000219197211 */ /* 0x000fe200028f0eff */
[----:B------:R-:W0:Y:S01]  /*294b0*/  LDCU UR10, c[0x0][0x3b8] ;  /* 0x00007700ff0a77ac */ /* 0x000e220008000800 */
[----:B------:R-:W-:-:S02]  /*294c0*/  ISETP.LT.AND P5, PT, R16, UR18, !P0 ;  /* 0x0000001210007c0c */ /* 0x000fc4000c7a1270 */
[C---:B----4-:R-:W-:Y:S01]  /*294d0*/  IADD3 R26, P6, PT, R3.reuse, R0, RZ ;  /* 0x00000000031a7210 */ /* 0x050fe20007fde0ff */
[----:B------:R-:W-:Y:S01]  /*294e0*/  IMAD R28, R16, UR12, RZ ;  /* 0x0000000c101c7c24 */ /* 0x000fe2000f8e02ff */
[----:B------:R-:W4:Y:S01]  /*294f0*/  LDCU UR12, c[0x0][0x39c] ;  /* 0x00007380ff0c77ac */ /* 0x000f220008000800 */
[----:B------:R-:W4:Y:S01]  /*29500*/  LDL.LU R16, [R1+0xc0c] ;  /* 0x000c0c0001107983 */ /* 0x000f220000300800 */
[----:B------:R-:W-:Y:S02]  /*29510*/  LEA.HI.X.SX32 R27, R3, R2, 0x1, P6 ;  /* 0x00000002031b7211 */ /* 0x000fe400030f0eff */
[----:B--2---:R-:W-:Y:S02]  /*29520*/  PRMT R29, R14, 0x7770, RZ ;  /* 0x000077700e1d7816 */ /* 0x004fe400000000ff */
[----:B---3--:R-:W-:-:S03]  /*29530*/  PRMT R3, R15, 0x7770, RZ ;  /* 0x000077700f037816 */ /* 0x008fc600000000ff */
[----:B------:R-:W-:Y:S01]  /*29540*/  @P4 STG.E.U8 desc[UR8][R24.64], R29 ;  /* 0x0000001d18004986 */ /* 0x000fe2000c101108 */
[----:B------:R-:W-:-:S03]  /*29550*/  ISETP.LT.AND P4, PT, R17, UR19, !P0 ;  /* 0x0000001311007c0c */ /* 0x000fc6000c781270 */
[----:B------:R2:W-:Y:S02]  /*29560*/  @P3 STG.E.U8 desc[UR8][R26.64], R3 ;  /* 0x000000031a003986 */ /* 0x0005e4000c101108 */
[----:B--2---:R-:W-:Y:S01]  /*29570*/  IMAD R3, R17, UR13, RZ ;  /* 0x0000000d11037c24 */ /* 0x004fe2000f8e02ff */
[----:B------:R-:W-:Y:S01]  /*29580*/  IADD3 R24, P3, PT, R28, R0, RZ ;  /* 0x000000001c187210 */ /* 0x000fe20007f7e0ff */
[----:B------:R-:W2:Y:S01]  /*29590*/  LDL.LU R17, [R1+0xc08] ;  /* 0x000c080001117983 */ /* 0x000ea20000300800 */
[----:B----4-:R-:W-:Y:S01]  /*295a0*/  PRMT R27, R16, 0x7770, RZ ;  /* 0x00007770101b7816 */ /* 0x010fe200000000ff */
[----:B------:R-:W3:Y:S01]  /*295b0*/  LDCU UR13, c[0x0][0x39c] ;  /* 0x00007380ff0d77ac */ /* 0x000ee20008000800 */
[----:B------:R-:W-:Y:S01]  /*295c0*/  LEA.HI.X.SX32 R25, R28, R2, 0x1, P3 ;  /* 0x000000021c197211 */ /* 0x000fe200018f0eff */
[C---:B------:R-:W-:Y:S01]  /*295d0*/  IMAD R28, R18.reuse, UR14, RZ ;  /* 0x0000000e121c7c24 */ /* 0x040fe2000f8e02ff */
[----:B------:R-:W-:Y:S02]  /*295e0*/  ISETP.LT.AND P3, PT, R18, UR20, !P0 ;  /* 0x0000001412007c0c */ /* 0x000fe4000c761270 */
[----:B------:R-:W4:Y:S01]  /*295f0*/  LDL.LU R18, [R1+0xc04] ;  /* 0x000c040001127983 */ /* 0x000f220000300800 */
[----:B------:R-:W-:-:S03]  /*29600*/  IADD3 R26, P6, PT, R3, R0, RZ ;  /* 0x00000000031a7210 */ /* 0x000fc60007fde0ff */
[----:B------:R0:W-:Y:S02]  /*29610*/  @P5 STG.E.U8 desc[UR8][R24.64], R27 ;  /* 0x0000001b18005986 */ /* 0x0001e4000c101108 */
[----:B0-----:R-:W-:Y:S01]  /*29620*/  LEA.HI.X.SX32 R27, R3, R2, 0x1, P6 ;  /* 0x00000002031b7211 */ /* 0x001fe200030f0eff */
[C---:B------:R-:W-:Y:S01]  /*29630*/  IMAD R3, R19.reuse, UR15, RZ ;  /* 0x0000000f13037c24 */ /* 0x040fe2000f8e02ff */
[----:B------:R-:W-:Y:S02]  /*29640*/  ISETP.LT.AND P6, PT, R19, UR21, !P0 ;  /* 0x0000001513007c0c */ /* 0x000fe4000c7c1270 */
[----:B------:R-:W3:Y:S01]  /*29650*/  LDL.LU R19, [R1+0xc00] ;  /* 0x000c000001137983 */ /* 0x000ee20000300800 */
[----:B--2---:R-:W-:-:S05]  /*29660*/  PRMT R29, R17, 0x7770, RZ ;  /* 0x00007770111d7816 */ /* 0x004fca00000000ff */
[----:B------:R0:W-:Y:S04]  /*29670*/  @P4 STG.E.U8 desc[UR8][R26.64], R29 ;  /* 0x0000001d1a004986 */ /* 0x0001e8000c101108 */
[----:B0-----:R-:W2:Y:S04]  /*29680*/  LDL.LU R27, [R1+0xc0] ;  /* 0x0000c000011b7983 */ /* 0x001ea80000300800 */
[----:B------:R-:W2:Y:S01]  /*29690*/  LDL.LU R26, [R1+0xc4] ;  /* 0x0000c400011a7983 */ /* 0x000ea20000300800 */
[----:B------:R-:W-:-:S03]  /*296a0*/  IADD3 R24, P5, PT, R28, R0, RZ ;  /* 0x000000001c187210 */ /* 0x000fc60007fbe0ff */
[----:B------:R-:W2:Y:S01]  /*296b0*/  LDL R29, [R1+0x60] ;  /* 0x00006000011d7983 */ /* 0x000ea20000100800 */
[----:B------:R-:W-:Y:S02]  /*296c0*/  LEA.HI.X.SX32 R25, R28, R2, 0x1, P5 ;  /* 0x000000021c197211 */ /* 0x000fe400028f0eff */
[----:B----4-:R-:W-:-:S05]  /*296d0*/  PRMT R28, R18, 0x7770, RZ ;  /* 0x00007770121c7816 */ /* 0x010fca00000000ff */
[----:B------:R0:W-:Y:S02]  /*296e0*/  @P3 STG.E.U8 desc[UR8][R24.64], R28 ;  /* 0x0000001c18003986 */ /* 0x0001e4000c101108 */
[----:B0-----:R-:W-:Y:S02]  /*296f0*/  IADD3 R24, P3, PT, R3, R0, RZ ;  /* 0x0000000003187210 */ /* 0x001fe40007f7e0ff */
[----:B---3--:R-:W-:Y:S02]  /*29700*/  PRMT R28, R19, 0x7770, RZ ;  /* 0x00007770131c7816 */ /* 0x008fe400000000ff */
[----:B------:R-:W-:-:S05]  /*29710*/  LEA.HI.X.SX32 R25, R3, R2, 0x1, P3 ;  /* 0x0000000203197211 */ /* 0x000fca00018f0eff */
[----:B------:R0:W-:Y:S04]  /*29720*/  @P6 STG.E.U8 desc[UR8][R24.64], R28 ;  /* 0x0000001c18006986 */ /* 0x0001e8000c101108 */
[----:B0-----:R-:W1:Y:S01]  /*29730*/  LDL.LU R28, [R1+0xc8] ;  /* 0x0000c800011c7983 */ /* 0x001e620000300800 */
[----:B--2---:R-:W-:Y:S01]  /*29740*/  IMAD R3, R26, UR4, RZ ;  /* 0x000000041a037c24 */ /* 0x004fe2000f8e02ff */
[----:B------:R-:W-:Y:S01]  /*29750*/  ISETP.LT.AND P5, PT, R27, UR22, !P0 ;  /* 0x000000161b007c0c */ /* 0x000fe2000c7a1270 */
[----:B------:R-:W0:Y:S03]  /*29760*/  LDCU UR4, c[0x0][0x39c] ;  /* 0x00007380ff0477ac */ /* 0x000e260008000800 */
[----:B------:R-:W-:-:S04]  /*29770*/  IADD3 R24, P6, PT, R3, R0, RZ ;  /* 0x0000000003187210 */ /* 0x000fc80007fde0ff */
[----:B------:R-:W-:Y:S02]  /*29780*/  LEA.HI.X.SX32 R25, R3, R2, 0x1, P6 ;  /* 0x0000000203197211 */ /* 0x000fe400030f0eff */
[----:B------:R-:W2:Y:S01]  /*29790*/  LDL R3, [R1+0x64] ;  /* 0x0000640001037983 */ /* 0x000ea20000100800 */
[----:B------:R-:W-:Y:S01]  /*297a0*/  IMAD R27, R27, UR6, RZ ;  /* 0x000000061b1b7c24 */ /* 0x000fe2000f8e02ff */
[----:B------:R-:W-:Y:S01]  /*297b0*/  ISETP.LT.AND P4, PT, R26, UR23, !P0 ;  /* 0x000000171a007c0c */ /* 0x000fe2000c781270 */
[----:B------:R-:W3:Y:S03]  /*297c0*/  LDCU UR6, c[0x0][0x39c] ;  /* 0x00007380ff0677ac */ /* 0x000ee60008000800 */
[----:B------:R-:W-:Y:S02]  /*297d0*/  IADD3 R26, P3, PT, R27, R0, RZ ;  /* 0x000000001b1a7210 */ /* 0x000fe40007f7e0ff */
[----:B------:R-:W-:-:S02]  /*297e0*/  PRMT R29, R29, 0x7770, RZ ;  /* 0x000077701d1d7816 */ /* 0x000fc400000000ff */
[----:B------:R-:W-:-:S05]  /*297f0*/  LEA.HI.X.SX32 R27, R27, R2, 0x1, P3 ;  /* 0x000000021b1b7211 */ /* 0x000fca00018f0eff */
[----:B------:R4:W-:Y:S04]  /*29800*/  @P5 STG.E.U8 desc[UR8][R26.64], R29 ;  /* 0x0000001d1a005986 */ /* 0x0009e8000c101108 */
[----:B----4-:R-:W4:Y:S04]  /*29810*/  LDL R27, [R1+0x68] ;  /* 0x00006800011b7983 */ /* 0x010f280000100800 */
[----:B------:R-:W0:Y:S04]  /*29820*/  LDL.LU R26, [R1+0xd4] ;  /* 0x0000d400011a7983 */ /* 0x000e280000300800 */
[----:B------:R-:W3:Y:S01]  /*29830*/  LDL R29, [R1+0x6c] ;  /* 0x00006c00011d7983 */ /* 0x000ee20000100800 */
[----:B--2---:R-:W-:-:S05]  /*29840*/  PRMT R3, R3, 0x7770, RZ ;  /* 0x0000777003037816 */ /* 0x004fca00000000ff */
[----:B------:R2:W-:Y:S04]  /*29850*/  @P4 STG.E.U8 desc[UR8][R24.64], R3 ;  /* 0x0000000318004986 */ /* 0x0005e8000c101108 */
[----:B--2---:R-:W2:Y:S01]  /*29860*/  LDL.LU R3, [R1+0xcc] ;  /* 0x0000cc0001037983 */ /* 0x004ea20000300800 */
[C---:B-1----:R-:W-:Y:S01]  /*29870*/  ISETP.LT.AND P3, PT, R28.reuse, UR11, !P0 ;  /* 0x0000000b1c007c0c */ /* 0x042fe2000c761270 */
[----:B------:R-:W-:Y:S01]  /*29880*/  IMAD R28, R28, UR5, RZ ;  /* 0x000000051c1c7c24 */ /* 0x000fe2000f8e02ff */
[----:B------:R-:W1:Y:S04]  /*29890*/  LDCU UR5, c[0x0][0x39c] ;  /* 0x00007380ff0577ac */ /* 0x000e680008000800 */
[----:B------:R-:W-:-:S04]  /*298a0*/  IADD3 R24, P5, PT, R28, R0, RZ ;  /* 0x000000001c187210 */ /* 0x000fc80007fbe0ff */
[----:B------:R-:W-:Y:S02]  /*298b0*/  LEA.HI.X.SX32 R25, R28, R2, 0x1, P5 ;  /* 0x000000021c197211 */ /* 0x000fe400028f0eff */
[----:B------:R-:W3:Y:S01]  /*298c0*/  LDL.LU R28, [R1+0xd0] ;  /* 0x0000d000011c7983 */ /* 0x000ee20000300800 */
[----:B----4-:R-:W-:Y:S02]  /*298d0*/  PRMT R27, R27, 0x7770, RZ ;  /* 0x000077701b1b7816 */ /* 0x010fe400000000ff */
[----:B0-----:R-:W-:Y:S01]  /*298e0*/  ISETP.LT.AND P5, PT, R26, UR4, !P0 ;  /* 0x000000041a007c0c */ /* 0x001fe2000c7a1270 */
[----:B------:R-:W0:Y:S02]  /*298f0*/  LDCU UR4, c[0x0][0x39c] ;  /* 0x00007380ff0477ac */ /* 0x000e240008000800 */
[----:B------:R4:W-:Y:S01]  /*29900*/  @P3 STG.E.U8 desc[UR8][R24.64], R27 ;  /* 0x0000001b18003986 */ /* 0x0009e2000c101108 */
[C---:B--2---:R-:W-:Y:S01]  /*29910*/  ISETP.LT.AND P4, PT, R3.reuse, UR12, !P0 ;  /* 0x0000000c03007c0c */ /* 0x044fe2000c781270 */
[----:B------:R-:W-:Y:S01]  /*29920*/  IMAD R3, R3, UR7, RZ ;  /* 0x0000000703037c24 */ /* 0x000fe2000f8e02ff */
[----:B------:R-:W2:Y:S04]  /*29930*/  LDCU UR7, c[0x0][0x39c] ;  /* 0x00007380ff0777ac */ /* 0x000ea80008000800 */
[----:B------:R-:W-:-:S04]  /*29940*/  IADD3 R26, P6, PT, R3, R0, RZ ;  /* 0x00000000031a7210 */ /* 0x000fc80007fde0ff */
[----:B----4-:R-:W-:Y:S02]  /*29950*/  LEA.HI.X.SX32 R27, R3, R2, 0x1, P6 ;  /* 0x00000002031b7211 */ /* 0x010fe400030f0eff */
[----:B---3--:R-:W-:Y:S01]  /*29960*/  PRMT R3, R29, 0x7770, RZ ;  /* 0x000077701d037816 */ /* 0x008fe200000000ff */
[C---:B------:R-:W-:Y:S01]  /*29970*/  IMAD R25, R28.reuse, UR10, RZ ;  /* 0x0000000a1c197c24 */ /* 0x040fe2000f8e02ff */
[----:B------:R-:W-:Y:S01]  /*29980*/  ISETP.LT.AND P3, PT, R28, UR13, !P0 ;  /* 0x0000000d1c007c0c */ /* 0x000fe2000c761270 */
[----:B------:R-:W3:Y:S02]  /*29990*/  LDC R29, c[0x0][0x3b8] ;  /* 0x0000ee00ff1d7b82 */ /* 0x000ee40000000800 */
[----:B------:R4:W-:Y:S06]  /*299a0*/  @P4 STG.E.U8 desc[UR8][R26.64], R3 ;  /* 0x000000031a004986 */ /* 0x0009ec000c101108 */
[----:B------:R-:W0:Y:S01]  /*299b0*/  LDC R28, c[0x0][0x3b8] ;  /* 0x0000ee00ff1c7b82 */ /* 0x000e220000000800 */
[----:B----4-:R-:W1:Y:S01]  /*299c0*/  LDL.LU R27, [R1+0xd8] ;  /* 0x0000d800011b7983 */ /* 0x010e620000300800 */
[----:B------:R-:W-:Y:S01]  /*299d0*/  IADD3 R24, P6, PT, R25, R0, RZ ;  /* 0x0000000019187210 */ /* 0x000fe20007fde0ff */
[----:B0-----:R-:W-:-:S03]  /*299e0*/  IMAD R3, R28, 0x2, R25 ;  /* 0x000000021c037824 */ /* 0x001fc600078e0219 */
[----:B------:R-:W-:Y:S02]  /*299f0*/  LEA.HI.X.SX32 R25, R25, R2, 0x1, P6 ;  /* 0x0000000219197211 */ /* 0x000fe400030f0eff */
[----:B------:R-:W0:Y:S01]  /*29a00*/  LDC R28, c[0x0][0x3b8] ;  /* 0x0000ee00ff1c7b82 */ /* 0x000e220000000800 */
[----:B------:R-:W-:Y:S02]  /*29a10*/  IADD3 R26, P6, PT, R3, R0, RZ ;  /* 0x00000000031a7210 */ /* 0x000fe40007fde0ff */
[----:B-1----:R-:W-:Y:S01]  /*29a20*/  ISETP.LT.AND P4, PT, R27, UR5, !P0 ;  /* 0x000000051b007c0c */ /* 0x002fe2000c781270 */
[----:B------:R-:W1:Y:S01]  /*29a30*/  LDCU UR5, c[0x0][0x39c] ;  /* 0x00007380ff0577ac */ /* 0x000e620008000800 */
[----:B------:R-:W-:-:S05]  /*29a40*/  PRMT R27, R20, 0x7771, RZ ;  /* 0x00007771141b7816 */ /* 0x000fca00000000ff */
[----:B------:R4:W-:Y:S02]  /*29a50*/  @P3 STG.E.U8 desc[UR8][R24.64], R27 ;  /* 0x0000001b18003986 */ /* 0x0009e4000c101108 */
[----:B----4-:R-:W4:Y:S02]  /*29a60*/  LDC R25, c[0x0][0x3b8] ;  /* 0x0000ee00ff197b82 */ /* 0x010f240000000800 */
[----:B------:R-:W2:Y:S01]  /*29a70*/  LDL.LU R24, [R1+0xdc] ;  /* 0x0000dc0001187983 */ /* 0x000ea20000300800 */
[----:B------:R-:W-:Y:S01]  /*29a80*/  LEA.HI.X.SX32 R27, R3, R2, 0x1, P6 ;  /* 0x00000002031b7211 */ /* 0x000fe200030f0eff */
[----:B----4-:R-:W-:Y:S01]  /*29a90*/  IMAD R25, R25, 0x2, R3 ;  /* 0x0000000219197824 */ /* 0x010fe200078e0203 */
[----:B------:R-:W-:-:S05]  /*29aa0*/  PRMT R3, R21, 0x7771, RZ ;  /* 0x0000777115037816 */ /* 0x000fca00000000ff */
[----:B------:R4:W-:Y:S04]  /*29ab0*/  @P2 STG.E.U8 desc[UR8][R26.64], R3 ;  /* 0x000000031a002986 */ /* 0x0009e8000c101108 */
[----:B----4-:R-:W1:Y:S01]  /*29ac0*/  LDL.LU R26, [R1+0xe0] ;  /* 0x0000e000011a7983 */ /* 0x010e620000300800 */
[----:B---3--:R-:W-:Y:S01]  /*29ad0*/  IMAD R3, R29, 0x2, R25 ;  /* 0x000000021d037824 */ /* 0x008fe200078e0219 */
[----:B------:R-:W-:Y:S02]  /*29ae0*/  PRMT R27, R22, 0x7771, RZ ;  /* 0x00007771161b7816 */ /* 0x000fe400000000ff */
[----:B------:R-:W3:Y:S01]  /*29af0*/  LDL.LU R29, [R1+0xe4] ;  /* 0x0000e400011d7983 */ /* 0x000ee20000300800 */
[----:B--2---:R-:W-:Y:S01]  /*29b00*/  ISETP.LT.AND P3, PT, R24, UR4, !P0 ;  /* 0x0000000418007c0c */ /* 0x004fe2000c761270 */
[----:B------:R-:W2:Y:S01]  /*29b10*/  LDCU UR4, c[0x0][0x39c] ;  /* 0x00007380ff0477ac */ /* 0x000ea20008000800 */
[----:B------:R-:W-:-:S04]  /*29b20*/  IADD3 R24, P6, PT, R25, R0, RZ ;  /* 0x0000000019187210 */ /* 0x000fc80007fde0ff */
[----:B------:R-:W-:-:S05]  /*29b30*/  LEA.HI.X.SX32 R25, R25, R2, 0x1, P6 ;  /* 0x0000000219197211 */ /* 0x000fca00030f0eff */
[----:B------:R0:W-:Y:S02]  /*29b40*/  @P5 STG.E.U8 desc[UR8][R24.64], R27 ;  /* 0x0000001b18005986 */ /* 0x0001e4000c101108 */
[----:B0-----:R-:W-:Y:S02]  /*29b50*/  IMAD R25, R28, 0x2, R3 ;  /* 0x000000021c197824 */ /* 0x001fe400078e0203 */
[----:B------:R-:W4:Y:S01]  /*29b60*/  LDL R28, [R1+0x40] ;  /* 0x00004000011c7983 */ /* 0x000f220000100800 */
[----:B-1----:R-:W-:Y:S01]  /*29b70*/  ISETP.LT.AND P2, PT, R26, UR5, !P0 ;  /* 0x000000051a007c0c */ /* 0x002fe2000c741270 */
[----:B------:R-:W0:Y:S01]  /*29b80*/  LDCU UR5, c[0x0][0x39c] ;  /* 0x00007380ff0577ac */ /* 0x000e220008000800 */
[----:B------:R-:W-:-:S04]  /*29b90*/  IADD3 R26, P6, PT, R3, R0, RZ ;  /* 0x00000000031a7210 */ /* 0x000fc80007fde0ff */
[----:B------:R-:W-:Y:S02]  /*29ba0*/  LEA.HI.X.SX32 R27, R3, R2, 0x1, P6 ;  /* 0x00000002031b7211 */ /* 0x000fe400030f0eff */
[----:B------:R-:W-:-:S05]  /*29bb0*/  PRMT R3, R23, 0x7771, RZ ;  /* 0x0000777117037816 */ /* 0x000fca00000000ff */
[----:B------:R1:W-:Y:S04]  /*29bc0*/  @P4 STG.E.U8 desc[UR8][R26.64], R3 ;  /* 0x000000031a004986 */ /* 0x0003e8000c101108 */
[----:B-1----:R-:W2:Y:S01]  /*29bd0*/  LDL.LU R26, [R1+0xe8] ;  /* 0x0000e800011a7983 */ /* 0x002ea20000300800 */
[----:B------:R-:W1:Y:S01]  /*29be0*/  LDC R27, c[0x0][0x3b8] ;  /* 0x0000ee00ff1b7b82 */ /* 0x000e620000000800 */
[----:B------:R-:W-:Y:S01]  /*29bf0*/  IADD3 R24, P6, PT, R25, R0, RZ ;  /* 0x0000000019187210 */ /* 0x000fe20007fde0ff */
[----:B-1----:R-:W-:-:S03]  /*29c00*/  IMAD R3, R27, 0x2, R25 ;  /* 0x000000021b037824 */ /* 0x002fc600078e0219 */
[----:B------:R-:W-:Y:S02]  /*29c10*/  LEA.HI.X.SX32 R25, R25, R2, 0x1, P6 ;  /* 0x0000000219197211 */ /* 0x000fe400030f0eff */
[----:B----4-:R-:W-:Y:S02]  /*29c20*/  PRMT R27, R28, 0x7771, RZ ;  /* 0x000077711c1b7816 */ /* 0x010fe400000000ff */
[----:B---3--:R-:W-:Y:S01]  /*29c30*/  ISETP.LT.AND P5, PT, R29, UR6, !P0 ;  /* 0x000000061d007c0c */ /* 0x008fe2000c7a1270 */
[----:B------:R-:W1:Y:S01]  /*29c40*/  LDC R28, c[0x0][0x3b8] ;  /* 0x0000ee00ff1c7b82 */ /* 0x000e620000000800 */
[----:B------:R-:W3:Y:S01]  /*29c50*/  LDCU UR6, c[0x0][0x39c] ;  /* 0x00007380ff0677ac */ /* 0x000ee20008000800 */
[----:B------:R4:W-:Y:S06]  /*29c60*/  @P3 STG.E.U8 desc[UR8][R24.64], R27 ;  /* 0x0000001b18003986 */ /* 0x0009ec000c101108 */
[----:B------:R-:W0:Y:S01]  /*29c70*/  LDC R29, c[0x0][0x3b8] ;  /* 0x0000ee00ff1d7b82 */ /* 0x000e220000000800 */
[----:B----4-:R-:W0:Y:S07]  /*29c80*/  LDL.LU R24, [R1+0xec] ;  /* 0x0000ec0001187983 */ /* 0x010e2e0000300800 */
[----:B------:R-:W4:Y:S01]  /*29c90*/  LDC R25, c[0x0][0x3b8] ;  /* 0x0000ee00ff197b82 */ /* 0x000f220000000800 */
[----:B--2---:R-:W-:Y:S01]  /*29ca0*/  ISETP.LT.AND P4, PT, R26, UR4, !P0 ;  /* 0x000000041a007c0c */ /* 0x004fe2000c781270 */
[----:B------:R-:W2:Y:S01]  /*29cb0*/  LDCU UR4, c[0x0][0x39c] ;  /* 0x00007380ff0477ac */ /* 0x000ea20008000800 */
[----:B------:R-:W-:Y:S01]  /*29cc0*/  IADD3 R26, P6, PT, R3, R0, RZ ;  /* 0x00000000031a7210 */ /* 0x000fe20007fde0ff */
[----:B----4-:R-:W-:-:S03]  /*29cd0*/  IMAD R25, R25, 0x2, R3 ;  /* 0x0000000219197824 */ /* 0x010fc600078e0203 */
[----:B------:R-:W-:Y:S02]  /*29ce0*/  LEA.HI.X.SX32 R27, R3, R2, 0x1, P6 ;  /* 0x00000002031b7211 */ /* 0x000fe400030f0eff */
[----:B------:R-:W4:Y:S02]  /*29cf0*/  LDL R3, [R1+0x44] ;  /* 0x0000440001037983 */ /* 0x000f240000100800 */
[----:B----4-:R-:W-:-:S05]  /*29d00*/  PRMT R3, R3, 0x7771, RZ ;  /* 0x0000777103037816 */ /* 0x010fca00000000ff */
[----:B------:R4:W-:Y:S04]  /*29d10*/  @P2 STG.E.U8 desc[UR8][R26.64], R3 ;  /* 0x000000031a002986 */ /* 0x0009e8000c101108 */
[----:B----4-:R-:W4:Y:S01]  /*29d20*/  LDL R27, [R1+0x48] ;  /* 0x00004800011b7983 */ /* 0x010f220000100800 */
[----:B0-----:R-:W-:Y:S01]  /*29d30*/  ISETP.LT.AND P3, PT, R24, UR5, !P0 ;  /* 0x0000000518007c0c */ /* 0x001fe2000c761270 */
[----:B------:R-:W-:Y:S01]  /*29d40*/  IMAD R3, R29, 0x2, R25 ;  /* 0x000000021d037824 */ /* 0x000fe200078e0219 */
[C---:B------:R-:W-:Y:S01]  /*29d50*/  IADD3 R24, P6, PT, R25.reuse, R0, RZ ;  /* 0x0000000019187210 */ /* 0x040fe20007fde0ff */
[----:B------:R-:W2:Y:S01]  /*29d60*/  LDL.LU R26, [R1+0xf0] ;  /* 0x0000f000011a7983 */ /* 0x000ea20000300800 */
[----:B------:R-:W0:Y:S02]  /*29d70*/  LDCU UR5, c[0x0][0x39c] ;  /* 0x00007380ff0577ac */ /* 0x000e240008000800 */
[----:B------:R-:W-:Y:S01]  /*29d80*/  LEA.HI.X.SX32 R25, R25, R2, 0x1, P6 ;  /* 0x0000000219197211 */ /* 0x000fe200030f0eff */
[----:B------:R-:W2:Y:S01]  /*29d90*/  LDL R29, [R1+0x4c] ;  /* 0x00004c00011d7983 */ /* 0x000ea20000100800 */
[----:B----4-:R-:W-:-:S05]  /*29da0*/  PRMT R27, R27, 0x7771, RZ ;  /* 0x000077711b1b7816 */ /* 0x010fca00000000ff */
[----:B------:R4:W-:Y:S04]  /*29db0*/  @P5 STG.E.U8 desc[UR8][R24.64], R27 ;  /* 0x0000001b18005986 */ /* 0x0009e8000c101108 */
[----:B----4-:R-:W3:Y:S01]  /*29dc0*/  LDL.LU R25, [R1+0xf4] ;  /* 0x0000f40001197983 */ /* 0x010ee20000300800 */
[----:B--2---:R-:W-:Y:S01]  /*29dd0*/  ISETP.LT.AND P2, PT, R26, UR4, !P0 ;  /* 0x000000041a007c0c */ /* 0x004fe2000c741270 */
[----:B------:R-:W2:Y:S01]  /*29de0*/  LDCU UR4, c[0x0][0x39c] ;  /* 0x00007380ff0477ac */ /* 0x000ea20008000800 */
[----:B------:R-:W-:-:S04]  /*29df0*/  IADD3 R26, P6, PT, R3, R0, RZ ;  /* 0x00000000031a7210 */ /* 0x000fc80007fde0ff */
[----:B------:R-:W-:Y:S02]  /*29e00*/  LEA.HI.X.SX32 R27, R3, R2, 0x1, P6 ;  /* 0x00000002031b7211 */ /* 0x000fe400030f0eff */
[----:B---3--:R-:W-:Y:S01]  /*29e10*/  ISETP.LT.AND P5, PT, R25, UR6, !P0 ;  /* 0x0000000619007c0c */ /* 0x008fe2000c7a1270 */
[----:B-1----:R-:W-:Y:S01]  /*29e20*/  IMAD R25, R28, 0x2, R3 ;  /* 0x000000021c197824 */ /* 0x002fe200078e0203 */
[----:B------:R-:W1:Y:S01]  /*29e30*/  LDCU UR6, c[0x0][0x39c] ;  /* 0x00007380ff0677ac */ /* 0x000e620008000800 */
[----:B------:R-:W3:Y:S01]  /*29e40*/  LDL R28, [R1+0x50] ;  /* 0x00005000011c7983 */ /* 0x000ee20000100800 */
[----:B------:R-:W-:Y:S02]  /*29e50*/  PRMT R3, R29, 0x7771, RZ ;  /* 0x000077711d037816 */ /* 0x000fe400000000ff */
[----:B------:R-:W-:Y:S01]  /*29e60*/  IADD3 R24, P6, PT, R25, R0, RZ ;  /* 0x0000000019187210 */ /* 0x000fe20007fde0ff */
[----:B------:R-:W4:Y:S02]  /*29e70*/  LDC R29, c[0x0][0x3b8] ;  /* 0x0000ee00ff1d7b82 */ /* 0x000f240000000800 */
[----:B------:R0:W-:Y:S04]  /*29e80*/  @P4 STG.E.U8 desc[UR8][R26.64], R3 ;  /* 0x000000031a004986 */ /* 0x0001e8000c101108 */
[----:B0-----:R-:W2:Y:S02]  /*29e90*/  LDL.LU R26, [R1+0xf8] ;  /* 0x0000f800011a7983 */ /* 0x001ea40000300800 */
[----:B------:R-:W0:Y:S02]  /*29ea0*/  LDC R27, c[0x0][0x3b8] ;  /* 0x0000ee00ff1b7b82 */ /* 0x000e240000000800 */
[----:B0-----:R-:W-:Y:S01]  /*29eb0*/  IMAD R3, R27, 0x2, R25 ;  /* 0x000000021b037824 */ /* 0x001fe200078e0219 */
[----:B------:R-:W-:-:S02]  /*29ec0*/  LEA.HI.X.SX32 R25, R25, R2, 0x1, P6 ;  /* 0x0000000219197211 */ /* 0x000fc400030f0eff */
[----:B---3--:R-:W-:-:S03]  /*29ed0*/  PRMT R27, R28, 0x7771, RZ ;  /* 0x000077711c1b7816 */ /* 0x008fc600000000ff */
[----:B------:R-:W0:Y:S02]  /*29ee0*/  LDC R28, c[0x0][0x3b8] ;  /* 0x0000ee00ff1c7b82 */ /* 0x000e240000000800 */
[----:B------:R3:W-:Y:S06]  /*29ef0*/  @P3 STG.E.U8 desc[UR8][R24.64], R27 ;  /* 0x0000001b18003986 */ /* 0x0007ec000c101108 */
[----:B---3--:R-:W3:Y:S01]  /*29f00*/  LDC R25, c[0x0][0x3b8] ;  /* 0x0000ee00ff197b82 */ /* 0x008ee20000000800 */
[----:B--2---:R-:W-:Y:S01]  /*29f10*/  ISETP.LT.AND P4, PT, R26, UR5, !P0 ;  /* 0x000000051a007c0c */ /* 0x004fe2000c781270 */
[----:B------:R-:W2:Y:S01]  /*29f20*/  LDL.LU R24, [R1+0xfc] ;  /* 0x0000fc0001187983 */ /* 0x000ea20000300800 */
[C---:B------:R-:W-:Y:S01]  /*29f30*/  IADD3 R26, P6, PT, R3.reuse, R0, RZ ;  /* 0x00000000031a7210 */ /* 0x040fe20007fde0ff */
[----:B------:R-:W0:Y:S03]  /*29f40*/  LDCU UR5, c[0x0][0x39c] ;  /* 0x00007380ff0577ac */ /* 0x000e260008000800 */
[----:B------:R-:W-:Y:S01]  /*29f50*/  LEA.HI.X.SX32 R27, R3, R2, 0x1, P6 ;  /* 0x00000002031b7211 */ /* 0x000fe200030f0eff */
[----:B---3--:R-:W-:-:S02]  /*29f60*/  IMAD R25, R25, 0x2, R3 ;  /* 0x0000000219197824 */ /* 0x008fc400078e0203 */
[----:B------:R-:W3:Y:S02]  /*29f70*/  LDL R3, [R1+0x54] ;  /* 0x0000540001037983 */ /* 0x000ee40000100800 */
[----:B---3--:R-:W-:-:S05]  /*29f80*/  PRMT R3, R3, 0x7771, RZ ;  /* 0x0000777103037816 */ /* 0x008fca00000000ff */
[----:B------:R3:W-:Y:S04]  /*29f90*/  @P2 STG.E.U8 desc[UR8][R26.64], R3 ;  /* 0x000000031a002986 */ /* 0x0007e8000c101108 */
[----:B---3--:R-:W3:Y:S01]  /*29fa0*/  LDL R27, [R1+0x58] ;  /* 0x00005800011b7983 */ /* 0x008ee20000100800 */
[----:B--2---:R-:W-:Y:S01]  /*29fb0*/  ISETP.LT.AND P3, PT, R24, UR4, !P0 ;  /* 0x0000000418007c0c */ /* 0x004fe2000c761270 */
[----:B----4-:R-:W-:Y:S01]  /*29fc0*/  IMAD R3, R29, 0x2, R25 ;  /* 0x000000021d037824 */ /* 0x010fe200078e0219 */
[C---:B------:R-:W-:Y:S01]  /*29fd0*/  IADD3 R24, P6, PT, R25.reuse, R0, RZ ;  /* 0x0000000019187210 */ /* 0x040fe20007fde0ff */
[----:B------:R-:W0:Y:S01]  /*29fe0*/  LDL.LU R26, [R1+0x100] ;  /* 0x00010000011a7983 */ /* 0x000e220000300800 */
[----:B------:R-:W2:Y:S02]  /*29ff0*/  LDCU UR4, c[0x0][0x39c] ;  /* 0x00007380ff0477ac */ /* 0x000ea40008000800 */
[----:B------:R-:W-:Y:S01]  /*2a000*/  LEA.HI.X.SX32 R25, R25, R2, 0x1, P6 ;  /* 0x0000000219197211 */ /* 0x000fe200030f0eff */
[----:B------:R-:W4:Y:S01]  /*2a010*/  LDL R29, [R1+0x5c] ;  /* 0x00005c00011d7983 */ /* 0x000f220000100800 */
[----:B---3--:R-:W-:-:S05]  /*2a020*/  PRMT R27, R27, 0x7771, RZ ;  /* 0x000077711b1b7816 */ /* 0x008fca00000000ff */
[----:B------:R3:W-:Y:S04]  /*2a030*/  @P5 STG.E.U8 desc[UR8][R24.64], R27 ;  /* 0x0000001b18005986 */ /* 0x0007e8000c101108 */
[----:B---3--:R-:W1:Y:S01]  /*2a040*/  LDL.LU R25, [R1+0x104] ;  /* 0x0001040001197983 */ /* 0x008e620000300800 */
[----:B0-----:R-:W-:Y:S01]  /*2a050*/  ISETP.LT.AND P2, PT, R26, UR5, !P0 ;  /* 0x000000051a007c0c */ /* 0x001fe2000c741270 */
[----:B------:R-:W0:Y:S01]  /*2a060*/  LDCU UR5, c[0x0][0x39c] ;  /* 0x00007380ff0577ac */ /* 0x000e220008000800 */
[----:B------:R-:W-:-:S04]  /*2a070*/  IADD3 R26, P6, PT, R3, R0, RZ ;  /* 0x00000000031a7210 */ /* 0x000fc80007fde0ff */
[----:B------:R-:W-:Y:S02]  /*2a080*/  LEA.HI.X.SX32 R27, R3, R2, 0x1, P6 ;  /* 0x00000002031b7211 */ /* 0x000fe400030f0eff */
[----:B-1----:R-:W-:Y:S01]  /*2a090*/  ISETP.LT.AND P5, PT, R25, UR6, !P0 ;  /* 0x0000000619007c0c */ /* 0x002fe2000c7a1270 */
[----:B------:R-:W-:Y:S01]  /*2a0a0*/  IMAD R25, R28, 0x2, R3 ;  /* 0x000000021c197824 */ /* 0x000fe200078e0203 */
[----:B----4-:R-:W-:Y:S01]  /*2a0b0*/  PRMT R3, R29, 0x7771, RZ ;  /* 0x000077711d037816 */ /* 0x010fe200000000ff */
[----:B------:R-:W1:Y:S01]  /*2a0c0*/  LDC R28, c[0x0][0x3b8] ;  /* 0x0000ee00ff1c7b82 */ /* 0x000e620000000800 */
[----:B------:R-:W3:Y:S03]  /*2a0d0*/  LDCU UR6, c[0x0][0x39c] ;  /* 0x00007380ff0677ac */ /* 0x000ee60008000800 */
[----:B------:R4:W-:Y:S01]  /*2a0e0*/  @P4 STG.E.U8 desc[UR8][R26.64], R3 ;  /* 0x000000031a004986 */ /* 0x0009e2000c101108 */
[----:B------:R-:W-:-:S03]  /*2a0f0*/  IADD3 R24, P6, PT, R25, R0, RZ ;  /* 0x0000000019187210 */ /* 0x000fc60007fde0ff */
[----:B------:R-:W0:Y:S01]  /*2a100*/  LDC R29, c[0x0][0x3b8] ;  /* 0x0000ee00ff1d7b82 */ /* 0x000e220000000800 */
[----:B----4-:R-:W2:Y:S01]  /*2a110*/  LDL.LU R27, [R1+0x108] ;  /* 0x00010800011b7983 */ /* 0x010ea20000300800 */
[----:B-1----:R-:W-:Y:S01]  /*2a120*/  IMAD R3, R28, 0x2, R25 ;  /* 0x000000021c037824 */ /* 0x002fe200078e0219 */
[----:B------:R-:W-:-:S05]  /*2a130*/  LEA.HI.X.SX32 R25, R25, R2, 0x1, P6 ;  /* 0x0000000219197211 */ /* 0x000fca00030f0eff */
[----:B------:R-:W1:Y:S01]  /*2a140*/  LDC R28, c[0x0][0x3b8] ;  /* 0x0000ee00ff1c7b82 */ /* 0x000e620000000800 */
[----:B------:R-:W-:Y:S02]  /*2a150*/  IADD3 R26, P6, PT, R3, R0, RZ ;  /* 0x00000000031a7210 */ /* 0x000fe40007fde0ff */
[----:B--2---:R-:W-:Y:S01]  /*2a160*/  ISETP.LT.AND P4, PT, R27, UR4, !P0 ;  /* 0x000000041b007c0c */ /* 0x004fe2000c781270 */
[----:B------:R-:W2:Y:S01]  /*2a170*/  LDCU UR4, c[0x0][0x39c] ;  /* 0x00007380ff0477ac */ /* 0x000ea20008000800 */
[----:B------:R-:W-:-:S05]  /*2a180*/  PRMT R27, R4, 0x7771, RZ ;  /* 0x00007771041b7816 */ /* 0x000fca00000000ff */
[----:B------:R4:W-:Y:S02]  /*2a190*/  @P3 STG.E.U8 desc[UR8][R24.64], R27 ;  /* 0x0000001b18003986 */ /* 0x0009e4000c101108 */
[----:B----4-:R-:W4:Y:S01]  /*2a1a0*/  LDC R25, c[0x0][0x3b8] ;  /* 0x0000ee00ff197b82 */ /* 0x010f220000000800 */
[----:B------:R-:W-:Y:S01]  /*2a1b0*/  LEA.HI.X.SX32 R27, R3, R2, 0x1, P6 ;  /* 0x00000002031b7211 */ /* 0x000fe200030f0eff */
[----:B------:R-:W2:Y:S01]  /*2a1c0*/  LDL.LU R24, [R1+0x10c] ;  /* 0x00010c0001187983 */ /* 0x000ea20000300800 */
[----:B----4-:R-:W-:Y:S01]  /*2a1d0*/  IMAD R25, R25, 0x2, R3 ;  /* 0x0000000219197824 */ /* 0x010fe200078e0203 */
[----:B------:R-:W-:-:S05]  /*2a1e0*/  PRMT R3, R5, 0x7771, RZ ;  /* 0x0000777105037816 */ /* 0x000fca00000000ff */
[----:B------:R4:W-:Y:S04]  /*2a1f0*/  @P2 STG.E.U8 desc[UR8][R26.64], R3 ;  /* 0x000000031a002986 */ /* 0x0009e8000c101108 */
[----:B----4-:R-:W4:Y:S01]  /*2a200*/  LDL.LU R26, [R1+0x110] ;  /* 0x00011000011a7983 */ /* 0x010f220000300800 */
[----:B0-----:R-:W-:Y:S01]  /*2a210*/  IMAD R3, R29, 0x2, R25 ;  /* 0x000000021d037824 */ /* 0x001fe200078e0219 */
[----:B------:R-:W-:Y:S02]  /*2a220*/  PRMT R27, R6, 0x7771, RZ ;  /* 0x00007771061b7816 */ /* 0x000fe400000000ff */
[----:B------:R-:W3:Y:S01]  /*2a230*/  LDL.LU R29, [R1+0x114] ;  /* 0x00011400011d7983 */ /* 0x000ee20000300800 */
[----:B--2---:R-:W-:Y:S01]  /*2a240*/  ISETP.LT.AND P3, PT, R24, UR5, !P0 ;  /* 0x0000000518007c0c */ /* 0x004fe2000c761270 */
[----:B------:R-:W0:Y:S01]  /*2a250*/  LDCU UR5, c[0x0][0x39c] ;  /* 0x00007380ff0577ac */ /* 0x000e220008000800 */
[----:B------:R-:W-:-:S04]  /*2a260*/  IADD3 R24, P6, PT, R25, R0, RZ ;  /* 0x0000000019187210 */ /* 0x000fc80007fde0ff */
[----:B------:R-:W-:-:S05]  /*2a270*/  LEA.HI.X.SX32 R25, R25, R2, 0x1, P6 ;  /* 0x0000000219197211 */ /* 0x000fca00030f0eff */
[----:B------:R1:W-:Y:S02]  /*2a280*/  @P5 STG.E.U8 desc[UR8][R24.64], R27 ;  /* 0x0000001b18005986 */ /* 0x0003e4000c101108 */
[----:B-1----:R-:W-:Y:S02]  /*2a290*/  IMAD R25, R28, 0x2, R3 ;  /* 0x000000021c197824 */ /* 0x002fe400078e0203 */
[----:B------:R-:W1:Y:S01]  /*2a2a0*/  LDC R28, c[0x0][0x3b8] ;  /* 0x0000ee00ff1c7b82 */ /* 0x000e620000000800 */
[----:B----4-:R-:W-:Y:S01]  /*2a2b0*/  ISETP.LT.AND P2, PT, R26, UR4, !P0 ;  /* 0x000000041a007c0c */ /* 0x010fe2000c741270 */
[----:B------:R-:W2:Y:S01]  /*2a2c0*/  LDCU UR4, c[0x0][0x39c] ;  /* 0x00007380ff0477ac */ /* 0x000ea20008000800 */
[----:B------:R-:W-:-:S04]  /*2a2d0*/  IADD3 R26, P6, PT, R3, R0, RZ ;  /* 0x00000000031a7210 */ /* 0x000fc80007fde0ff */
[----:B------:R-:W-:Y:S02]  /*2a2e0*/  LEA.HI.X.SX32 R27, R3, R2, 0x1, P6 ;  /* 0x00000002031b7211 */ /* 0x000fe400030f0eff */
[----:B------:R-:W-:-:S05]  /*2a2f0*/  PRMT R3, R7, 0x7771, RZ ;  /* 0x0000777107037816 */ /* 0x000fca00000000ff */
[----:B------:R4:W-:Y:S04]  /*2a300*/  @P4 STG.E.U8 desc[UR8][R26.64], R3 ;  /* 0x000000031a004986 */ /* 0x0009e8000c101108 */
[----:B----4-:R-:W0:Y:S01]  /*2a310*/  LDL.LU R27, [R1+0x118] ;  /* 0x00011800011b7983 */ /* 0x010e220000300800 */
[----:B------:R-:W-:Y:S01]  /*2a320*/  IADD3 R24, P6, PT, R25, R0, RZ ;  /* 0x0000000019187210 */ /* 0x000fe20007fde0ff */
[----:B-1----:R-:W-:Y:S01]  /*2a330*/  IMAD R3, R28, 0x2, R25 ;  /* 0x000000021c037824 */ /* 0x002fe200078e0219 */
[----:B---3--:R-:W-:Y:S01]  /*2a340*/  ISETP.LT.AND P5, PT, R29, UR6, !P0 ;  /* 0x000000061d007c0c */ /* 0x008fe2000c7a1270 */
[----:B------:R-:W1:Y:S01]  /*2a350*/  LDC R28, c[0x0][0x3b8] ;  /* 0x0000ee00ff1c7b82 */ /* 0x000e620000000800 */
[----:B------:R-:W-:Y:S01]  /*2a360*/  LEA.HI.X.SX32 R25, R25, R2, 0x1, P6 ;  /* 0x0000000219197211 */ /* 0x000fe200030f0eff */
[----:B------:R-:W3:Y:S01]  /*2a370*/  LDCU UR6, c[0x0][0x39c] ;  /* 0x00007380ff0677ac */ /* 0x000ee20008000800 */
[----:B------:R-:W-:-:S05]  /*2a380*/  IADD3 R26, P6, PT, R3, R0, RZ ;  /* 0x00000000031a7210 */ /* 0x000fca0007fde0ff */
[----:B------:R-:W4:Y:S01]  /*2a390*/  LDC R29, c[0x0][0x3b8] ;  /* 0x0000ee00ff1d7b82 */ /* 0x000f220000000800 */
[----:B0-----:R-:W-:Y:S01]  /*2a3a0*/  ISETP.LT.AND P4, PT, R27, UR5, !P0 ;  /* 0x000000051b007c0c */ /* 0x001fe2000c781270 */
[----:B------:R-:W0:Y:S01]  /*2a3b0*/  LDCU UR5, c[0x0][0x39c] ;  /* 0x00007380ff0577ac */ /* 0x000e220008000800 */
[----:B------:R-:W-:-:S05]  /*2a3c0*/  PRMT R27, R8, 0x7771, RZ ;  /* 0x00007771081b7816 */ /* 0x000fca00000000ff */
[----:B------:R0:W-:Y:S02]  /*2a3d0*/  @P3 STG.E.U8 desc[UR8][R24.64], R27 ;  /* 0x0000001b18003986 */ /* 0x0001e4000c101108 */
[----:B0-----:R-:W0:Y:S01]  /*2a3e0*/  LDC R25, c[0x0][0x3b8] ;  /* 0x0000ee00ff197b82 */ /* 0x001e220000000800 */
[----:B------:R-:W-:Y:S01]  /*2a3f0*/  LEA.HI.X.SX32 R27, R3, R2, 0x1, P6 ;  /* 0x00000002031b7211 */ /* 0x000fe200030f0eff */
[----:B------:R-:W2:Y:S01]  /*2a400*/  LDL.LU R24, [R1+0x11c] ;  /* 0x00011c0001187983 */ /* 0x000ea20000300800 */
[----:B0-----:R-:W-:Y:S01]  /*2a410*/  IMAD R25, R25, 0x2, R3 ;  /* 0x0000000219197824 */ /* 0x001fe200078e0203 */
[----:B------:R-:W-:-:S05]  /*2a420*/  PRMT R3, R9, 0x7771, RZ ;  /* 0x0000777109037816 */ /* 0x000fca00000000ff */
[----:B------:R0:W-:Y:S04]  /*2a430*/  @P2 STG.E.U8 desc[UR8][R26.64], R3 ;  /* 0x000000031a002986 */ /* 0x0001e8000c101108 */
[----:B0-----:R-:W3:Y:S01]  /*2a440*/  LDL.LU R26, [R1+0x120] ;  /* 0x00012000011a7983 */ /* 0x001ee20000300800 */
[----:B----4-:R-:W-:Y:S01]  /*2a450*/  IMAD R3, R29, 0x2, R25 ;  /* 0x000000021d037824 */ /* 0x010fe200078e0219 */
[----:B------:R-:W-:Y:S02]  /*2a460*/  PRMT R27, R10, 0x7771, RZ ;  /* 0x000077710a1b7816 */ /* 0x000fe400000000ff */
[----:B------:R-:W4:Y:S01]  /*2a470*/  LDL.LU R29, [R1+0x124] ;  /* 0x00012400011d7983 */ /* 0x000f220000300800 */
[----:B--2---:R-:W-:Y:S01]  /*2a480*/  ISETP.LT.AND P3, PT, R24, UR4, !P0 ;  /* 0x0000000418007c0c */ /* 0x004fe2000c761270 */
[----:B------:R-:W0:Y:S01]  /*2a490*/  LDCU UR4, c[0x0][0x39c] ;  /* 0x00007380ff0477ac */ /* 0x000e220008000800 */
[----:B------:R-:W-:-:S04]  /*2a4a0*/  IADD3 R24, P6, PT, R25, R0, RZ ;  /* 0x0000000019187210 */ /* 0x000fc80007fde0ff */
[----:B------:R-:W-:-:S05]  /*2a4b0*/  LEA.HI.X.SX32 R25, R25, R2, 0x1, P6 ;  /* 0x0000000219197211 */ /* 0x000fca00030f0eff */
[----:B------:R1:W-:Y:S02]  /*2a4c0*/  @P5 STG.E.U8 desc[UR8][R24.64], R27 ;  /* 0x0000001b18005986 */ /* 0x0003e4000c101108 */
[----:B-1----:R-:W-:Y:S02]  /*2a4d0*/  IMAD R25, R28, 0x2, R3 ;  /* 0x000000021c197824 */ /* 0x002fe400078e0203 */
[----:B------:R-:W1:Y:S01]  /*2a4e0*/  LDC R28, c[0x0][0x3b8] ;  /* 0x0000ee00ff1c7b82 */ /* 0x000e620000000800 */
[----:B---3--:R-:W-:Y:S01]  /*2a4f0*/  ISETP.LT.AND P2, PT, R26, UR5, !P0 ;  /* 0x000000051a007c0c */ /* 0x008fe2000c741270 */
[----:B------:R-:W2:Y:S01]  /*2a500*/  LDCU UR5, c[0x0][0x39c] ;  /* 0x00007380ff0577ac */ /* 0x000ea20008000800 */
[----:B------:R-:W-:-:S04]  /*2a510*/  IADD3 R26, P6, PT, R3, R0, RZ ;  /* 0x00000000031a7210 */ /* 0x000fc80007fde0ff */
[----:B------:R-:W-:Y:S02]  /*2a520*/  LEA.HI.X.SX32 R27, R3, R2, 0x1, P6 ;  /* 0x00000002031b7211 */ /* 0x000fe400030f0eff */
[----:B------:R-:W-:-:S05]  /*2a530*/  PRMT R3, R11, 0x7771, RZ ;  /* 0x000077710b037816 */ /* 0x000fca00000000ff */
[----:B------:R3:W-:Y:S04]  /*2a540*/  @P4 STG.E.U8 desc[UR8][R26.64], R3 ;  /* 0x000000031a004986 */ /* 0x0007e8000c101108 */
[----:B---3--:R-:W0:Y:S01]  /*2a550*/  LDL.LU R27, [R1+0x128] ;  /* 0x00012800011b7983 */ /* 0x008e220000300800 */
[----:B------:R-:W-:Y:S01]  /*2a560*/  IADD3 R24, P6, PT, R25, R0, RZ ;  /* 0x0000000019187210 */ /* 0x000fe20007fde0ff */
[----:B-1----:R-:W-:Y:S01]  /*2a570*/  IMAD R3, R28, 0x2, R25 ;  /* 0x000000021c037824 */ /* 0x002fe200078e0219 */
[----:B----4-:R-:W-:Y:S01]  /*2a580*/  ISETP.LT.AND P5, PT, R29, UR6, !P0 ;  /* 0x000000061d007c0c */ /* 0x010fe2000c7a1270 */
        /* <DEDUP_REMOVED lines=45> */
[----:B0-----:R-:W0:Y:S02]  /*2a860*/  LDC R25, c[0x0][0x3b8] ;  /* 0x0000ee00ff197b82 */ /* 0x001e240000000800 */
[----:B------:R-:W2:Y:S01]  /*2a870*/  LDL.LU R24, [R1+0x13c] ;  /* 0x00013c0001187983 */ /* 0x000ea20000300800 */
[----:B------:R-:W-:Y:S01]  /*2a880*/  LEA.HI.X.SX32 R27, R3, R2, 0x1, P6 ;  /* 0x00000002031b7211 */ /* 0x000fe200030f0eff */
        /* <DEDUP_REMOVED lines=13> */
[----:B------:R-:W2:Y:S01]  /*2a960*/  LDL R28, [R1+0x60] ;  /* 0x00006000011c7983 */ /* 0x000ea20000100800 */
[----:B---3--:R-:W-:Y:S01]  /*2a970*/  ISETP.LT.AND P2, PT, R26, UR5, !P0 ;  /* 0x000000051a007c0c */ /* 0x008fe2000c741270 */
[----:B------:R-:W1:Y:S01]  /*2a980*/  LDCU UR5, c[0x0][0x39c] ;  /* 0x00007380ff0577ac */ /* 0x000e620008000800 */
[----:B------:R-:W-:-:S04]  /*2a990*/  IADD3 R26, P6, PT, R3, R0, RZ ;  /* 0x00000000031a7210 */ /* 0x000fc80007fde0ff */
[----:B------:R-:W-:Y:S02]  /*2a9a0*/  LEA.HI.X.SX32 R27, R3, R2, 0x1, P6 ;  /* 0x00000002031b7211 */ /* 0x000fe400030f0eff */
[----:B------:R-:W-:-:S05]  /*2a9b0*/  PRMT R3, R19, 0x7771, RZ ;  /* 0x0000777113037816 */ /* 0x000fca00000000ff */
[----:B------:R3:W-:Y:S04]  /*2a9c0*/  @P4 STG.E.U8 desc[UR8][R26.64], R3 ;  /* 0x000000031a004986 */ /* 0x0007e8000c101108 */
[----:B---3--:R-:W0:Y:S01]  /*2a9d0*/  LDL.LU R26, [R1+0x148] ;  /* 0x00014800011a7983 */ /* 0x008e220000300800 */
[----:B------:R-:W3:Y:S01]  /*2a9e0*/  LDC R27, c[0x0][0x3b8] ;  /* 0x0000ee00ff1b7b82 */ /* 0x000ee20000000800 */
[----:B------:R-:W-:Y:S01]  /*2a9f0*/  IADD3 R24, P6, PT, R25, R0, RZ ;  /* 0x0000000019187210 */ /* 0x000fe20007fde0ff */
[----:B---3--:R-:W-:-:S03]  /*2aa00*/  IMAD R3, R27, 0x2, R25 ;  /* 0x000000021b037824 */ /* 0x008fc600078e0219 */
[----:B------:R-:W-:Y:S02]  /*2aa10*/  LEA.HI.X.SX32 R25, R25, R2, 0x1, P6 ;  /* 0x0000000219197211 */ /* 0x000fe400030f0eff */
[----:B--2---:R-:W-:Y:S02]  /*2aa20*/  PRMT R27, R28, 0x7771, RZ ;  /* 0x000077711c1b7816 */ /* 0x004fe400000000ff */
[----:B----4-:R-:W-:Y:S01]  /*2aa30*/  ISETP.LT.AND P5, PT, R29, UR6, !P0 ;  /* 0x000000061d007c0c */ /* 0x010fe2000c7a1270 */
[----:B------:R-:W2:Y:S01]  /*2aa40*/  LDC R28, c[0x0][0x3b8] ;  /* 0x0000ee00ff1c7b82 */ /* 0x000ea20000000800 */
[----:B------:R-:W3:Y:S01]  /*2aa50*/  LDCU UR6, c[0x0][0x39c] ;  /* 0x00007380ff0677ac */ /* 0x000ee20008000800 */
[----:B------:R4:W-:Y:S06]  /*2aa60*/  @P3 STG.E.U8 desc[UR8][R24.64], R27 ;  /* 0x0000001b18003986 */ /* 0x0009ec000c101108 */
[----:B------:R-:W0:Y:S01]  /*2aa70*/  LDC R29, c[0x0][0x3b8] ;  /* 0x0000ee00ff1d7b82 */ /* 0x000e220000000800 */
[----:B----4-:R-:W1:Y:S07]  /*2aa80*/  LDL.LU R24, [R1+0x14c] ;  /* 0x00014c0001187983 */ /* 0x010e6e0000300800 */
[----:B------:R-:W4:Y:S01]  /*2aa90*/  LDC R25, c[0x0][0x3b8] ;  /* 0x0000ee00ff197b82 */ /* 0x000f220000000800 */
[----:B0-----:R-:W-:Y:S01]  /*2aaa0*/  ISETP.LT.AND P4, PT, R26, UR4, !P0 ;  /* 0x000000041a007c0c */ /* 0x001fe2000c781270 */
[----:B------:R-:W0:Y:S01]  /*2aab0*/  LDCU UR4, c[0x0][0x39c] ;  /* 0x00007380ff0477ac */ /* 0x000e220008000800 */
[----:B------:R-:W-:Y:S01]  /*2aac0*/  IADD3 R26, P6, PT, R3, R0, RZ ;  /* 0x00000000031a7210 */ /* 0x000fe20007fde0ff */
[----:B----4-:R-:W-:-:S03]  /*2aad0*/  IMAD R25, R25, 0x2, R3 ;  /* 0x0000000219197824 */ /* 0x010fc600078e0203 */
[----:B------:R-:W-:Y:S02]  /*2aae0*/  LEA.HI.X.SX32 R27, R3, R2, 0x1, P6 ;  /* 0x00000002031b7211 */ /* 0x000fe400030f0eff */
[----:B------:R-:W4:Y:S02]  /*2aaf0*/  LDL R3, [R1+0x64] ;  /* 0x0000640001037983 */ /* 0x000f240000100800 */
[----:B----4-:R-:W-:-:S05]  /*2ab00*/  PRMT R3, R3, 0x7771, RZ ;  /* 0x0000777103037816 */ /* 0x010fca00000000ff */
[----:B------:R4:W-:Y:S04]  /*2ab10*/  @P2 STG.E.U8 desc[UR8][R26.64], R3 ;  /* 0x000000031a002986 */ /* 0x0009e8000c101108 */
[----:B----4-:R-:W4:Y:S01]  /*2ab20*/  LDL R27, [R1+0x68] ;  /* 0x00006800011b7983 */ /* 0x010f220000100800 */
[----:B-1----:R-:W-:Y:S01]  /*2ab30*/  ISETP.LT.AND P3, PT, R24, UR5, !P0 ;  /* 0x0000000518007c0c */ /* 0x002fe2000c761270 */
[----:B------:R-:W-:Y:S01]  /*2ab40*/  IMAD R3, R29, 0x2, R25 ;  /* 0x000000021d037824 */ /* 0x000fe200078e0219 */
[C---:B------:R-:W-:Y:S01]  /*2ab50*/  IADD3 R24, P6, PT, R25.reuse, R0, RZ ;  /* 0x0000000019187210 */ /* 0x040fe20007fde0ff */
[----:B------:R-:W0:Y:S01]  /*2ab60*/  LDL.LU R26, [R1+0x150] ;  /* 0x00015000011a7983 */ /* 0x000e220000300800 */
[----:B------:R-:W1:Y:S02]  /*2ab70*/  LDCU UR5, c[0x0][0x39c] ;  /* 0x00007380ff0577ac */ /* 0x000e640008000800 */
[----:B------:R-:W-:Y:S01]  /*2ab80*/  LEA.HI.X.SX32 R25, R25, R2, 0x1, P6 ;  /* 0x0000000219197211 */ /* 0x000fe200030f0eff */
[----:B------:R-:W2:Y:S01]  /*2ab90*/  LDL R29, [R1+0x6c] ;  /* 0x00006c00011d7983 */ /* 0x000ea20000100800 */
[----:B----4-:R-:W-:-:S05]  /*2aba0*/  PRMT R27, R27, 0x7771, RZ ;  /* 0x000077711b1b7816 */ /* 0x010fca00000000ff */
[----:B------:R4:W-:Y:S04]  /*2abb0*/  @P5 STG.E.U8 desc[UR8][R24.64], R27 ;  /* 0x0000001b18005986 */ /* 0x0009e8000c101108 */
[----:B----4-:R-:W3:Y:S01]  /*2abc0*/  LDL.LU R25, [R1+0x154] ;  /* 0x0001540001197983 */ /* 0x010ee20000300800 */
[----:B0-----:R-:W-:Y:S01]  /*2abd0*/  ISETP.LT.AND P2, PT, R26, UR4, !P0 ;  /* 0x000000041a007c0c */ /* 0x001fe2000c741270 */
[----:B------:R-:W0:Y:S01]  /*2abe0*/  LDCU UR4, c[0x0][0x39c] ;  /* 0x00007380ff0477ac */ /* 0x000e220008000800 */
[----:B------:R-:W-:-:S04]  /*2abf0*/  IADD3 R26, P6, PT, R3, R0, RZ ;  /* 0x00000000031a7210 */ /* 0x000fc80007fde0ff */
[----:B------:R-:W-:Y:S02]  /*2ac00*/  LEA.HI.X.SX32 R27, R3, R2, 0x1, P6 ;  /* 0x00000002031b7211 */ /* 0x000fe400030f0eff */
[----:B---3--:R-:W-:Y:S01]  /*2ac10*/  ISETP.LT.AND P5, PT, R25, UR6, !P0 ;  /* 0x0000000619007c0c */ /* 0x008fe2000c7a1270 */
[----:B--2---:R-:W-:Y:S01]  /*2ac20*/  IMAD R25, R28, 0x2, R3 ;  /* 0x000000021c197824 */ /* 0x004fe200078e0203 */
[----:B------:R-:W-:Y:S01]  /*2ac30*/  PRMT R3, R29, 0x7771, RZ ;  /* 0x000077711d037816 */ /* 0x000fe200000000ff */
[----:B------:R-:W2:Y:S01]  /*2ac40*/  LDC R28, c[0x0][0x3b8] ;  /* 0x0000ee00ff1c7b82 */ /* 0x000ea20000000800 */
[----:B------:R-:W3:Y:S03]  /*2ac50*/  LDCU UR6, c[0x0][0x39c] ;  /* 0x00007380ff0677ac */ /* 0x000ee60008000800 */
[----:B------:R4:W-:Y:S01]  /*2ac60*/  @P4 STG.E.U8 desc[UR8][R26.64], R3 ;  /* 0x000000031a004986 */ /* 0x0009e2000c101108 */
[----:B------:R-:W-:-:S03]  /*2ac70*/  IADD3 R24, P6, PT, R25, R0, RZ ;  /* 0x0000000019187210 */ /* 0x000fc60007fde0ff */
[----:B------:R-:W0:Y:S01]  /*2ac80*/  LDC R29, c[0x0][0x3b8] ;  /* 0x0000ee00ff1d7b82 */ /* 0x000e220000000800 */
[----:B----4-:R-:W1:Y:S01]  /*2ac90*/  LDL.LU R27, [R1+0x158] ;  /* 0x00015800011b7983 */ /* 0x010e620000300800 */
[----:B--2---:R-:W-:Y:S01]  /*2aca0*/  IMAD R3, R28, 0x2, R25 ;  /* 0x000000021c037824 */ /* 0x004fe200078e0219 */
[----:B------:R-:W-:-:S05]  /*2acb0*/  LEA.HI.X.SX32 R25, R25, R2, 0x1, P6 ;  /* 0x0000000219197211 */ /* 0x000fca00030f0eff */
[----:B------:R-:W2:Y:S01]  /*2acc0*/  LDC R28, c[0x0][0x3b8] ;  /* 0x0000ee00ff1c7b82 */ /* 0x000ea20000000800 */
        /* <DEDUP_REMOVED lines=20> */
[----:B--2---:R-:W-:Y:S02]  /*2ae10*/  IMAD R25, R28, 0x2, R3 ;  /* 0x000000021c197824 */ /* 0x004fe400078e0203 */
[----:B------:R-:W2:Y:S01]  /*2ae20*/  LDL R28, [R1+0x40] ;  /* 0x00004000011c7983 */ /* 0x000ea20000100800 */
[----:B-1----:R-:W-:Y:S01]  /*2ae30*/  ISETP.LT.AND P2, PT, R26, UR5, !P0 ;  /* 0x000000051a007c0c */ /* 0x002fe2000c741270 */
[----:B------:R-:W1:Y:S01]  /*2ae40*/  LDCU UR5, c[0x0][0x39c] ;  /* 0x00007380ff0577ac */ /* 0x000e620008000800 */
[----:B------:R-:W-:-:S04]  /*2ae50*/  IADD3 R26, P6, PT, R3, R0, RZ ;  /* 0x00000000031a7210 */ /* 0x000fc80007fde0ff */
[----:B------:R-:W-:Y:S02]  /*2ae60*/  LEA.HI.X.SX32 R27, R3, R2, 0x1, P6 ;  /* 0x00000002031b7211 */ /* 0x000fe400030f0eff */
[----:B------:R-:W-:-:S05]  /*2ae70*/  PRMT R3, R23, 0x7772, RZ ;  /* 0x0000777217037816 */ /* 0x000fca00000000ff */
[----:B------:R4:W-:Y:S04]  /*2ae80*/  @P4 STG.E.U8 desc[UR8][R26.64], R3 ;  /* 0x000000031a004986 */ /* 0x0009e8000c101108 */
[----:B----4-:R-:W0:Y:S01]  /*2ae90*/  LDL.LU R26, [R1+0x168] ;  /* 0x00016800011a7983 */ /* 0x010e220000300800 */
[----:B------:R-:W4:Y:S01]  /*2aea0*/  LDC R27, c[0x0][0x3b8] ;  /* 0x0000ee00ff1b7b82 */ /* 0x000f220000000800 */
[----:B------:R-:W-:Y:S01]  /*2aeb0*/  IADD3 R24, P6, PT, R25, R0, RZ ;  /* 0x0000000019187210 */ /* 0x000fe20007fde0ff */
[----:B----4-:R-:W-:-:S03]  /*2aec0*/  IMAD R3, R27, 0x2, R25 ;  /* 0x000000021b037824 */ /* 0x010fc600078e0219 */
[----:B------:R-:W-:Y:S02]  /*2aed0*/  LEA.HI.X.SX32 R25, R25, R2, 0x1, P6 ;  /* 0x0000000219197211 */ /* 0x000fe400030f0eff */
[----:B--2---:R-:W-:Y:S02]  /*2aee0*/  PRMT R27, R28, 0x7772, RZ ;  /* 0x000077721c1b7816 */ /* 0x004fe400000000ff */
[----:B---3--:R-:W-:Y:S01]  /*2aef0*/  ISETP.LT.AND P5, PT, R29, UR6, !P0 ;  /* 0x000000061d007c0c */ /* 0x008fe2000c7a1270 */
        /* <DEDUP_REMOVED lines=31> */
[----:B------:R-:W2:Y:S01]  /*2b0f0*/  LDCU UR6, c[0x0][0x39c] ;  /* 0x00007380ff0677ac */ /* 0x000ea20008000800 */
[----:B------:R-:W3:Y:S01]  /*2b100*/  LDL R28, [R1+0x50] ;  /* 0x00005000011c7983 */ /* 0x000ee20000100800 */
[----:B------:R-:W-:Y:S02]  /*2b110*/  PRMT R3, R29, 0x7772, RZ ;  /* 0x000077721d037816 */ /* 0x000fe400000000ff */
[----:B------:R-:W-:Y:S01]  /*2b120*/  IADD3 R24, P6, PT, R25, R0, RZ ;  /* 0x0000000019187210 */ /* 0x000fe20007fde0ff */
[----:B------:R-:W4:Y:S02]  /*2b130*/  LDC R29, c[0x0][0x3b8] ;  /* 0x0000ee00ff1d7b82 */ /* 0x000f240000000800 */
[----:B------:R0:W-:Y:S04]  /*2b140*/  @P4 STG.E.U8 desc[UR8][R26.64], R3 ;  /* 0x000000031a004986 */ /* 0x0001e8000c101108 */
[----:B0-----:R-:W1:Y:S02]  /*2b150*/  LDL.LU R26, [R1+0x178] ;  /* 0x00017800011a7983 */ /* 0x001e640000300800 */
[----:B------:R-:W0:Y:S02]  /*2b160*/  LDC R27, c[0x0][0x3b8] ;  /* 0x0000ee00ff1b7b82 */ /* 0x000e240000000800 */
[----:B0-----:R-:W-:Y:S01]  /*2b170*/  IMAD R3, R27, 0x2, R25 ;  /* 0x000000021b037824 */ /* 0x001fe200078e0219 */
[----:B------:R-:W-:-:S02]  /*2b180*/  LEA.HI.X.SX32 R25, R25, R2, 0x1, P6 ;  /* 0x0000000219197211 */ /* 0x000fc400030f0eff */
[----:B---3--:R-:W-:-:S03]  /*2b190*/  PRMT R27, R28, 0x7772, RZ ;  /* 0x000077721c1b7816 */ /* 0x008fc600000000ff */
[----:B------:R-:W0:Y:S02]  /*2b1a0*/  LDC R28, c[0x0][0x3b8] ;  /* 0x0000ee00ff1c7b82 */ /* 0x000e240000000800 */
[----:B------:R3:W-:Y:S06]  /*2b1b0*/  @P3 STG.E.U8 desc[UR8][R24.64], R27 ;  /* 0x0000001b18003986 */ /* 0x0007ec000c101108 */
[----:B---3--:R-:W3:Y:S01]  /*2b1c0*/  LDC R25, c[0x0][0x3b8] ;  /* 0x0000ee00ff197b82 */ /* 0x008ee20000000800 */
[----:B-1----:R-:W-:Y:S01]  /*2b1d0*/  ISETP.LT.AND P4, PT, R26, UR5, !P0 ;  /* 0x000000051a007c0c */ /* 0x002fe2000c781270 */
[----:B------:R-:W2:Y:S01]  /*2b1e0*/  LDL.LU R24, [R1+0x17c] ;  /* 0x00017c0001187983 */ /* 0x000ea20000300800 */
[C---:B------:R-:W-:Y:S01]  /*2b1f0*/  IADD3 R26, P6, PT, R3.reuse, R0, RZ ;  /* 0x00000000031a7210 */ /* 0x040fe20007fde0ff */
[----:B------:R-:W1:Y:S03]  /*2b200*/  LDCU UR5, c[0x0][0x39c] ;  /* 0x00007380ff0577ac */ /* 0x000e660008000800 */
        /* <DEDUP_REMOVED lines=9> */
[----:B------:R-:W1:Y:S01]  /*2b2a0*/  LDL.LU R26, [R1+0x180] ;  /* 0x00018000011a7983 */ /* 0x000e620000300800 */
[----:B------:R-:W2:Y:S02]  /*2b2b0*/  LDCU UR4, c[0x0][0x39c] ;  /* 0x00007380ff0477ac */ /* 0x000ea40008000800 */
[----:B------:R-:W-:Y:S01]  /*2b2c0*/  LEA.HI.X.SX32 R25, R25, R2, 0x1, P6 ;  /* 0x0000000219197211 */ /* 0x000fe200030f0eff */
[----:B------:R-:W4:Y:S01]  /*2b2d0*/  LDL R29, [R1+0x5c] ;  /* 0x00005c00011d7983 */ /* 0x000f220000100800 */
[----:B---3--:R-:W-:-:S05]  /*2b2e0*/  PRMT R27, R27, 0x7772, RZ ;  /* 0x000077721b1b7816 */ /* 0x008fca00000000ff */
[----:B------:R3:W-:Y:S04]  /*2b2f0*/  @P5 STG.E.U8 desc[UR8][R24.64], R27 ;  /* 0x0000001b18005986 */ /* 0x0007e8000c101108 */
[----:B---3--:R-:W3:Y:S01]  /*2b300*/  LDL.LU R25, [R1+0x184] ;  /* 0x0001840001197983 */ /* 0x008ee20000300800 */
[----:B-1----:R-:W-:Y:S01]  /*2b310*/  ISETP.LT.AND P2, PT, R26, UR5, !P0 ;  /* 0x000000051a007c0c */ /* 0x002fe2000c741270 */
[----:B------:R-:W1:Y:S01]  /*2b320*/  LDCU UR5, c[0x0][0x39c] ;  /* 0x00007380ff0577ac */ /* 0x000e620008000800 */
[----:B------:R-:W-:-:S04]  /*2b330*/  IADD3 R26, P6, PT, R3, R0, RZ ;  /* 0x00000000031a7210 */ /* 0x000fc80007fde0ff */
[----:B------:R-:W-:Y:S02]  /*2b340*/  LEA.HI.X.SX32 R27, R3, R2, 0x1, P6 ;  /* 0x00000002031b7211 */ /* 0x000fe400030f0eff */
[----:B---3--:R-:W-:Y:S01]  /*2b350*/  ISETP.LT.AND P5, PT, R25, UR6, !P0 ;  /* 0x0000000619007c0c */ /* 0x008fe2000c7a1270 */
[----:B0-----:R-:W-:Y:S01]  /*2b360*/  IMAD R25, R28, 0x2, R3 ;  /* 0x000000021c197824 */ /* 0x001fe200078e0203 */
[----:B----4-:R-:W-:Y:S01]  /*2b370*/  PRMT R3, R29, 0x7772, RZ ;  /* 0x000077721d037816 */ /* 0x010fe200000000ff */
[----:B------:R-:W0:Y:S01]  /*2b380*/  LDC R28, c[0x0][0x3b8] ;  /* 0x0000ee00ff1c7b82 */ /* 0x000e220000000800 */
[----:B------:R-:W3:Y:S03]  /*2b390*/  LDCU UR6, c[0x0][0x39c] ;  /* 0x00007380ff0677ac */ /* 0x000ee60008000800 */
[----:B------:R4:W-:Y:S01]  /*2b3a0*/  @P4 STG.E.U8 desc[UR8][R26.64], R3 ;  /* 0x000000031a004986 */ /* 0x0009e2000c101108 */
[----:B------:R-:W-:-:S03]  /*2b3b0*/  IADD3 R24, P6, PT, R25, R0, RZ ;  /* 0x0000000019187210 */ /* 0x000fc60007fde0ff */
[----:B------:R-:W1:Y:S01]  /*2b3c0*/  LDC R29, c[0x0][0x3b8] ;  /* 0x0000ee00ff1d7b82 */ /* 0x000e620000000800 */
[----:B----4-:R-:W2:Y:S01]  /*2b3d0*/  LDL.LU R27, [R1+0x188] ;  /* 0x00018800011b7983 */ /* 0x010ea20000300800 */
[----:B0-----:R-:W-:Y:S01]  /*2b3e0*/  IMAD R3, R28, 0x2, R25 ;  /* 0x000000021c037824 */ /* 0x001fe200078e0219 */
[----:B------:R-:W-:-:S05]  /*2b3f0*/  LEA.HI.X.SX32 R25, R25, R2, 0x1, P6 ;  /* 0x0000000219197211 */ /* 0x000fca00030f0eff */
[----:B------:R-:W0:Y:S01]  /*2b400*/  LDC R28, c[0x0][0x3b8] ;  /* 0x0000ee00ff1c7b82 */ /* 0x000e220000000800 */
        /* <DEDUP_REMOVED lines=12> */
[----:B-1----:R-:W-:Y:S01]  /*2b4d0*/  IMAD R3, R29, 0x2, R25 ;  /* 0x000000021d037824 */ /* 0x002fe200078e0219 */
[----:B------:R-:W-:Y:S02]  /*2b4e0*/  PRMT R27, R6, 0x7772, RZ ;  /* 0x00007772061b7816 */ /* 0x000fe400000000ff */
[----:B------:R-:W3:Y:S01]  /*2b4f0*/  LDL.LU R29, [R1+0x194] ;  /* 0x00019400011d7983 */ /* 0x000ee20000300800 */
[----:B--2---:R-:W-:Y:S01]  /*2b500*/  ISETP.LT.AND P3, PT, R24, UR5, !P0 ;  /* 0x0000000518007c0c */ /* 0x004fe2000c761270 */
[----:B------:R-:W1:Y:S01]  /*2b510*/  LDCU UR5, c[0x0][0x39c] ;  /* 0x00007380ff0577ac */ /* 0x000e620008000800 */
[----:B------:R-:W-:-:S04]  /*2b520*/  IADD3 R24, P6, PT, R25, R0, RZ ;  /* 0x0000000019187210 */ /* 0x000fc80007fde0ff */
[----:B------:R-:W-:-:S05]  /*2b530*/  LEA.HI.X.SX32 R25, R25, R2, 0x1, P6 ;  /* 0x0000000219197211 */ /* 0x000fca00030f0eff */
[----:B------:R0:W-:Y:S02]  /*2b540*/  @P5 STG.E.U8 desc[UR8][R24.64], R27 ;  /* 0x0000001b18005986 */ /* 0x0001e4000c101108 */
[----:B0-----:R-:W-:Y:S02]  /*2b550*/  IMAD R25, R28, 0x2, R3 ;  /* 0x000000021c197824 */ /* 0x001fe400078e0203 */
[----:B------:R-:W0:Y:S01]  /*2b560*/  LDC R28, c[0x0][0x3b8] ;  /* 0x0000ee00ff1c7b82 */ /* 0x000e220000000800 */
[----:B----4-:R-:W-:Y:S01]  /*2b570*/  ISETP.LT.AND P2, PT, R26, UR4, !P0 ;  /* 0x000000041a007c0c */ /* 0x010fe2000c741270 */
[----:B------:R-:W2:Y:S01]  /*2b580*/  LDCU UR4, c[0x0][0x39c] ;  /* 0x00007380ff0477ac */ /* 0x000ea20008000800 */
[----:B------:R-:W-:-:S04]  /*2b590*/  IADD3 R26, P6, PT, R3, R0, RZ ;  /* 0x00000000031a7210 */ /* 0x000fc80007fde0ff */
[----:B------:R-:W-:Y:S02]  /*2b5a0*/  LEA.HI.X.SX32 R27, R3, R2, 0x1, P6 ;  /* 0x00000002031b7211 */ /* 0x000fe400030f0eff */
[----:B------:R-:W-:-:S05]  /*2b5b0*/  PRMT R3, R7, 0x7772, RZ ;  /* 0x0000777207037816 */ /* 0x000fca00000000ff */
[----:B------:R4:W-:Y:S04]  /*2b5c0*/  @P4 STG.E.U8 desc[UR8][R26.64], R3 ;  /* 0x000000031a004986 */ /* 0x0009e8000c101108 */
[----:B----4-:R-:W1:Y:S01]  /*2b5d0*/  LDL.LU R27, [R1+0x198] ;  /* 0x00019800011b7983 */ /* 0x010e620000300800 */
[----:B------:R-:W-:Y:S01]  /*2b5e0*/  IADD3 R24, P6, PT, R25, R0, RZ ;  /* 0x0000000019187210 */ /* 0x000fe20007fde0ff */
[----:B0-----:R-:W-:Y:S01]  /*2b5f0*/  IMAD R3, R28, 0x2, R25 ;  /* 0x000000021c037824 */ /* 0x001fe200078e0219 */
[----:B---3--:R-:W-:Y:S01]  /*2b600*/  ISETP.LT.AND P5, PT, R29, UR6, !P0 ;  /* 0x000000061d007c0c */ /* 0x008fe2000c7a1270 */
[----:B------:R-:W0:Y:S01]  /*2b610*/  LDC R28, c[0x0][0x3b8] ;  /* 0x0000ee00ff1c7b82 */ /* 0x000e220000000800 */
[----:B------:R-:W-:Y:S01]  /*2b620*/  LEA.HI.X.SX32 R25, R25, R2, 0x1, P6 ;  /* 0x0000000219197211 */ /* 0x000fe200030f0eff */
[----:B------:R-:W3:Y:S01]  /*2b630*/  LDCU UR6, c[0x0][0x39c] ;  /* 0x00007380ff0677ac */ /* 0x000ee20008000800 */
[----:B------:R-:W-:-:S05]  /*2b640*/  IADD3 R26, P6, PT, R3, R0, RZ ;  /* 0x00000000031a7210 */ /* 0x000fca0007fde0ff */
[----:B------:R-:W4:Y:S01]  /*2b650*/  LDC R29, c[0x0][0x3b8] ;  /* 0x0000ee00ff1d7b82 */ /* 0x000f220000000800 */
[----:B-1----:R-:W-:Y:S01]  /*2b660*/  ISETP.LT.AND P4, PT, R27, UR5, !P0 ;  /* 0x000000051b007c0c */ /* 0x002fe2000c781270 */
[----:B------:R-:W1:Y:S01]  /*2b670*/  LDCU UR5, c[0x0][0x39c] ;  /* 0x00007380ff0577ac */ /* 0x000e620008000800 */
        /* <DEDUP_REMOVED lines=8> */
[----:B0-----:R-:W1:Y:S01]  /*2b700*/  LDL.LU R26, [R1+0x1a0] ;  /* 0x0001a000011a7983 */ /* 0x001e620000300800 */
[----:B----4-:R-:W-:Y:S01]  /*2b710*/  IMAD R3, R29, 0x2, R25 ;  /* 0x000000021d037824 */ /* 0x010fe200078e0219 */
        /* <DEDUP_REMOVED lines=8> */
[----:B------:R-:W2:Y:S01]  /*2b7a0*/  LDC R28, c[0x0][0x3b8] ;  /* 0x0000ee00ff1c7b82 */ /* 0x000ea20000000800 */
[----:B-1----:R-:W-:Y:S01]  /*2b7b0*/  ISETP.LT.AND P2, PT, R26, UR5, !P0 ;  /* 0x000000051a007c0c */ /* 0x002fe2000c741270 */
[----:B------:R-:W1:Y:S01]  /*2b7c0*/  LDCU UR5, c[0x0][0x39c] ;  /* 0x00007380ff0577ac */ /* 0x000e620008000800 */
[----:B------:R-:W-:-:S04]  /*2b7d0*/  IADD3 R26, P6, PT, R3, R0, RZ ;  /* 0x00000000031a7210 */ /* 0x000fc80007fde0ff */
[----:B------:R-:W-:Y:S02]  /*2b7e0*/  LEA.HI.X.SX32 R27, R3, R2, 0x1, P6 ;  /* 0x00000002031b7211 */ /* 0x000fe400030f0eff */
[----:B------:R-:W-:-:S05]  /*2b7f0*/  PRMT R3, R11, 0x7772, RZ ;  /* 0x000077720b037816 */ /* 0x000fca00000000ff */
[----:B------:R4:W-:Y:S04]  /*2b800*/  @P4 STG.E.U8 desc[UR8][R26.64], R3 ;  /* 0x000000031a004986 */ /* 0x0009e8000c101108 */
[----:B----4-:R-:W0:Y:S01]  /*2b810*/  LDL.LU R27, [R1+0x1a8] ;  /* 0x0001a800011b7983 */ /* 0x010e220000300800 */
[----:B------:R-:W-:Y:S01]  /*2b820*/  IADD3 R24, P6, PT, R25, R0, RZ ;  /* 0x0000000019187210 */ /* 0x000fe20007fde0ff */
[----:B--2---:R-:W-:Y:S01]  /*2b830*/  IMAD R3, R28, 0x2, R25 ;  /* 0x000000021c037824 */ /* 0x004fe200078e0219 */
[----:B---3--:R-:W-:Y:S01]  /*2b840*/  ISETP.LT.AND P5, PT, R29, UR6, !P0 ;  /* 0x000000061d007c0c */ /* 0x008fe2000c7a1270 */
[----:B------:R-:W2:Y:S01]  /*2b850*/  LDC R28, c[0x0][0x3b8] ;  /* 0x0000ee00ff1c7b82 */ /* 0x000ea20000000800 */
        /* <DEDUP_REMOVED lines=10> */
[----:B------:R-:W1:Y:S01]  /*2b900*/  LDL.LU R24, [R1+0x1ac] ;  /* 0x0001ac0001187983 */ /* 0x000e620000300800 */
[----:B0-----:R-:W-:Y:S01]  /*2b910*/  IMAD R25, R25, 0x2, R3 ;  /* 0x0000000219197824 */ /* 0x001fe200078e0203 */
[----:B------:R-:W-:-:S05]  /*2b920*/  PRMT R3, R13, 0x7772, RZ ;  /* 0x000077720d037816 */ /* 0x000fca00000000ff */
[----:B------:R0:W-:Y:S04]  /*2b930*/  @P2 STG.E.U8 desc[UR8][R26.64], R3 ;  /* 0x000000031a002986 */ /* 0x0001e8000c101108 */
[----:B0-----:R-:W3:Y:S01]  /*2b940*/  LDL.LU R26, [R1+0x1b0] ;  /* 0x0001b000011a7983 */ /* 0x001ee20000300800 */
[----:B----4-:R-:W-:Y:S01]  /*2b950*/  IMAD R3, R29, 0x2, R25 ;  /* 0x000000021d037824 */ /* 0x010fe200078e0219 */
[----:B------:R-:W-:Y:S02]  /*2b960*/  PRMT R27, R14, 0x7772, RZ ;  /* 0x000077720e1b7816 */ /* 0x000fe400000000ff */
[----:B------:R-:W4:Y:S01]  /*2b970*/  LDL.LU R29, [R1+0x1b4] ;  /* 0x0001b400011d7983 */ /* 0x000f220000300800 */
[----:B-1----:R-:W-:Y:S01]  /*2b980*/  ISETP.LT.AND P3, PT, R24, UR5, !P0 ;  /* 0x0000000518007c0c */ /* 0x002fe2000c761270 */
[----:B------:R-:W0:Y:S01]  /*2b990*/  LDCU UR5, c[0x0][0x39c] ;  /* 0x00007380ff0577ac */ /* 0x000e220008000800 */
[----:B------:R-:W-:-:S04]  /*2b9a0*/  IADD3 R24, P6, PT, R25, R0, RZ ;  /* 0x0000000019187210 */ /* 0x000fc80007fde0ff */
[----:B------:R-:W-:-:S05]  /*2b9b0*/  LEA.HI.X.SX32 R25, R25, R2, 0x1, P6 ;  /* 0x0000000219197211 */ /* 0x000fca00030f0eff */
[----:B------:R2:W-:Y:S02]  /*2b9c0*/  @P5 STG.E.U8 desc[UR8][R24.64], R27 ;  /* 0x0000001b18005986 */ /* 0x0005e4000c101108 */
[----:B--2---:R-:W-:Y:S02]  /*2b9d0*/  IMAD R25, R28, 0x2, R3 ;  /* 0x000000021c197824 */ /* 0x004fe400078e0203 */
        /* <DEDUP_REMOVED lines=69> */
[----:B------:R-:W-:Y:S01]  /*2be30*/  PRMT R20, R20, 0x7773, RZ ;  /* 0x0000777314147816 */ /* 0x000fe200000000ff */
[----:B------:R-:W1:Y:S01]  /*2be40*/  LDCU UR5, c[0x0][0x39c] ;  /* 0x00007380ff0577ac */ /* 0x000e620008000800 */
[----:B------:R-:W-:Y:S01]  /*2be50*/  LEA.HI.X.SX32 R25, R25, R2, 0x1, P6 ;  /* 0x0000000219197211 */ /* 0x000fe200030f0eff */
[----:B------:R-:W0:Y:S01]  /*2be60*/  LDC R29, c[0x0][0x3b8] ;  /* 0x0000ee00ff1d7b82 */ /* 0x000e220000000800 */
[----:B----4-:R-:W-:-:S05]  /*2be70*/  PRMT R27, R27, 0x7772, RZ ;  /* 0x000077721b1b7816 */ /* 0x010fca00000000ff */
[----:B------:R4:W-:Y:S04]  /*2be80*/  @P5 STG.E.U8 desc[UR8][R24.64], R27 ;  /* 0x0000001b18005986 */ /* 0x0009e8000c101108 */
[----:B----4-:R-:W3:Y:S04]  /*2be90*/  LDL.LU R25, [R1+0x1d4] ;  /* 0x0001d40001197983 */ /* 0x010ee80000300800 */
[----:B------:R-:W4:Y:S01]  /*2bea0*/  LDL R24, [R1+0x6c] ;  /* 0x00006c0001187983 */ /* 0x000f220000100800 */
[----:B0-----:R-:W-:Y:S01]  /*2beb0*/  ISETP.LT.AND P2, PT, R26, UR4, !P0 ;  /* 0x000000041a007c0c */ /* 0x001fe2000c741270 */
[----:B------:R-:W0:Y:S01]  /*2bec0*/  LDCU UR4, c[0x0][0x39c] ;  /* 0x00007380ff0477ac */ /* 0x000e220008000800 */
[----:B------:R-:W-:-:S04]  /*2bed0*/  IADD3 R26, P6, PT, R3, R0, RZ ;  /* 0x00000000031a7210 */ /* 0x000fc80007fde0ff */
[----:B------:R-:W-:Y:S02]  /*2bee0*/  LEA.HI.X.SX32 R27, R3, R2, 0x1, P6 ;  /* 0x00000002031b7211 */ /* 0x000fe400030f0eff */
[----:B---3--:R-:W-:Y:S01]  /*2bef0*/  ISETP.LT.AND P5, PT, R25, UR6, !P0 ;  /* 0x0000000619007c0c */ /* 0x008fe2000c7a1270 */
[----:B--2---:R-:W-:Y:S01]  /*2bf00*/  IMAD R25, R28, 0x2, R3 ;  /* 0x000000021c197824 */ /* 0x004fe200078e0203 */
[----:B------:R-:W2:Y:S01]  /*2bf10*/  LDCU UR6, c[0x0][0x39c] ;  /* 0x00007380ff0677ac */ /* 0x000ea20008000800 */
[----:B------:R-:W3:Y:S01]  /*2bf20*/  LDC R28, c[0x0][0x3b8] ;  /* 0x0000ee00ff1c7b82 */ /* 0x000ee20000000800 */
[----:B----4-:R-:W-:-:S05]  /*2bf30*/  PRMT R3, R24, 0x7772, RZ ;  /* 0x0000777218037816 */ /* 0x010fca00000000ff */
[----:B------:R4:W-:Y:S02]  /*2bf40*/  @P4 STG.E.U8 desc[UR8][R26.64], R3 ;  /* 0x000000031a004986 */ /* 0x0009e4000c101108 */
[----:B----4-:R-:W4:Y:S02]  /*2bf50*/  LDC R27, c[0x0][0x3b8] ;  /* 0x0000ee00ff1b7b82 */ /* 0x010f240000000800 */
[----:B------:R-:W1:Y:S01]  /*2bf60*/  LDL.LU R26, [R1+0x1d8] ;  /* 0x0001d800011a7983 */ /* 0x000e620000300800 */
[----:B------:R-:W-:Y:S01]  /*2bf70*/  IADD3 R24, P6, PT, R25, R0, RZ ;  /* 0x0000000019187210 */ /* 0x000fe20007fde0ff */
[----:B----4-:R-:W-:-:S03]  /*2bf80*/  IMAD R3, R27, 0x2, R25 ;  /* 0x000000021b037824 */ /* 0x010fc600078e0219 */
[----:B------:R-:W-:-:S05]  /*2bf90*/  LEA.HI.X.SX32 R25, R25, R2, 0x1, P6 ;  /* 0x0000000219197211 */ /* 0x000fca00030f0eff */
[----:B------:R4:W-:Y:S04]  /*2bfa0*/  @P3 STG.E.U8 desc[UR8][R24.64], R20 ;  /* 0x0000001418003986 */ /* 0x0009e8000c101108 */
[----:B----4-:R-:W0:Y:S04]  /*2bfb0*/  LDL.LU R20, [R1+0x1dc] ;  /* 0x0001dc0001147983 */ /* 0x010e280000300800 */
[----:B------:R-:W4:Y:S01]  /*2bfc0*/  LDL.LU R25, [R1+0x1e0] ;  /* 0x0001e00001197983 */ /* 0x000f220000300800 */
[----:B------:R-:W-:Y:S02]  /*2bfd0*/  IMAD R24, R29, 0x2, R3 ;  /* 0x000000021d187824 */ /* 0x000fe400078e0203 */
[----:B------:R-:W0:Y:S01]  /*2bfe0*/  LDC R29, c[0x0][0x3b8] ;  /* 0x0000ee00ff1d7b82 */ /* 0x000e220000000800 */
[----:B-1----:R-:W-:Y:S01]  /*2bff0*/  ISETP.LT.AND P4, PT, R26, UR5, !P0 ;  /* 0x000000051a007c0c */ /* 0x002fe2000c781270 */
[----:B------:R-:W4:Y:S01]  /*2c000*/  LDCU UR5, c[0x0][0x39c] ;  /* 0x00007380ff0577ac */ /* 0x000f220008000800 */
[----:B------:R-:W-:-:S04]  /*2c010*/  IADD3 R26, P6, PT, R3, R0, RZ ;  /* 0x00000000031a7210 */ /* 0x000fc80007fde0ff */
[----:B------:R-:W-:Y:S02]  /*2c020*/  LEA.HI.X.SX32 R27, R3, R2, 0x1, P6 ;  /* 0x00000002031b7211 */ /* 0x000fe400030f0eff */
[----:B------:R-:W-:-:S05]  /*2c030*/  PRMT R3, R21, 0x7773, RZ ;  /* 0x0000777315037816 */ /* 0x000fca00000000ff */
[----:B------:R1:W-:Y:S04]  /*2c040*/  @P2 STG.E.U8 desc[UR8][R26.64], R3 ;  /* 0x000000031a002986 */ /* 0x0003e8000c101108 */
[----:B-1----:R-:W2:Y:S01]  /*2c050*/  LDL.LU R27, [R1+0x1e8] ;  /* 0x0001e800011b7983 */ /* 0x002ea20000300800 */
[----:B------:R-:W1:Y:S01]  /*2c060*/  LDC R26, c[0x0][0x3b8] ;  /* 0x0000ee00ff1a7b82 */ /* 0x000e620000000800 */
[----:B----4-:R-:W-:Y:S02]  /*2c070*/  ISETP.LT.AND P2, PT, R25, UR5, !P0 ;  /* 0x0000000519007c0c */ /* 0x010fe4000c741270 */
[----:B0-----:R-:W-:Y:S01]  /*2c080*/  ISETP.LT.AND P3, PT, R20, UR4, !P0 ;  /* 0x0000000414007c0c */ /* 0x001fe2000c761270 */
[----:B------:R-:W2:Y:S01]  /*2c090*/  LDL.LU R25, [R1+0x1e4] ;  /* 0x0001e40001197983 */ /* 0x000ea20000300800 */
[----:B------:R-:W-:Y:S01]  /*2c0a0*/  IADD3 R20, P6, PT, R24, R0, RZ ;  /* 0x0000000018147210 */ /* 0x000fe20007fde0ff */
[----:B---3--:R-:W-:Y:S01]  /*2c0b0*/  IMAD R3, R28, 0x2, R24 ;  /* 0x000000021c037824 */ /* 0x008fe200078e0218 */
[----:B------:R-:W-:Y:S01]  /*2c0c0*/  PRMT R22, R22, 0x7773, RZ ;  /* 0x0000777316167816 */ /* 0x000fe200000000ff */
[----:B------:R-:W0:Y:S01]  /*2c0d0*/  LDC R28, c[0x0][0x3b8] ;  /* 0x0000ee00ff1c7b82 */ /* 0x000e220000000800 */
[----:B------:R-:W-:Y:S01]  /*2c0e0*/  LEA.HI.X.SX32 R21, R24, R2, 0x1, P6 ;  /* 0x0000000218157211 */ /* 0x000fe200030f0eff */
[----:B------:R-:W3:Y:S01]  /*2c0f0*/  LDCU UR5, c[0x0][0x39c] ;  /* 0x00007380ff0577ac */ /* 0x000ee20008000800 */
[----:B------:R-:W-:-:S03]  /*2c100*/  IADD3 R24, P6, PT, R3, R0, RZ ;  /* 0x0000000003187210 */ /* 0x000fc60007fde0ff */
[----:B------:R4:W-:Y:S01]  /*2c110*/  @P5 STG.E.U8 desc[UR8][R20.64], R22 ;  /* 0x0000001614005986 */ /* 0x0009e2000c101108 */
[----:B------:R-:W0:Y:S03]  /*2c120*/  LDCU UR4, c[0x0][0x39c] ;  /* 0x00007380ff0477ac */ /* 0x000e260008000800 */
[----:B----4-:R-:W4:Y:S01]  /*2c130*/  LDL.LU R21, [R1+0x40] ;  /* 0x0000400001157983 */ /* 0x010f220000300800 */
[----:B-1----:R-:W-:Y:S02]  /*2c140*/  IMAD R20, R26, 0x2, R3 ;  /* 0x000000021a147824 */ /* 0x002fe400078e0203 */
[----:B------:R-:W1:Y:S01]  /*2c150*/  LDC R26, c[0x0][0x3b8] ;  /* 0x0000ee00ff1a7b82 */ /* 0x000e620000000800 */
[----:B--2---:R-:W-:Y:S01]  /*2c160*/  ISETP.LT.AND P5, PT, R25, UR6, !P0 ;  /* 0x0000000619007c0c */ /* 0x004fe2000c7a1270 */
[----:B------:R-:W2:Y:S01]  /*2c170*/  LDCU UR6, c[0x0][0x39c] ;  /* 0x00007380ff0677ac */ /* 0x000ea20008000800 */
[----:B------:R-:W-:-:S02]  /*2c180*/  LEA.HI.X.SX32 R25, R3, R2, 0x1, P6 ;  /* 0x0000000203197211 */ /* 0x000fc400030f0eff */
[----:B------:R-:W-:-:S05]  /*2c190*/  PRMT R3, R23, 0x7773, RZ ;  /* 0x0000777317037816 */ /* 0x000fca00000000ff */
[----:B------:R0:W-:Y:S04]  /*2c1a0*/  @P4 STG.E.U8 desc[UR8][R24.64], R3 ;  /* 0x0000000318004986 */ /* 0x0001e8000c101108 */
[----:B0-----:R-:W2:Y:S01]  /*2c1b0*/  LDL.LU R25, [R1+0x44] ;  /* 0x0000440001197983 */ /* 0x001ea20000300800 */
[----:B------:R-:W-:-:S03]  /*2c1c0*/  IMAD R3, R29, 0x2, R20 ;  /* 0x000000021d037824 */ /* 0x000fc600078e0214 */
[----:B------:R-:W3:Y:S01]  /*2c1d0*/  LDL.LU R29, [R1+0x1ec] ;  /* 0x0001ec00011d7983 */ /* 0x000ee20000300800 */
[C---:B------:R-:W-:Y:S02]  /*2c1e0*/  IADD3 R22, P6, PT, R20.reuse, R0, RZ ;  /* 0x0000000014167210 */ /* 0x040fe40007fde0ff */
[----:B----4-:R-:W-:Y:S02]  /*2c1f0*/  PRMT R21, R21, 0x7773, RZ ;  /* 0x0000777315157816 */ /* 0x010fe400000000ff */
[----:B------:R-:W-:Y:S02]  /*2c200*/  LEA.HI.X.SX32 R23, R20, R2, 0x1, P6 ;  /* 0x0000000214177211 */ /* 0x000fe400030f0eff */
[C---:B------:R-:W-:Y:S01]  /*2c210*/  IADD3 R20, P6, PT, R3.reuse, R0, RZ ;  /* 0x0000000003147210 */ /* 0x040fe20007fde0ff */
[----:B------:R-:W-:Y:S02]  /*2c220*/  IMAD R24, R28, 0x2, R3 ;  /* 0x000000021c187824 */ /* 0x000fe400078e0203 */
[----:B------:R0:W-:Y:S04]  /*2c230*/  @P3 STG.E.U8 desc[UR8][R22.64], R21 ;  /* 0x0000001516003986 */ /* 0x0001e8000c101108 */
[----:B------:R-:W4:Y:S01]  /*2c240*/  LDL.LU R28, [R1+0x1f8] ;  /* 0x0001f800011c7983 */ /* 0x000f220000300800 */
[----:B0-----:R-:W-:-:S02]  /*2c250*/  LEA.HI.X.SX32 R21, R3, R2, 0x1, P6 ;  /* 0x0000000203157211 */ /* 0x001fc400030f0eff */
[----:B--2---:R-:W-:Y:S02]  /*2c260*/  PRMT R3, R25, 0x7773, RZ ;  /* 0x0000777319037816 */ /* 0x004fe400000000ff */
[----:B---3--:R-:W-:-:S03]  /*2c270*/  ISETP.LT.AND P3, PT, R29, UR5, !P0 ;  /* 0x000000051d007c0c */ /* 0x008fc6000c761270 */
[----:B------:R0:W-:Y:S01]  /*2c280*/  @P2 STG.E.U8 desc[UR8][R20.64], R3 ;  /* 0x0000000314002986 */ /* 0x0001e2000c101108 */
[C---:B------:R-:W-:Y:S01]  /*2c290*/  IADD3 R22, P6, PT, R24.reuse, R0, RZ ;  /* 0x0000000018167210 */ /* 0x040fe20007fde0ff */
[----:B------:R-:W2:Y:S01]  /*2c2a0*/  LDC R25, c[0x0][0x3b8] ;  /* 0x0000ee00ff197b82 */ /* 0x000ea20000000800 */
[----:B------:R-:W-:Y:S01]  /*2c2b0*/  ISETP.LT.AND P4, PT, R27, UR4, !P0 ;  /* 0x000000041b007c0c */ /* 0x000fe2000c781270 */
[----:B------:R-:W3:Y:S01]  /*2c2c0*/  LDL.LU R29, [R1+0x200] ;  /* 0x00020000011d7983 */ /* 0x000ee20000300800 */
[----:B------:R-:W-:Y:S01]  /*2c2d0*/  LEA.HI.X.SX32 R23, R24, R2, 0x1, P6 ;  /* 0x0000000218177211 */ /* 0x000fe200030f0eff */
[----:B------:R-:W2:Y:S04]  /*2c2e0*/  LDCU UR4, c[0x0][0x39c] ;  /* 0x00007380ff0477ac */ /* 0x000ea80008000800 */
[----:B------:R-:W2:Y:S01]  /*2c2f0*/  LDC R27, c[0x0][0x3b8] ;  /* 0x0000ee00ff1b7b82 */ /* 0x000ea20000000800 */
[----:B------:R-:W4:Y:S01]  /*2c300*/  LDCU UR5, c[0x0][0x39c] ;  /* 0x00007380ff0577ac */ /* 0x000f220008000800 */
[----:B0-----:R-:W2:Y:S01]  /*2c310*/  LDL.LU R20, [R1+0x48] ;  /* 0x0000480001147983 */ /* 0x001ea20000300800 */
[----:B-1----:R-:W-:-:S03]  /*2c320*/  IMAD R3, R26, 0x2, R24 ;  /* 0x000000021a037824 */ /* 0x002fc600078e0218 */
[----:B------:R-:W3:Y:S02]  /*2c330*/  LDL.LU R21, [R1+0x1f0] ;  /* 0x0001f00001157983 */ /* 0x000ee40000300800 */
[----:B------:R-:W0:Y:S02]  /*2c340*/  LDC R26, c[0x0][0x3b8] ;  /* 0x0000ee00ff1a7b82 */ /* 0x000e240000000800 */
[----:B------:R-:W3:Y:S01]  /*2c350*/  LDL.LU R24, [R1+0x4c] ;  /* 0x00004c0001187983 */ /* 0x000ee20000300800 */
[----:B--2---:R-:W-:-:S05]  /*2c360*/  PRMT R20, R20, 0x7773, RZ ;  /* 0x0000777314147816 */ /* 0x004fca00000000ff */
[----:B------:R1:W-:Y:S04]  /*2c370*/  @P5 STG.E.U8 desc[UR8][R22.64], R20 ;  /* 0x0000001416005986 */ /* 0x0003e8000c101108 */
[----:B-1----:R-:W2:Y:S01]  /*2c380*/  LDL.LU R22, [R1+0x1f4] ;  /* 0x0001f40001167983 */ /* 0x002ea20000300800 */
[----:B------:R-:W-:Y:S02]  /*2c390*/  IADD3 R20, P5, PT, R3, R0, RZ ;  /* 0x0000000003147210 */ /* 0x000fe40007fbe0ff */
[----:B---3--:R-:W-:Y:S01]  /*2c3a0*/  ISETP.LT.AND P2, PT, R21, UR6, !P0 ;  /* 0x0000000615007c0c */ /* 0x008fe2000c741270 */
[----:B------:R-:W3:Y:S01]  /*2c3b0*/  LDL.LU R23, [R1+0x54] ;  /* 0x0000540001177983 */ /* 0x000ee20000300800 */
[----:B------:R-:W-:Y:S01]  /*2c3c0*/  LEA.HI.X.SX32 R21, R3, R2, 0x1, P5 ;  /* 0x0000000203157211 */ /* 0x000fe200028f0eff */
[----:B------:R-:W1:Y:S01]  /*2c3d0*/  LDCU UR6, c[0x0][0x39c] ;  /* 0x00007380ff0677ac */ /* 0x000e620008000800 */
[----:B--2---:R-:W-:Y:S01]  /*2c3e0*/  ISETP.LT.AND P6, PT, R22, UR4, !P0 ;  /* 0x0000000416007c0c */ /* 0x004fe2000c7c1270 */
[----:B------:R-:W-:Y:S01]  /*2c3f0*/  IMAD R22, R27, 0x2, R3 ;  /* 0x000000021b167824 */ /* 0x000fe200078e0203 */
[----:B------:R-:W-:Y:S01]  /*2c400*/  PRMT R3, R24, 0x7773, RZ ;  /* 0x0000777318037816 */ /* 0x000fe200000000ff */
[----:B------:R-:W2:Y:S01]  /*2c410*/  LDC R27, c[0x0][0x3b8] ;  /* 0x0000ee00ff1b7b82 */ /* 0x000ea20000000800 */
[----:B------:R-:W0:Y:S03]  /*2c420*/  LDCU UR4, c[0x0][0x39c] ;  /* 0x00007380ff0477ac */ /* 0x000e260008000800 */
[----:B------:R1:W-:Y:S04]  /*2c430*/  @P4 STG.E.U8 desc[UR8][R20.64], R3 ;  /* 0x0000000314004986 */ /* 0x0003e8000c101108 */
[----:B-1----:R-:W2:Y:S01]  /*2c440*/  LDL.LU R21, [R1+0x50] ;  /* 0x0000500001157983 */ /* 0x002ea20000300800 */
[----:B------:R-:W-:Y:S01]  /*2c450*/  IADD3 R24, P5, PT, R22, R0, RZ ;  /* 0x0000000016187210 */ /* 0x000fe20007fbe0ff */
[----:B------:R-:W-:-:S03]  /*2c460*/  IMAD R3, R25, 0x2, R22 ;  /* 0x0000000219037824 */ /* 0x000fc600078e0216 */
[----:B------:R-:W-:Y:S02]  /*2c470*/  LEA.HI.X.SX32 R25, R22, R2, 0x1, P5 ;  /* 0x0000000216197211 */ /* 0x000fe400028f0eff */
[----:B------:R-:W3:Y:S01]  /*2c480*/  LDL.LU R22, [R1+0x1fc] ;  /* 0x0001fc0001167983 */ /* 0x000ee20000300800 */
[----:B------:R-:W-:Y:S02]  /*2c490*/  IADD3 R20, P5, PT, R3, R0, RZ ;  /* 0x0000000003147210 */ /* 0x000fe40007fbe0ff */
[----:B--2---:R-:W-:-:S05]  /*2c4a0*/  PRMT R21, R21, 0x7773, RZ ;  /* 0x0000777315157816 */ /* 0x004fca00000000ff */
[----:B------:R1:W-:Y:S04]  /*2c4b0*/  @P3 STG.E.U8 desc[UR8][R24.64], R21 ;  /* 0x0000001518003986 */ /* 0x0003e8000c101108 */
[----:B-1----:R-:W2:Y:S04]  /*2c4c0*/  LDL.LU R24, [R1+0x58] ;  /* 0x0000580001187983 */ /* 0x002ea80000300800 */
[----:B------:R-:W2:Y:S01]  /*2c4d0*/  LDL.LU R25, [R1+0x5c] ;  /* 0x00005c0001197983 */ /* 0x000ea20000300800 */
[----:B---3--:R-:W-:Y:S01]  /*2c4e0*/  ISETP.LT.AND P3, PT, R22, UR6, !P0 ;  /* 0x0000000616007c0c */ /* 0x008fe2000c761270 */
[----:B0-----:R-:W-:Y:S01]  /*2c4f0*/  IMAD R22, R26, 0x2, R3 ;  /* 0x000000021a167824 */ /* 0x001fe200078e0203 */
[----:B------:R-:W-:Y:S01]  /*2c500*/  LEA.HI.X.SX32 R21, R3, R2, 0x1, P5 ;  /* 0x0000000203157211 */ /* 0x000fe200028f0eff */
[----:B------:R-:W0:Y:S01]  /*2c510*/  LDC R26, c[0x0][0x3b8] ;  /* 0x0000ee00ff1a7b82 */ /* 0x000e220000000800 */
[----:B------:R-:W-:Y:S01]  /*2c520*/  PRMT R23, R23, 0x7773, RZ ;  /* 0x0000777317177816 */ /* 0x000fe200000000ff */
[----:B------:R-:W1:Y:S01]  /*2c530*/  LDCU UR6, c[0x0][0x39c] ;  /* 0x00007380ff0677ac */ /* 0x000e620008000800 */
[----:B----4-:R-:W-:-:S03]  /*2c540*/  ISETP.LT.AND P4, PT, R28, UR5, !P0 ;  /* 0x000000051c007c0c */ /* 0x010fc6000c781270 */
[----:B------:R3:W-:Y:S01]  /*2c550*/  @P2 STG.E.U8 desc[UR8][R20.64], R23 ;  /* 0x0000001714002986 */ /* 0x0007e2000c101108 */
[----:B------:R-:W-:Y:S01]  /*2c560*/  ISETP.LT.AND P5, PT, R29, UR4, !P0 ;  /* 0x000000041d007c0c */ /* 0x000fe2000c7a1270 */
[----:B------:R-:W4:Y:S01]  /*2c570*/  LDC R28, c[0x0][0x3b8] ;  /* 0x0000ee00ff1c7b82 */ /* 0x000f220000000800 */
[----:B------:R-:W-:Y:S01]  /*2c580*/  IMAD R3, R27, 0x2, R22 ;  /* 0x000000021b037824 */ /* 0x000fe200078e0216 */
[----:B------:R-:W2:Y:S01]  /*2c590*/  LDL.LU R29, [R1+0x214] ;  /* 0x00021400011d7983 */ /* 0x000ea20000300800 */
[----:B------:R-:W0:Y:S01]  /*2c5a0*/  LDCU UR5, c[0x0][0x39c] ;  /* 0x00007380ff0577ac */ /* 0x000e220008000800 */
[----:B------:R-:W0:Y:S04]  /*2c5b0*/  LDCU UR4, c[0x0][0x39c] ;  /* 0x00007380ff0477ac */ /* 0x000e280008000800 */
[----:B------:R-:W0:Y:S01]  /*2c5c0*/  LDC R27, c[0x0][0x3b8] ;  /* 0x0000ee00ff1b7b82 */ /* 0x000e220000000800 */
[----:B---3--:R-:W-:-:S04]  /*2c5d0*/  IADD3 R20, P2, PT, R22, R0, RZ ;  /* 0x0000000016147210 */ /* 0x008fc80007f5e0ff */
[----:B------:R-:W-:Y:S02]  /*2c5e0*/  LEA.HI.X.SX32 R21, R22, R2, 0x1, P2 ;  /* 0x0000000216157211 */ /* 0x000fe400010f0eff */
[----:B------:R-:W-:-:S04]  /*2c5f0*/  IADD3 R22, P2, PT, R3, R0, RZ ;  /* 0x0000000003167210 */ /* 0x000fc80007f5e0ff */
[----:B------:R-:W-:Y:S01]  /*2c600*/  LEA.HI.X.SX32 R23, R3, R2, 0x1, P2 ;  /* 0x0000000203177211 */ /* 0x000fe200010f0eff */
[----:B----4-:R-:W-:Y:S01]  /*2c610*/  IMAD R3, R28, 0x2, R3 ;  /* 0x000000021c037824 */ /* 0x010fe200078e0203 */
[----:B--2---:R-:W-:-:S05]  /*2c620*/  PRMT R24, R24, 0x7773, RZ ;  /* 0x0000777318187816 */ /* 0x004fca00000000ff */
[----:B------:R2:W-:Y:S01]  /*2c630*/  @P6 STG.E.U8 desc[UR8][R20.64], R24 ;  /* 0x0000001814006986 */ /* 0x0005e2000c101108 */
[----:B------:R-:W-:-:S03]  /*2c640*/  PRMT R25, R25, 0x7773, RZ ;  /* 0x0000777319197816 */ /* 0x000fc600000000ff */
[----:B--2---:R-:W2:Y:S01]  /*2c650*/  LDL.LU R21, [R1+0x204] ;  /* 0x0002040001157983 */ /* 0x004ea20000300800 */
[----:B------:R-:W-:Y:S01]  /*2c660*/  PRMT R4, R4, 0x7773, RZ ;  /* 0x0000777304047816 */ /* 0x000fe200000000ff */
[----:B------:R-:W3:Y:S02]  /*2c670*/  LDC R24, c[0x0][0x3b8] ;  /* 0x0000ee00ff187b82 */ /* 0x000ee40000000800 */
[----:B------:R-:W4:Y:S04]  /*2c680*/  LDL.LU R28, [R1+0x210] ;  /* 0x00021000011c7983 */ /* 0x000f280000300800 */
[----:B------:R0:W-:Y:S04]  /*2c690*/  @P4 STG.E.U8 desc[UR8][R22.64], R25 ;  /* 0x0000001916004986 */ /* 0x0001e8000c101108 */
[----:B0-----:R-:W3:Y:S01]  /*2c6a0*/  LDL.LU R22, [R1+0x208] ;  /* 0x0002080001167983 */ /* 0x001ee20000300800 */
[----:B------:R-:W-:Y:S01]  /*2c6b0*/  IADD3 R20, P4, PT, R3, R0, RZ ;  /* 0x0000000003147210 */ /* 0x000fe20007f9e0ff */
[----:B------:R-:W0:Y:S01]  /*2c6c0*/  LDC R25, c[0x0][0x3b8] ;  /* 0x0000ee00ff197b82 */ /* 0x000e220000000800 */
[----:B------:R-:W-:Y:S01]  /*2c6d0*/  IMAD R23, R26, 0x2, R3 ;  /* 0x000000021a177824 */ /* 0x000fe200078e0203 */
[----:B------:R-:W-:-:S06]  /*2c6e0*/  PRMT R5, R5, 0x7773, RZ ;  /* 0x0000777305057816 */ /* 0x000fcc00000000ff */
[----:B------:R-:W0:Y:S01]  /*2c6f0*/  LDC R26, c[0x0][0x3b8] ;  /* 0x0000ee00ff1a7b82 */ /* 0x000e220000000800 */
[----:B--2---:R-:W-:Y:S01]  /*2c700*/  ISETP.LT.AND P2, PT, R21, UR5, !P0 ;  /* 0x0000000515007c0c */ /* 0x004fe2000c741270 */
[----:B------:R-:W4:Y:S01]  /*2c710*/  LDCU UR5, c[0x0][0x39c] ;  /* 0x00007380ff0577ac */ /* 0x000f220008000800 */
[----:B------:R-:W-:-:S05]  /*2c720*/  LEA.HI.X.SX32 R21, R3, R2, 0x1, P4 ;  /* 0x0000000203157211 */ /* 0x000fca00020f0eff */
[----:B------:R2:W-:Y:S01]  /*2c730*/  @P3 STG.E.U8 desc[UR8][R20.64], R4 ;  /* 0x0000000414003986 */ /* 0x0005e2000c101108 */
[----:B------:R-:W-:-:S03]  /*2c740*/  IMAD R3, R27, 0x2, R23 ;  /* 0x000000021b037824 */ /* 0x000fc600078e0217 */
[----:B--2---:R-:W1:Y:S01]  /*2c750*/  LDL.LU R21, [R1+0x20c] ;  /* 0x00020c0001157983 */ /* 0x004e620000300800 */
[----:B---3--:R-:W-:Y:S01]  /*2c760*/  ISETP.LT.AND P4, PT, R22, UR4, !P0 ;  /* 0x0000000416007c0c */ /* 0x008fe2000c781270 */
[----:B------:R-:W2:Y:S01]  /*2c770*/  LDCU UR4, c[0x0][0x39c] ;  /* 0x00007380ff0477ac */ /* 0x000ea20008000800 */
[C---:B------:R-:W-:Y:S01]  /*2c780*/  IADD3 R22, P6, PT, R23.reuse, R0, RZ ;  /* 0x0000000017167210 */ /* 0x040fe20007fde0ff */
[----:B------:R-:W3:Y:S03]  /*2c790*/  LDL.LU R27, [R1+0x220] ;  /* 0x00022000011b7983 */ /* 0x000ee60000300800 */
[----:B------:R-:W-:Y:S02]  /*2c7a0*/  LEA.HI.X.SX32 R23, R23, R2, 0x1, P6 ;  /* 0x0000000217177211 */ /* 0x000fe400030f0eff */
[----:B------:R-:W-:-:S03]  /*2c7b0*/  IADD3 R4, P6, PT, R3, R0, RZ ;  /* 0x0000000003047210 */ /* 0x000fc60007fde0ff */
[----:B------:R0:W-:Y:S01]  /*2c7c0*/  @P5 STG.E.U8 desc[UR8][R22.64], R5 ;  /* 0x0000000516005986 */ /* 0x0001e2000c101108 */
[----:B----4-:R-:W-:Y:S01]  /*2c7d0*/  ISETP.LT.AND P5, PT, R28, UR5, !P0 ;  /* 0x000000051c007c0c */ /* 0x010fe2000c7a1270 */
[----:B------:R-:W4:Y:S01]  /*2c7e0*/  LDCU UR5, c[0x0][0x39c] ;  /* 0x00007380ff0577ac */ /* 0x000f220008000800 */
[----:B------:R-:W-:Y:S01]  /*2c7f0*/  PRMT R20, R7, 0x7773, RZ ;  /* 0x0000777307147816 */ /* 0x000fe200000000ff */
[----:B------:R-:W2:Y:S01]  /*2c800*/  LDL.LU R28, [R1+0x224] ;  /* 0x00022400011c7983 */ /* 0x000ea20000300800 */
[----:B0-----:R-:W-:Y:S01]  /*2c810*/  LEA.HI.X.SX32 R5, R3, R2, 0x1, P6 ;  /* 0x0000000203057211 */ /* 0x001fe200030f0eff */
[----:B------:R-:W-:Y:S01]  /*2c820*/  IMAD R3, R24, 0x2, R3 ;  /* 0x0000000218037824 */ /* 0x000fe200078e0203 */
[----:B------:R-:W-:Y:S01]  /*2c830*/  ISETP.LT.AND P6, PT, R29, UR7, !P0 ;  /* 0x000000071d007c0c */ /* 0x000fe2000c7c1270 */
[----:B------:R-:W0:Y:S01]  /*2c840*/  LDC R22, c[0x0][0x3b8] ;  /* 0x0000ee00ff167b82 */ /* 0x000e220000000800 */
[----:B------:R-:W2:Y:S01]  /*2c850*/  LDL.LU R29, [R1+0x228] ;  /* 0x00022800011d7983 */ /* 0x000ea20000300800 */
[----:B------:R-:W-:Y:S01]  /*2c860*/  IMAD R7, R25, 0x2, R3 ;  /* 0x0000000219077824 */ /* 0x000fe200078e0203 */
[----:B------:R-:W-:Y:S01]  /*2c870*/  PRMT R6, R6, 0x7773, RZ ;  /* 0x0000777306067816 */ /* 0x000fe200000000ff */
[----:B------:R-:W0:Y:S01]  /*2c880*/  LDCU UR7, c[0x0][0x39c] ;  /* 0x00007380ff0777ac */ /* 0x000e220008000800 */
[----:B------:R-:W4:Y:S03]  /*2c890*/  LDL.LU R24, [R1+0x21c] ;  /* 0x00021c0001187983 */ /* 0x000f260000300800 */
[----:B------:R-:W0:Y:S01]  /*2c8a0*/  LDC R23, c[0x0][0x3b8] ;  /* 0x0000ee00ff177b82 */ /* 0x000e220000000800 */
[----:B------:R-:W2:Y:S04]  /*2c8b0*/  LDL.LU R25, [R1+0x218] ;  /* 0x0002180001197983 */ /* 0x000ea80000300800 */
[----:B------:R0:W-:Y:S01]  /*2c8c0*/  @P2 STG.E.U8 desc[UR8][R4.64], R6 ;  /* 0x0000000604002986 */ /* 0x0001e2000c101108 */
[----:B------:R-:W-:-:S02]  /*2c8d0*/  PRMT R8, R8, 0x7773, RZ ;  /* 0x0000777308087816 */ /* 0x000fc400000000ff */
[----:B0-----:R-:W-:-:S04]  /*2c8e0*/  IADD3 R4, P2, PT, R3, R0, RZ ;  /* 0x0000000003047210 */ /* 0x001fc80007f5e0ff */
[----:B------:R-:W-:Y:S01]  /*2c8f0*/  LEA.HI.X.SX32 R5, R3, R2, 0x1, P2 ;  /* 0x0000000203057211 */ /* 0x000fe200010f0eff */
[----:B------:R-:W-:Y:S01]  /*2c900*/  IMAD R3, R26, 0x2, R7 ;  /* 0x000000021a037824 */ /* 0x000fe200078e0207 */
[----:B------:R-:W-:-:S03]  /*2c910*/  IADD3 R6, P2, PT, R7, R0, RZ ;  /* 0x0000000007067210 */ /* 0x000fc60007f5e0ff */
[----:B------:R0:W-:Y:S01]  /*2c920*/  @P4 STG.E.U8 desc[UR8][R4.64], R20 ;  /* 0x0000001404004986 */ /* 0x0001e2000c101108 */
[----:B------:R-:W-:Y:S02]  /*2c930*/  LEA.HI.X.SX32 R7, R7, R2, 0x1, P2 ;  /* 0x0000000207077211 */ /* 0x000fe400010f0eff */
[----:B------:R-:W-:Y:S02]  /*2c940*/  PRMT R9, R9, 0x7773, RZ ;  /* 0x0000777309097816 */ /* 0x000fe400000000ff */
[C---:B0-----:R-:W-:Y:S01]  /*2c950*/  IADD3 R4, P2, PT, R3.reuse, R0, RZ ;  /* 0x0000000003047210 */ /* 0x041fe20007f5e0ff */
[----:B------:R-:W0:Y:S03]  /*2c960*/  LDC R20, c[0x0][0x3b8] ;  /* 0x0000ee00ff147b82 */ /* 0x000e260000000800 */
[----:B------:R-:W-:Y:S02]  /*2c970*/  LEA.HI.X.SX32 R5, R3, R2, 0x1, P2 ;  /* 0x0000000203057211 */ /* 0x000fe400010f0eff */
[----:B------:R-:W-:-:S02]  /*2c980*/  PRMT R10, R10, 0x7773, RZ ;  /* 0x000077730a0a7816 */ /* 0x000fc400000000ff */
[----:B------:R-:W-:Y:S02]  /*2c990*/  PRMT R11, R11, 0x7773, RZ ;  /* 0x000077730b0b7816 */ /* 0x000fe400000000ff */
[----:B-1----:R-:W-:Y:S01]  /*2c9a0*/  ISETP.LT.AND P3, PT, R21, UR6, !P0 ;  /* 0x0000000615007c0c */ /* 0x002fe2000c761270 */
[----:B------:R-:W3:Y:S01]  /*2c9b0*/  LDCU UR6, c[0x0][0x39c] ;  /* 0x00007380ff0677ac */ /* 0x000ee20008000800 */
[----:B------:R-:W1:Y:S11]  /*2c9c0*/  LDC R21, c[0x0][0x3b8] ;  /* 0x0000ee00ff157b82 */ /* 0x000e760000000800 */
[----:B------:R0:W-:Y:S04]  /*2c9d0*/  @P3 STG.E.U8 desc[UR8][R6.64], R8 ;  /* 0x0000000806003986 */ /* 0x0001e8000c101108 */
[----:B------:R0:W-:Y:S01]  /*2c9e0*/  @P5 STG.E.U8 desc[UR8][R4.64], R9 ;  /* 0x0000000904005986 */ /* 0x0001e2000c101108 */
[----:B--2---:R-:W-:Y:S01]  /*2c9f0*/  ISETP.LT.AND P4, PT, R25, UR4, !P0 ;  /* 0x0000000419007c0c */ /* 0x004fe2000c781270 */
[----:B-1----:R-:W-:Y:S01]  /*2ca00*/  IMAD R3, R21, 0x2, R3 ;  /* 0x0000000215037824 */ /* 0x002fe200078e0203 */
[----:B----4-:R-:W-:Y:S01]  /*2ca10*/  ISETP.LT.AND P3, PT, R24, UR5, !P0 ;  /* 0x0000000518007c0c */ /* 0x010fe2000c761270 */
[----:B------:R-:W1:Y:S01]  /*2ca20*/  LDCU UR4, c[0x0][0x39c] ;  /* 0x00007380ff0477ac */ /* 0x000e620008000800 */
[----:B------:R-:W2:Y:S01]  /*2ca30*/  LDL.LU R24, [R1+0x22c] ;  /* 0x00022c0001187983 */ /* 0x000ea20000300800 */
[----:B---3--:R-:W-:Y:S01]  /*2ca40*/  ISETP.LT.AND P2, PT, R27, UR6, !P0 ;  /* 0x000000061b007c0c */ /* 0x008fe2000c741270 */
[----:B0-----:R-:W0:Y:S01]  /*2ca50*/  LDC R8, c[0x0][0x3b8] ;  /* 0x0000ee00ff087b82 */ /* 0x001e220000000800 */
[----:B------:R-:W3:Y:S01]  /*2ca60*/  LDCU UR5, c[0x0][0x39c] ;  /* 0x00007380ff0577ac */ /* 0x000ee20008000800 */
[C---:B------:R-:W-:Y:S01]  /*2ca70*/  IADD3 R4, P5, PT, R3.reuse, R0, RZ ;  /* 0x0000000003047210 */ /* 0x040fe20007fbe0ff */
[----:B------:R-:W-:Y:S01]  /*2ca80*/  IMAD R7, R22, 0x2, R3 ;  /* 0x0000000216077824 */ /* 0x000fe200078e0203 */
[----:B------:R-:W4:Y:S01]  /*2ca90*/  LDL.LU R27, [R1+0x230] ;  /* 0x00023000011b7983 */ /* 0x000f220000300800 */
[----:B------:R-:W2:Y:S01]  /*2caa0*/  LDCU UR6, c[0x0][0x39c] ;  /* 0x00007380ff0677ac */ /* 0x000ea20008000800 */
[----:B------:R-:W-:-:S02]  /*2cab0*/  LEA.HI.X.SX32 R5, R3, R2, 0x1, P5 ;  /* 0x0000000203057211 */ /* 0x000fc400028f0eff */
[----:B------:R-:W-:Y:S01]  /*2cac0*/  IADD3 R6, P5, PT, R7, R0, RZ ;  /* 0x0000000007067210 */ /* 0x000fe20007fbe0ff */
[----:B------:R-:W-:Y:S01]  /*2cad0*/  IMAD R3, R23, 0x2, R7 ;  /* 0x0000000217037824 */ /* 0x000fe200078e0207 */
[----:B------:R-:W0:Y:S02]  /*2cae0*/  LDC R21, c[0x0][0x3b8] ;  /* 0x0000ee00ff157b82 */ /* 0x000e240000000800 */
[----:B------:R-:W-:Y:S01]  /*2caf0*/  LEA.HI.X.SX32 R7, R7, R2, 0x1, P5 ;  /* 0x0000000207077211 */ /* 0x000fe200028f0eff */
[----:B------:R3:W-:Y:S01]  /*2cb00*/  @P6 STG.E.U8 desc[UR8][R4.64], R10 ;  /* 0x0000000a04006986 */ /* 0x0007e2000c101108 */
[----:B-1----:R-:W-:Y:S01]  /*2cb10*/  ISETP.LT.AND P5, PT, R28, UR4, !P0 ;  /* 0x000000041c007c0c */ /* 0x002fe2000c7a1270 */
[----:B------:R-:W4:Y:S02]  /*2cb20*/  LDCU UR4, c[0x0][0x39c] ;  /* 0x00007380ff0477ac */ /* 0x000f240008000800 */
[----:B------:R1:W-:Y:S01]  /*2cb30*/  @P4 STG.E.U8 desc[UR8][R6.64], R11 ;  /* 0x0000000b06004986 */ /* 0x0003e2000c101108 */
[----:B------:R-:W-:Y:S01]  /*2cb40*/  PRMT R12, R12, 0x7773, RZ ;  /* 0x000077730c0c7816 */ /* 0x000fe200000000ff */
[----:B------:R-:W2:Y:S01]  /*2cb50*/  LDC R9, c[0x0][0x3b8] ;  /* 0x0000ee00ff097b82 */ /* 0x000ea20000000800 */
[----:B---3--:R-:W-:Y:S01]  /*2cb60*/  ISETP.LT.AND P4, PT, R29, UR5, !P0 ;  /* 0x000000051d007c0c */ /* 0x008fe2000c781270 */
[----:B------:R-:W3:Y:S01]  /*2cb70*/  LDL.LU R28, [R1+0x234] ;  /* 0x00023400011c7983 */ /* 0x000ee20000300800 */
[----:B------:R-:W3:Y:S03]  /*2cb80*/  LDCU UR5, c[0x0][0x39c] ;  /* 0x00007380ff0577ac */ /* 0x000ee60008000800 */
[----:B------:R-:W3:Y:S01]  /*2cb90*/  LDL.LU R29, [R1+0x238] ;  /* 0x00023800011d7983 */ /* 0x000ee20000300800 */
[----:B------:R-:W-:Y:S01]  /*2cba0*/  IADD3 R4, P6, PT, R3, R0, RZ ;  /* 0x0000000003047210 */ /* 0x000fe20007fde0ff */
[----:B0-----:R-:W-:Y:S01]  /*2cbb0*/  IMAD R8, R8, 0x2, R3 ;  /* 0x0000000208087824 */ /* 0x001fe200078e0203 */
[----:B------:R-:W-:Y:S01]  /*2cbc0*/  PRMT R13, R13, 0x7773, RZ ;  /* 0x000077730d0d7816 */ /* 0x000fe200000000ff */
[----:B------:R-:W0:Y:S01]  /*2cbd0*/  LDC R10, c[0x0][0x3b8] ;  /* 0x0000ee00ff0a7b82 */ /* 0x000e220000000800 */
[----:B------:R-:W-:-:S02]  /*2cbe0*/  LEA.HI.X.SX32 R5, R3, R2, 0x1, P6 ;  /* 0x0000000203057211 */ /* 0x000fc400030f0eff */
[----:B-1----:R-:W-:-:S03]  /*2cbf0*/  IADD3 R6, P6, PT, R8, R0, RZ ;  /* 0x0000000008067210 */ /* 0x002fc60007fde0ff */
[----:B------:R1:W-:Y:S01]  /*2cc00*/  @P3 STG.E.U8 desc[UR8][R4.64], R12 ;  /* 0x0000000c04003986 */ /* 0x0003e2000c101108 */
[----:B------:R-:W-:Y:S01]  /*2cc10*/  LEA.HI.X.SX32 R7, R8, R2, 0x1, P6 ;  /* 0x0000000208077211 */ /* 0x000fe200030f0eff */
[----:B------:R-:W-:Y:S01]  /*2cc20*/  IMAD R8, R21, 0x2, R8 ;  /* 0x0000000215087824 */ /* 0x000fe200078e0208 */
[----:B------:R-:W-:Y:S01]  /*2cc30*/  PRMT R14, R14, 0x7773, RZ ;  /* 0x000077730e0e7816 */ /* 0x000fe200000000ff */
[----:B------:R-:W0:Y:S02]  /*2cc40*/  LDC R11, c[0x0][0x3b8] ;  /* 0x0000ee00ff0b7b82 */ /* 0x000e240000000800 */
[----:B------:R-:W-:Y:S01]  /*2cc50*/  IMAD R3, R20, 0x2, R8 ;  /* 0x0000000214037824 */ /* 0x000fe200078e0208 */
[----:B------:R1:W-:Y:S02]  /*2cc60*/  @P2 STG.E.U8 desc[UR8][R6.64], R13 ;  /* 0x0000000d06002986 */ /* 0x0003e4000c101108 */
[----:B-1----:R-:W-:Y:S02]  /*2cc70*/  IADD3 R4, P2, PT, R8, R0, RZ ;  /* 0x0000000008047210 */ /* 0x002fe40007f5e0ff */
[----:B------:R-:W-:-:S02]  /*2cc80*/  PRMT R15, R15, 0x7773, RZ ;  /* 0x000077730f0f7816 */ /* 0x000fc400000000ff */
[----:B------:R-:W-:Y:S02]  /*2cc90*/  LEA.HI.X.SX32 R5, R8, R2, 0x1, P2 ;  /* 0x0000000208057211 */ /* 0x000fe400010f0eff */
[----:B------:R-:W-:Y:S01]  /*2cca0*/  PRMT R16, R16, 0x7773, RZ ;  /* 0x0000777310107816 */ /* 0x000fe200000000ff */
[----:B------:R-:W1:Y:S01]  /*2ccb0*/  LDC R8, c[0x0][0x3b8] ;  /* 0x0000ee00ff087b82 */ /* 0x000e620000000800 */
[----:B------:R-:W-:-:S04]  /*2ccc0*/  IADD3 R6, P6, PT, R3, R0, RZ ;  /* 0x0000000003067210 */ /* 0x000fc80007fde0ff */
[----:B------:R-:W-:Y:S01]  /*2ccd0*/  LEA.HI.X.SX32 R7, R3, R2, 0x1, P6 ;  /* 0x0000000203077211 */ /* 0x000fe200030f0eff */
[----:B------:R0:W-:Y:S04]  /*2cce0*/  @P5 STG.E.U8 desc[UR8][R4.64], R14 ;  /* 0x0000000e04005986 */ /* 0x0001e8000c101108 */
[----:B------:R0:W-:Y:S01]  /*2ccf0*/  @P4 STG.E.U8 desc[UR8][R6.64], R15 ;  /* 0x0000000f06004986 */ /* 0x0001e2000c101108 */
[----:B--2---:R-:W-:Y:S01]  /*2cd00*/  ISETP.LT.AND P3, PT, R24, UR6, !P0 ;  /* 0x0000000618007c0c */ /* 0x004fe2000c761270 */
[----:B------:R-:W2:Y:S02]  /*2cd10*/  LDCU UR6, c[0x0][0x39c] ;  /* 0x00007380ff0677ac */ /* 0x000ea40008000800 */
[----:B------:R-:W2:Y:S01]  /*2cd20*/  LDL.LU R24, [R1+0x23c] ;  /* 0x00023c0001187983 */ /* 0x000ea20000300800 */
[----:B----4-:R-:W-:Y:S01]  /*2cd30*/  ISETP.LT.AND P2, PT, R27, UR4, !P0 ;  /* 0x000000041b007c0c */ /* 0x010fe2000c741270 */
[----:B0-----:R-:W-:-:S02]  /*2cd40*/  IMAD R5, R9, 0x2, R3 ;  /* 0x0000000209057824 */ /* 0x001fc400078e0203 */
[----:B------:R-:W4:Y:S01]  /*2cd50*/  LDL.LU R27, [R1+0x240] ;  /* 0x00024000011b7983 */ /* 0x000f220000300800 */
[----:B------:R-:W0:Y:S01]  /*2cd60*/  LDC R9, c[0x0][0x3b8] ;  /* 0x0000ee00ff097b82 */ /* 0x000e220000000800 */
[----:B------:R-:W0:Y:S01]  /*2cd70*/  LDCU UR4, c[0x0][0x39c] ;  /* 0x00007380ff0477ac */ /* 0x000e220008000800 */
[----:B---3--:R-:W-:Y:S02]  /*2cd80*/  ISETP.LT.AND P5, PT, R28, UR5, !P0 ;  /* 0x000000051c007c0c */ /* 0x008fe4000c7a1270 */
[----:B--2---:R-:W-:Y:S01]  /*2cd90*/  ISETP.LT.AND P4, PT, R29, UR6, !P0 ;  /* 0x000000061d007c0c */ /* 0x004fe2000c781270 */
[----:B------:R-:W2:Y:S01]  /*2cda0*/  LDL.LU R28, [R1+0x244] ;  /* 0x00024400011c7983 */ /* 0x000ea20000300800 */
[----:B------:R-:W-:Y:S01]  /*2cdb0*/  IADD3 R4, P6, PT, R5, R0, RZ ;  /* 0x0000000005047210 */ /* 0x000fe20007fde0ff */
[----:B------:R-:W-:Y:S01]  /*2cdc0*/  IMAD R3, R10, 0x2, R5 ;  /* 0x000000020a037824 */ /* 0x000fe200078e0205 */
[----:B------:R-:W4:Y:S01]  /*2cdd0*/  LDCU UR5, c[0x0][0x39c] ;  /* 0x00007380ff0577ac */ /* 0x000f220008000800 */
[----:B------:R-:W3:Y:S01]  /*2cde0*/  LDL.LU R29, [R1+0x248] ;  /* 0x00024800011d7983 */ /* 0x000ee20000300800 */
[----:B------:R-:W-:Y:S01]  /*2cdf0*/  PRMT R17, R17, 0x7773, RZ ;  /* 0x0000777311117816 */ /* 0x000fe200000000ff */
[----:B------:R-:W1:Y:S01]  /*2ce00*/  LDC R10, c[0x0][0x3b8] ;  /* 0x0000ee00ff0a7b82 */ /* 0x000e620000000800 */
[----:B------:R-:W2:Y:S01]  /*2ce10*/  LDCU UR6, c[0x0][0x39c] ;  /* 0x00007380ff0677ac */ /* 0x000ea20008000800 */
[----:B------:R-:W2:Y:S04]  /*2ce20*/  LDL R25, [R1+0x30] ;  /* 0x0000300001197983 */ /* 0x000ea80000100800 */
[----:B------:R-:W2:Y:S04]  /*2ce30*/  LDL.LU R12, [R1+0x60] ;  /* 0x00006000010c7983 */ /* 0x000ea80000300800 */
[----:B------:R-:W2:Y:S04]  /*2ce40*/  LDL.LU R23, [R1+0x64] ;  /* 0x0000640001177983 */ /* 0x000ea80000300800 */
[----:B------:R-:W2:Y:S01]  /*2ce50*/  LDL.LU R22, [R1+0x24c] ;  /* 0x00024c0001167983 */ /* 0x000ea20000300800 */
[----:B------:R-:W-:-:S02]  /*2ce60*/  LEA.HI.X.SX32 R5, R5, R2, 0x1, P6 ;  /* 0x0000000205057211 */ /* 0x000fc400030f0eff */
[----:B------:R-:W-:-:S03]  /*2ce70*/  IADD3 R6, P6, PT, R3, R0, RZ ;  /* 0x0000000003067210 */ /* 0x000fc60007fde0ff */
[----:B------:R0:W-:Y:S01]  /*2ce80*/  @P3 STG.E.U8 desc[UR8][R4.64], R16 ;  /* 0x0000001004003986 */ /* 0x0001e2000c101108 */
[----:B------:R-:W-:Y:S02]  /*2ce90*/  LEA.HI.X.SX32 R7, R3, R2, 0x1, P6 ;  /* 0x0000000203077211 */ /* 0x000fe400030f0eff */
[----:B------:R-:W-:Y:S01]  /*2cea0*/  PRMT R18, R18, 0x7773, RZ ;  /* 0x0000777312127816 */ /* 0x000fe200000000ff */
[----:B0-----:R-:W-:Y:S02]  /*2ceb0*/  IMAD R5, R11, 0x2, R3 ;  /* 0x000000020b057824 */ /* 0x001fe400078e0203 */
[----:B------:R0:W-:Y:S01]  /*2cec0*/  @P2 STG.E.U8 desc[UR8][R6.64], R17 ;  /* 0x0000001106002986 */ /* 0x0001e2000c101108 */
[----:B------:R-:W-:Y:S01]  /*2ced0*/  PRMT R19, R19, 0x7773, RZ ;  /* 0x0000777313137816 */ /* 0x000fe200000000ff */
[----:B------:R-:W1:Y:S01]  /*2cee0*/  LDC R11, c[0x0][0x3b8] ;  /* 0x0000ee00ff0b7b82 */ /* 0x000e620000000800 */
[----:B------:R-:W-:Y:S01]  /*2cef0*/  IADD3 R4, P6, PT, R5, R0, RZ ;  /* 0x0000000005047210 */ /* 0x000fe20007fde0ff */
[----:B------:R-:W-:-:S03]  /*2cf00*/  IMAD R3, R9, 0x2, R5 ;  /* 0x0000000209037824 */ /* 0x000fc600078e0205 */
[----:B------:R-:W-:-:S03]  /*2cf10*/  LEA.HI.X.SX32 R5, R5, R2, 0x1, P6 ;  /* 0x0000000205057211 */ /* 0x000fc600030f0eff */
[----:B------:R-:W1:Y:S02]  /*2cf20*/  LDC R9, c[0x0][0x3b8] ;  /* 0x0000ee00ff097b82 */ /* 0x000e640000000800 */
[----:B------:R-:W-:Y:S01]  /*2cf30*/  @P5 STG.E.U8 desc[UR8][R4.64], R18 ;  /* 0x0000001204005986 */ /* 0x000fe2000c101108 */
[----:B0-----:R-:W-:-:S04]  /*2cf40*/  IADD3 R6, P6, PT, R3, R0, RZ ;  /* 0x0000000003067210 */ /* 0x001fc80007fde0ff */
[----:B------:R-:W-:-:S05]  /*2cf50*/  LEA.HI.X.SX32 R7, R3, R2, 0x1, P6 ;  /* 0x0000000203077211 */ /* 0x000fca00030f0eff */
[----:B------:R-:W-:Y:S01]  /*2cf60*/  @P4 STG.E.U8 desc[UR8][R6.64], R19 ;  /* 0x0000001306004986 */ /* 0x000fe2000c101108 */
[----:B------:R-:W-:Y:S01]  /*2cf70*/  ISETP.LT.AND P3, PT, R24, UR4, !P0 ;  /* 0x0000000418007c0c */ /* 0x000fe2000c761270 */
[----:B------:R-:W3:Y:S01]  /*2cf80*/  LDCU UR4, c[0x0][0x39c] ;  /* 0x00007380ff0477ac */ /* 0x000ee20008000800 */
[----:B----4-:R-:W-:Y:S01]  /*2cf90*/  ISETP.LT.AND P2, PT, R27, UR5, !P0 ;  /* 0x000000051b007c0c */ /* 0x010fe2000c741270 */
[----:B------:R-:W0:Y:S01]  /*2cfa0*/  LDCU UR5, c[0x0][0x39c] ;  /* 0x00007380ff0577ac */ /* 0x000e220008000800 */
[----:B--2---:R-:W-:Y:S04]  /*2cfb0*/  STL.64 [R1+0xbf8], R22 ;  /* 0x000bf81601007387 */ /* 0x004fe80000100a00 */
[----:B------:R-:W2:Y:S01]  /*2cfc0*/  LDS.128 R20, [R25] ;  /* 0x0000000019147984 */ /* 0x000ea20000000c00 */
[----:B------:R-:W-:Y:S01]  /*2cfd0*/  ISETP.LT.AND P5, PT, R28, UR6, !P0 ;  /* 0x000000061c007c0c */ /* 0x000fe2000c7a1270 */
[----:B-1----:R-:W-:Y:S01]  /*2cfe0*/  IMAD R3, R8, 0x2, R3 ;  /* 0x0000000208037824 */ /* 0x002fe200078e0203 */
[----:B---3--:R-:W-:Y:S01]  /*2cff0*/  ISETP.LT.AND P4, PT, R29, UR4, !P0 ;  /* 0x000000041d007c0c */ /* 0x008fe2000c781270 */
[----:B------:R-:W3:Y:S01]  /*2d000*/  LDL.LU R26, [R1+0x68] ;  /* 0x00006800011a7983 */ /* 0x000ee20000300800 */
[----:B------:R-:W1:Y:S01]  /*2d010*/  LDC R8, c[0x0][0x3b8] ;  /* 0x0000ee00ff087b82 */ /* 0x000e620000000800 */
[----:B--2---:R-:W-:-:S02]  /*2d020*/  IMAD.MOV.U32 R15, RZ, RZ, R22 ;  /* 0x000000ffff0f7224 */ /* 0x004fc400078e0016 */
[----:B------:R-:W2:Y:S01]  /*2d030*/  LDL.LU R24, [R1+0x250] ;  /* 0x0002500001187983 */ /* 0x000ea20000300800 */
[----:B------:R-:W-:Y:S01]  /*2d040*/  IMAD.MOV.U32 R13, RZ, RZ, R23 ;  /* 0x000000ffff0d7224 */ /* 0x000fe200078e0017 */
[----:B------:R-:W-:Y:S01]  /*2d050*/  IADD3 R4, P6, PT, R3, R0, RZ ;  /* 0x0000000003047210 */ /* 0x000fe20007fde0ff */
[----:B------:R-:W-:Y:S01]  /*2d060*/  IMAD R7, R11, 0x2, R3 ;  /* 0x000000020b077824 */ /* 0x000fe200078e0203 */
[----:B------:R-:W4:Y:S01]  /*2d070*/  LDL.LU R27, [R1+0x254] ;  /* 0x00025400011b7983 */ /* 0x000f220000300800 */
[----:B------:R-:W-:Y:S01]  /*2d080*/  IMAD.MOV.U32 R17, RZ, RZ, R20 ;  /* 0x000000ffff117224 */ /* 0x000fe200078e0014 */
[----:B------:R-:W-:Y:S01]  /*2d090*/  LEA.HI.X.SX32 R5, R3, R2, 0x1, P6 ;  /* 0x0000000203057211 */ /* 0x000fe200030f0eff */
[----:B------:R-:W-:Y:S01]  /*2d0a0*/  IMAD.MOV.U32 R16, RZ, RZ, R21 ;  /* 0x000000ffff107224 */ /* 0x000fe200078e0015 */
[----:B------:R-:W2:Y:S01]  /*2d0b0*/  LDL.LU R28, [R1+0x6c] ;  /* 0x00006c00011c7983 */ /* 0x000ea20000300800 */
[----:B------:R-:W2:Y:S01]  /*2d0c0*/  LDCU UR4, c[0x0][0x39c] ;  /* 0x00007380ff0477ac */ /* 0x000ea20008000800 */
[----:B------:R-:W0:Y:S02]  /*2d0d0*/  LDC R11, c[0x0][0x3b8] ;  /* 0x0000ee00ff0b7b82 */ /* 0x000e240000000800 */
[----:B------:R-:W-:Y:S01]  /*2d0e0*/  STL.64 [R1], R20 ;  /* 0x0000001401007387 */ /* 0x000fe20000100a00 */
[----:B------:R-:W4:Y:S03]  /*2d0f0*/  LDCU UR6, c[0x0][0x39c] ;  /* 0x00007380ff0677ac */ /* 0x000f260008000800 */
[----:B------:R1:W-:Y:S04]  /*2d100*/  STL.64 [R1+0x8], R22 ;  /* 0x0000081601007387 */ /* 0x0003e80000100a00 */
[----:B-1----:R-:W2:Y:S04]  /*2d110*/  LDL.LU.64 R22, [R1+0xbf8] ;  /* 0x000bf80001167983 */ /* 0x002ea80000300a00 */
[----:B------:R-:W3:Y:S01]  /*2d120*/  LDL.LU R29, [R1+0x258] ;  /* 0x00025800011d7983 */ /* 0x000ee20000300800 */
[----:B------:R-:W-:-:S05]  /*2d130*/  PRMT R3, R12, 0x7773, RZ ;  /* 0x000077730c037816 */ /* 0x000fca00000000ff */
[----:B------:R1:W-:Y:S01]  /*2d140*/  @P3 STG.E.U8 desc[UR8][R4.64], R3 ;  /* 0x0000000304003986 */ /* 0x0003e2000c101108 */
[----:B------:R-:W-:Y:S01]  /*2d150*/  IADD3 R6, P6, PT, R7, R0, RZ ;  /* 0x0000000007067210 */ /* 0x000fe20007fde0ff */
[----:B-1----:R-:W-:-:S03]  /*2d160*/  IMAD R3, R10, 0x2, R7 ;  /* 0x000000020a037824 */ /* 0x002fc600078e0207 */
[----:B------:R-:W-:Y:S01]  /*2d170*/  LEA.HI.X.SX32 R7, R7, R2, 0x1, P6 ;  /* 0x0000000207077211 */ /* 0x000fe200030f0eff */
[----:B------:R-:W1:Y:S01]  /*2d180*/  LDC R10, c[0x0][0x3b8] ;  /* 0x0000ee00ff0a7b82 */ /* 0x000e620000000800 */
[----:B------:R-:W-:Y:S01]  /*2d190*/  IADD3 R4, P6, PT, R3, R0, RZ ;  /* 0x0000000003047210 */ /* 0x000fe20007fde0ff */
[----:B------:R-:W-:Y:S01]  /*2d1a0*/  IMAD R8, R8, 0x2, R3 ;  /* 0x0000000208087824 */ /* 0x000fe200078e0203 */
[----:B--2---:R-:W-:Y:S02]  /*2d1b0*/  PRMT R5, R23, 0x7773, RZ ;  /* 0x0000777317057816 */ /* 0x004fe400000000ff */
[----:B0-----:R-:W-:Y:S01]  /*2d1c0*/  ISETP.LT.AND P3, PT, R22, UR5, !P0 ;  /* 0x0000000516007c0c */ /* 0x001fe2000c761270 */
[----:B------:R-:W0:Y:S01]  /*2d1d0*/  LDCU UR5, c[0x0][0x39c] ;  /* 0x00007380ff0577ac */ /* 0x000e220008000800 */
[----:B------:R-:W2:Y:S04]  /*2d1e0*/  LDS.128 R20, [R25+0x2000] ;  /* 0x0020000019147984 */ /* 0x000ea80000000c00 */
[----:B------:R1:W-:Y:S01]  /*2d1f0*/  @P2 STG.E.U8 desc[UR8][R6.64], R5 ;  /* 0x0000000506002986 */ /* 0x0003e2000c101108 */
[----:B------:R-:W-:Y:S01]  /*2d200*/  ISETP.LT.AND P2, PT, R24, UR4, !P0 ;  /* 0x0000000418007c0c */ /* 0x000fe2000c741270 */
[----:B------:R-:W0:Y:S02]  /*2d210*/  LDCU UR4, c[0x0][0x39c] ;  /* 0x00007380ff0477ac */ /* 0x000e240008000800 */
[----:B------:R-:W2:Y:S01]  /*2d220*/  LDL.LU R24, [R1+0x25c] ;  /* 0x00025c0001187983 */ /* 0x000ea20000300800 */
[----:B-1----:R-:W-:-:S02]  /*2d230*/  LEA.HI.X.SX32 R5, R3, R2, 0x1, P6 ;  /* 0x0000000203057211 */ /* 0x002fc400030f0eff */
[----:B---3--:R-:W-:Y:S02]  /*2d240*/  PRMT R3, R26, 0x7773, RZ ;  /* 0x000077731a037816 */ /* 0x008fe400000000ff */
[C---:B------:R-:W-:Y:S01]  /*2d250*/  IADD3 R6, P6, PT, R8.reuse, R0, RZ ;  /* 0x0000000008067210 */ /* 0x040fe20007fde0ff */
[----:B------:R-:W1:Y:S02]  /*2d260*/  LDC R26, c[0x0][0x3b8] ;  /* 0x0000ee00ff1a7b82 */ /* 0x000e640000000800 */
[----:B------:R3:W-:Y:S01]  /*2d270*/  @P5 STG.E.U8 desc[UR8][R4.64], R3 ;  /* 0x0000000304005986 */ /* 0x0007e2000c101108 */
[----:B----4-:R-:W-:Y:S01]  /*2d280*/  ISETP.LT.AND P5, PT, R27, UR6, !P0 ;  /* 0x000000061b007c0c */ /* 0x010fe2000c7a1270 */
[----:B------:R-:W4:Y:S02]  /*2d290*/  LDCU UR6, c[0x0][0x39c] ;  /* 0x00007380ff0677ac */ /* 0x000f240008000800 */
[----:B------:R-:W4:Y:S01]  /*2d2a0*/  LDL.LU R27, [R1+0x260] ;  /* 0x00026000011b7983 */ /* 0x000f220000300800 */
[----:B------:R-:W-:-:S02]  /*2d2b0*/  LEA.HI.X.SX32 R7, R8, R2, 0x1, P6 ;  /* 0x0000000208077211 */ /* 0x000fc400030f0eff */
[----:B---3--:R-:W-:Y:S02]  /*2d2c0*/  PRMT R3, R28, 0x7773, RZ ;  /* 0x000077731c037816 */ /* 0x008fe400000000ff */
[----:B------:R-:W3:Y:S04]  /*2d2d0*/  LDL.LU R28, [R1+0x264] ;  /* 0x00026400011c7983 */ /* 0x000ee80000300800 */
[----:B------:R2:W-:Y:S01]  /*2d2e0*/  @P4 STG.E.U8 desc[UR8][R6.64], R3 ;  /* 0x0000000306004986 */ /* 0x0005e2000c101108 */
[----:B0-----:R-:W-:Y:S01]  /*2d2f0*/  ISETP.LT.AND P4, PT, R29, UR5, !P0 ;  /* 0x000000051d007c0c */ /* 0x001fe2000c781270 */
[----:B------:R-:W-:Y:S01]  /*2d300*/  IMAD R8, R9, 0x2, R8 ;  /* 0x0000000209087824 */ /* 0x000fe200078e0208 */
[----:B------:R-:W4:Y:S01]  /*2d310*/  LDCU UR5, c[0x0][0x39c] ;  /* 0x00007380ff0577ac */ /* 0x000f220008000800 */
[----:B--2---:R-:W-:Y:S01]  /*2d320*/  STL.64 [R1+0x10], R20 ;  /* 0x0000101401007387 */ /* 0x004fe20000100a00 */
[----:B------:R-:W0:Y:S03]  /*2d330*/  LDC R9, c[0x0][0x3b8] ;  /* 0x0000ee00ff097b82 */ /* 0x000e260000000800 */
[----:B------:R-:W-:Y:S04]  /*2d340*/  STL.64 [R1+0x18], R22 ;  /* 0x0000181601007387 */ /* 0x000fe80000100a00 */
[----:B------:R-:W2:Y:S01]  /*2d350*/  LDL.LU R29, [R1+0x268] ;  /* 0x00026800011d7983 */ /* 0x000ea20000300800 */
[----:B------:R-:W-:-:S02]  /*2d360*/  IMAD.MOV.U32 R19, RZ, RZ, R20 ;  /* 0x000000ffff137224 */ /* 0x000fc400078e0014 */
[----:B------:R-:W-:Y:S02]  /*2d370*/  IMAD.MOV.U32 R18, RZ, RZ, R21 ;  /* 0x000000ffff127224 */ /* 0x000fe400078e0015 */
[----:B------:R-:W-:Y:S02]  /*2d380*/  IMAD.MOV.U32 R14, RZ, RZ, R22 ;  /* 0x000000ffff0e7224 */ /* 0x000fe400078e0016 */
[----:B------:R-:W-:Y:S02]  /*2d390*/  IMAD.MOV.U32 R12, RZ, RZ, R23 ;  /* 0x000000ffff0c7224 */ /* 0x000fe400078e0017 */
[----:B------:R-:W0:Y:S01]  /*2d3a0*/  LDS.128 R20, [R25+0x4000] ;  /* 0x0040000019147984 */ /* 0x000e220000000c00 */
[C---:B------:R-:W-:Y:S01]  /*2d3b0*/  IADD3 R4, P6, PT, R8.reuse, R0, RZ ;  /* 0x0000000008047210 */ /* 0x040fe20007fde0ff */
[----:B------:R-:W-:Y:S01]  /*2d3c0*/  IMAD R3, R11, 0x2, R8 ;  /* 0x000000020b037824 */ /* 0x000fe200078e0208 */
[----:B------:R-:W-:Y:S01]  /*2d3d0*/  PRMT R7, R17, 0x7770, RZ ;  /* 0x0000777011077816 */ /* 0x000fe200000000ff */
[----:B------:R-:W1:Y:S01]  /*2d3e0*/  LDC R11, c[0x0][0x3b8] ;  /* 0x0000ee00ff0b7b82 */ /* 0x000e620000000800 */
[----:B------:R-:W-:-:S02]  /*2d3f0*/  LEA.HI.X.SX32 R5, R8, R2, 0x1, P6 ;  /* 0x0000000208057211 */ /* 0x000fc400030f0eff */
[----:B------:R-:W-:-:S03]  /*2d400*/  IADD3 R6, P6, PT, R3, R0, RZ ;  /* 0x0000000003067210 */ /* 0x000fc60007fde0ff */
[----:B------:R0:W-:Y:S02]  /*2d410*/  @P3 STG.E.U8 desc[UR8][R4.64], R7 ;  /* 0x0000000704003986 */ /* 0x0001e4000c101108 */
[----:B------:R-:W1:Y:S01]  /*2d420*/  LDC R8, c[0x0][0x3b8] ;  /* 0x0000ee00ff087b82 */ /* 0x000e620000000800 */
[----:B0-----:R-:W-:Y:S01]  /*2d430*/  IMAD R5, R10, 0x2, R3 ;  /* 0x000000020a057824 */ /* 0x001fe200078e0203 */
[----:B------:R-:W-:-:S06]  /*2d440*/  LEA.HI.X.SX32 R7, R3, R2, 0x1, P6 ;  /* 0x0000000203077211 */ /* 0x000fcc00030f0eff */
[----:B------:R-:W0:Y:S01]  /*2d450*/  LDC R10, c[0x0][0x3b8] ;  /* 0x0000ee00ff0a7b82 */ /* 0x000e220000000800 */
[----:B------:R-:W-:Y:S02]  /*2d460*/  PRMT R3, R16, 0x7770, RZ ;  /* 0x0000777010037816 */ /* 0x000fe400000000ff */
[----:B------:R-:W-:-:S03]  /*2d470*/  IADD3 R4, P6, PT, R5, R0, RZ ;  /* 0x0000000005047210 */ /* 0x000fc60007fde0ff */
[----:B------:R1:W-:Y:S02]  /*2d480*/  @P2 STG.E.U8 desc[UR8][R6.64], R3 ;  /* 0x0000000306002986 */ /* 0x0003e4000c101108 */
[----:B-1----:R-:W-:Y:S01]  /*2d490*/  IMAD R3, R9, 0x2, R5 ;  /* 0x0000000209037824 */ /* 0x002fe200078e0205 */
[----:B------:R-:W-:Y:S01]  /*2d4a0*/  LEA.HI.X.SX32 R5, R5, R2, 0x1, P6 ;  /* 0x0000000205057211 */ /* 0x000fe200030f0eff */
[----:B------:R-:W1:Y:S01]  /*2d4b0*/  LDC R9, c[0x0][0x3b8] ;  /* 0x0000ee00ff097b82 */ /* 0x000e620000000800 */
[----:B------:R-:W-:Y:S02]  /*2d4c0*/  PRMT R7, R15, 0x7770, RZ ;  /* 0x000077700f077816 */ /* 0x000fe400000000ff */
[----:B------:R-:W-:-:S03]  /*2d4d0*/  IADD3 R6, P6, PT, R3, R0, RZ ;  /* 0x0000000003067210 */ /* 0x000fc60007fde0ff */
[----:B------:R0:W-:Y:S02]  /*2d4e0*/  @P5 STG.E.U8 desc[UR8][R4.64], R7 ;  /* 0x0000000704005986 */ /* 0x0001e4000c101108 */
[----:B0-----:R-:W-:Y:S02]  /*2d4f0*/  LEA.HI.X.SX32 R7, R3, R2, 0x1, P6 ;  /* 0x0000000203077211 */ /* 0x001fe400030f0eff */
[----:B------:R-:W-:-:S05]  /*2d500*/  PRMT R4, R13, 0x7770, RZ ;  /* 0x000077700d047816 */ /* 0x000fca00000000ff */
[----:B------:R0:W-:Y:S01]  /*2d510*/  @P4 STG.E.U8 desc[UR8][R6.64], R4 ;  /* 0x0000000406004986 */ /* 0x0001e2000c101108 */
[----:B------:R-:W-:Y:S01]  /*2d520*/  ISETP.LT.AND P3, PT, R24, UR4, !P0 ;  /* 0x0000000418007c0c */ /* 0x000fe2000c761270 */
[----:B------:R-:W2:Y:S01]  /*2d530*/  LDCU UR4, c[0x0][0x39c] ;  /* 0x00007380ff0477ac */ /* 0x000ea20008000800 */
[----:B----4-:R-:W-:Y:S02]  /*2d540*/  ISETP.LT.AND P2, PT, R27, UR5, !P0 ;  /* 0x000000051b007c0c */ /* 0x010fe4000c741270 */
[----:B---3--:R-:W-:Y:S01]  /*2d550*/  ISETP.LT.AND P5, PT, R28, UR6, !P0 ;  /* 0x000000061c007c0c */ /* 0x008fe2000c7a1270 */
[----:B------:R-:W3:Y:S01]  /*2d560*/  LDL.LU R27, [R1+0x26c] ;  /* 0x00026c00011b7983 */ /* 0x000ee20000300800 */
[----:B------:R-:W-:Y:S01]  /*2d570*/  IMAD R3, R8, 0x2, R3 ;  /* 0x0000000208037824 */ /* 0x000fe200078e0203 */
[----:B------:R-:W3:Y:S01]  /*2d580*/  LDCU UR5, c[0x0][0x39c] ;  /* 0x00007380ff0577ac */ /* 0x000ee20008000800 */
[----:B------:R-:W4:Y:S01]  /*2d590*/  LDC R8, c[0x0][0x3b8] ;  /* 0x0000ee00ff087b82 */ /* 0x000f220000000800 */
[----:B------:R-:W3:Y:S01]  /*2d5a0*/  LDL.LU R24, [R1+0x270] ;  /* 0x0002700001187983 */ /* 0x000ee20000300800 */
[----:B--2---:R-:W-:Y:S01]  /*2d5b0*/  ISETP.LT.AND P4, PT, R29, UR4, !P0 ;  /* 0x000000041d007c0c */ /* 0x004fe2000c781270 */
[----:B0-----:R-:W-:-:S02]  /*2d5c0*/  IMAD R7, R11, 0x2, R3 ;  /* 0x000000020b077824 */ /* 0x001fc400078e0203 */
[----:B------:R-:W2:Y:S01]  /*2d5d0*/  LDL.LU R29, [R1+0x274] ;  /* 0x00027400011d7983 */ /* 0x000ea20000300800 */
[C---:B------:R-:W-:Y:S01]  /*2d5e0*/  IADD3 R4, P6, PT, R3.reuse, R0, RZ ;  /* 0x0000000003047210 */ /* 0x040fe20007fde0ff */
[----:B------:R-:W0:Y:S01]  /*2d5f0*/  LDCU UR4, c[0x0][0x39c] ;  /* 0x00007380ff0477ac */ /* 0x000e220008000800 */
[----:B------:R-:W0:Y:S01]  /*2d600*/  LDC R11, c[0x0][0x3b8] ;  /* 0x0000ee00ff0b7b82 */ /* 0x000e220000000800 */
[----:B------:R-:W-:Y:S01]  /*2d610*/  STL.64 [R1+0x20], R20 ;  /* 0x0000201401007387 */ /* 0x000fe20000100a00 */
[----:B------:R-:W2:Y:S03]  /*2d620*/  LDCU UR6, c[0x0][0x39c] ;  /* 0x00007380ff0677ac */ /* 0x000ea60008000800 */
[----:B------:R1:W-:Y:S04]  /*2d630*/  STL.64 [R1+0x28], R22 ;  /* 0x0000281601007387 */ /* 0x0003e80000100a00 */
[----:B------:R-:W2:Y:S01]  /*2d640*/  LDL.LU R28, [R1+0x278] ;  /* 0x00027800011c7983 */ /* 0x000ea20000300800 */
[----:B------:R-:W-:-:S02]  /*2d650*/  LEA.HI.X.SX32 R5, R3, R2, 0x1, P6 ;  /* 0x0000000203057211 */ /* 0x000fc400030f0eff */
[----:B------:R-:W-:Y:S02]  /*2d660*/  PRMT R3, R19, 0x7770, RZ ;  /* 0x0000777013037816 */ /* 0x000fe400000000ff */
[----:B------:R-:W-:Y:S01]  /*2d670*/  IADD3 R6, P6, PT, R7, R0, RZ ;  /* 0x0000000007067210 */ /* 0x000fe20007fde0ff */
[----:B------:R-:W-:Y:S01]  /*2d680*/  IMAD.MOV.U32 R13, RZ, RZ, R20 ;  /* 0x000000ffff0d7224 */ /* 0x000fe200078e0014 */
[----:B------:R-:W0:Y:S01]  /*2d690*/  LDC R19, c[0x0][0x3b8] ;  /* 0x0000ee00ff137b82 */ /* 0x000e220000000800 */
[----:B------:R4:W-:Y:S01]  /*2d6a0*/  @P3 STG.E.U8 desc[UR8][R4.64], R3 ;  /* 0x0000000304003986 */ /* 0x0009e2000c101108 */
[----:B------:R-:W-:Y:S02]  /*2d6b0*/  IMAD.MOV.U32 R15, RZ, RZ, R21 ;  /* 0x000000ffff0f7224 */ /* 0x000fe400078e0015 */
[----:B------:R-:W-:Y:S02]  /*2d6c0*/  IMAD.MOV.U32 R17, RZ, RZ, R22 ;  /* 0x000000ffff117224 */ /* 0x000fe400078e0016 */
[----:B------:R-:W-:-:S02]  /*2d6d0*/  IMAD.MOV.U32 R16, RZ, RZ, R23 ;  /* 0x000000ffff107224 */ /* 0x000fc400078e0017 */
[----:B-1----:R-:W1:Y:S01]  /*2d6e0*/  LDC R22, c[0x0][0x3b8] ;  /* 0x0000ee00ff167b82 */ /* 0x002e620000000800 */
[----:B----4-:R-:W-:Y:S01]  /*2d6f0*/  IMAD R3, R10, 0x2, R7 ;  /* 0x000000020a037824 */ /* 0x010fe200078e0207 */
[----:B------:R-:W-:Y:S02]  /*2d700*/  LEA.HI.X.SX32 R7, R7, R2, 0x1, P6 ;  /* 0x0000000207077211 */ /* 0x000fe400030f0eff */
[----:B------:R-:W-:-:S04]  /*2d710*/  PRMT R5, R18, 0x7770, RZ ;  /* 0x0000777012057816 */ /* 0x000fc800000000ff */
[----:B------:R-:W4:Y:S01]  /*2d720*/  LDC R20, c[0x0][0x3b8] ;  /* 0x0000ee00ff147b82 */ /* 0x000f220000000800 */
[C---:B------:R-:W-:Y:S01]  /*2d730*/  IADD3 R4, P6, PT, R3.reuse, R0, RZ ;  /* 0x0000000003047210 */ /* 0x040fe20007fde0ff */
[----:B------:R-:W-:Y:S01]  /*2d740*/  IMAD R8, R8, 0x2, R3 ;  /* 0x0000000208087824 */ /* 0x000fe200078e0203 */
[----:B------:R0:W-:Y:S05]  /*2d750*/  @P2 STG.E.U8 desc[UR8][R6.64], R5 ;  /* 0x0000000506002986 */ /* 0x0001ea000c101108 */
[----:B------:R-:W1:Y:S01]  /*2d760*/  LDC R18, c[0x0][0x3b8] ;  /* 0x0000ee00ff127b82 */ /* 0x000e620000000800 */
[----:B0-----:R-:W-:-:S07]  /*2d770*/  LEA.HI.X.SX32 R5, R3, R2, 0x1, P6 ;  /* 0x0000000203057211 */ /* 0x001fce00030f0eff */
[----:B------:R-:W0:Y:S01]  /*2d780*/  LDC R21, c[0x0][0x3b8] ;  /* 0x0000ee00ff157b82 */ /* 0x000e220000000800 */
[----:B------:R-:W-:Y:S02]  /*2d790*/  PRMT R3, R14, 0x7770, RZ ;  /* 0x000077700e037816 */ /* 0x000fe400000000ff */
[----:B------:R-:W-:-:S03]  /*2d7a0*/  IADD3 R6, P6, PT, R8, R0, RZ ;  /* 0x0000000008067210 */ /* 0x000fc60007fde0ff */
[----:B------:R4:W-:Y:S01]  /*2d7b0*/  @P5 STG.E.U8 desc[UR8][R4.64], R3 ;  /* 0x0000000304005986 */ /* 0x0009e2000c101108 */
[----:B------:R-:W-:Y:S01]  /*2d7c0*/  LEA.HI.X.SX32 R7, R8, R2, 0x1, P6 ;  /* 0x0000000208077211 */ /* 0x000fe200030f0eff */
[----:B------:R-:W0:Y:S08]  /*2d7d0*/  LDC R14, c[0x0][0x3b8] ;  /* 0x0000ee00ff0e7b82 */ /* 0x000e300000000800 */
[----:B------:R-:W0:Y:S01]  /*2d7e0*/  LDC R23, c[0x0][0x3b8] ;  /* 0x0000ee00ff177b82 */ /* 0x000e220000000800 */
[----:B----4-:R-:W-:-:S05]  /*2d7f0*/  PRMT R4, R12, 0x7770, RZ ;  /* 0x000077700c047816 */ /* 0x010fca00000000ff */
[----:B------:R-:W-:Y:S02]  /*2d800*/  @P4 STG.E.U8 desc[UR8][R6.64], R4 ;  /* 0x0000000406004986 */ /* 0x000fe4000c101108 */
[----:B------:R-:W4:Y:S01]  /*2d810*/  LDC R12, c[0x0][0x3b8] ;  /* 0x0000ee00ff0c7b82 */ /* 0x000f220000000800 */
[----:B---3--:R-:W-:Y:S01]  /*2d820*/  ISETP.LT.AND P3, PT, R27, UR5, !P0 ;  /* 0x000000051b007c0c */ /* 0x008fe2000c761270 */
[----:B------:R-:W3:Y:S01]  /*2d830*/  LDCU UR5, c[0x0][0x39c] ;  /* 0x00007380ff0577ac */ /* 0x000ee20008000800 */
[----:B------:R-:W4:Y:S01]  /*2d840*/  LDL.LU R27, [R1+0x27c] ;  /* 0x00027c00011b7983 */ /* 0x000f220000300800 */
[----:B------:R-:W-:Y:S01]  /*2d850*/  ISETP.LT.AND P2, PT, R24, UR4, !P0 ;  /* 0x0000000418007c0c */ /* 0x000fe2000c741270 */
[----:B------:R-:W-:Y:S02]  /*2d860*/  IMAD R3, R9, 0x2, R8 ;  /* 0x0000000209037824 */ /* 0x000fe400078e0208 */
[----:B------:R-:W4:Y:S01]  /*2d870*/  LDL.LU R24, [R1+0x280] ;  /* 0x0002800001187983 */ /* 0x000f220000300800 */
[----:B------:R-:W0:Y:S03]  /*2d880*/  LDCU UR4, c[0x0][0x39c] ;  /* 0x00007380ff0477ac */ /* 0x000e260008000800 */
[----:B------:R-:W0:Y:S01]  /*2d890*/  LDS.128 R4, [R25+0x6000] ;  /* 0x0060000019047984 */ /* 0x000e220000000c00 */
[----:B--2---:R-:W-:-:S02]  /*2d8a0*/  ISETP.LT.AND P5, PT, R29, UR6, !P0 ;  /* 0x000000061d007c0c */ /* 0x004fc4000c7a1270 */
[----:B---3--:R-:W-:Y:S01]  /*2d8b0*/  ISETP.LT.AND P4, PT, R28, UR5, !P0 ;  /* 0x000000051c007c0c */ /* 0x008fe2000c781270 */
[----:B------:R-:W2:Y:S01]  /*2d8c0*/  LDL.LU R29, [R1+0x284] ;  /* 0x00028400011d7983 */ /* 0x000ea20000300800 */
[----:B------:R-:W-:Y:S01]  /*2d8d0*/  IADD3 R8, P6, PT, R3, R0, RZ ;  /* 0x0000000003087210 */ /* 0x000fe20007fde0ff */
[----:B------:R-:W-:Y:S01]  /*2d8e0*/  IMAD R11, R11, 0x2, R3 ;  /* 0x000000020b0b7824 */ /* 0x000fe200078e0203 */
[----:B------:R-:W3:Y:S01]  /*2d8f0*/  LDCU UR5, c[0x0][0x39c] ;  /* 0x00007380ff0577ac */ /* 0x000ee20008000800 */
[----:B------:R-:W2:Y:S01]  /*2d900*/  LDL.LU R28, [R1+0x288] ;  /* 0x00028800011c7983 */ /* 0x000ea20000300800 */
[----:B------:R-:W-:Y:S02]  /*2d910*/  LEA.HI.X.SX32 R9, R3, R2, 0x1, P6 ;  /* 0x0000000203097211 */ /* 0x000fe400030f0eff */
[----:B------:R-:W-:Y:S01]  /*2d920*/  PRMT R3, R13, 0x7770, RZ ;  /* 0x000077700d037816 */ /* 0x000fe200000000ff */
[----:B------:R-:W2:Y:S01]  /*2d930*/  LDCU UR6, c[0x0][0x39c] ;  /* 0x00007380ff0677ac */ /* 0x000ea20008000800 */
[C---:B------:R-:W-:Y:S01]  /*2d940*/  IADD3 R10, P6, PT, R11.reuse, R0, RZ ;  /* 0x000000000b0a7210 */ /* 0x040fe20007fde0ff */
[----:B------:R-:W1:Y:S02]  /*2d950*/  LDC R13, c[0x0][0x3b8] ;  /* 0x0000ee00ff0d7b82 */ /* 0x000e640000000800 */
[----:B------:R0:W-:Y:S02]  /*2d960*/  @P3 STG.E.U8 desc[UR8][R8.64], R3 ;  /* 0x0000000308003986 */ /* 0x0001e4000c101108 */
[----:B0-----:R-:W-:Y:S01]  /*2d970*/  IMAD R3, R14, 0x2, R11 ;  /* 0x000000020e037824 */ /* 0x001fe200078e020b */
[----:B------:R-:W-:-:S02]  /*2d980*/  LEA.HI.X.SX32 R11, R11, R2, 0x1, P6 ;  /* 0x000000020b0b7211 */ /* 0x000fc400030f0eff */
[----:B------:R-:W-:Y:S02]  /*2d990*/  PRMT R9, R15, 0x7770, RZ ;  /* 0x000077700f097816 */ /* 0x000fe400000000ff */
[C---:B------:R-:W-:Y:S01]  /*2d9a0*/  IADD3 R8, P6, PT, R3.reuse, R0, RZ ;  /* 0x0000000003087210 */ /* 0x040fe20007fde0ff */
[----:B----4-:R-:W-:Y:S01]  /*2d9b0*/  IMAD R12, R12, 0x2, R3 ;  /* 0x000000020c0c7824 */ /* 0x010fe200078e0203 */
[----:B------:R-:W0:Y:S01]  /*2d9c0*/  LDC R15, c[0x0][0x3b8] ;  /* 0x0000ee00ff0f7b82 */ /* 0x000e220000000800 */
[----:B------:R4:W-:Y:S02]  /*2d9d0*/  @P2 STG.E.U8 desc[UR8][R10.64], R9 ;  /* 0x000000090a002986 */ /* 0x0009e4000c101108 */
[----:B----4-:R-:W-:Y:S02]  /*2d9e0*/  LEA.HI.X.SX32 R9, R3, R2, 0x1, P6 ;  /* 0x0000000203097211 */ /* 0x010fe400030f0eff */
[----:B------:R-:W-:Y:S02]  /*2d9f0*/  PRMT R3, R17, 0x7770, RZ ;  /* 0x0000777011037816 */ /* 0x000fe400000000ff */
[C---:B------:R-:W-:Y:S01]  /*2da00*/  IADD3 R10, P6, PT, R12.reuse, R0, RZ ;  /* 0x000000000c0a7210 */ /* 0x040fe20007fde0ff */
[----:B------:R-:W4:Y:S02]  /*2da10*/  LDC R17, c[0x0][0x3b8] ;  /* 0x0000ee00ff117b82 */ /* 0x000f240000000800 */
[----:B------:R1:W-:Y:S01]  /*2da20*/  @P5 STG.E.U8 desc[UR8][R8.64], R3 ;  /* 0x0000000308005986 */ /* 0x0003e2000c101108 */
[----:B------:R-:W-:-:S02]  /*2da30*/  LEA.HI.X.SX32 R11, R12, R2, 0x1, P6 ;  /* 0x000000020c0b7211 */ /* 0x000fc400030f0eff */
[----:B-1----:R-:W-:Y:S02]  /*2da40*/  PRMT R8, R16, 0x7770, RZ ;  /* 0x0000777010087816 */ /* 0x002fe400000000ff */
[----:B------:R-:W-:Y:S01]  /*2da50*/  ISETP.LT.AND P3, PT, R27, UR4, !P0 ;  /* 0x000000041b007c0c */ /* 0x000fe2000c761270 */
[----:B------:R-:W1:Y:S01]  /*2da60*/  LDCU UR4, c[0x0][0x39c] ;  /* 0x00007380ff0477ac */ /* 0x000e620008000800 */
[----:B------:R-:W4:Y:S01]  /*2da70*/  LDL.LU R27, [R1+0x28c] ;  /* 0x00028c00011b7983 */ /* 0x000f220000300800 */
[----:B------:R-:W1:Y:S01]  /*2da80*/  LDC R16, c[0x0][0x3b8] ;  /* 0x0000ee00ff107b82 */ /* 0x000e620000000800 */
[----:B---3--:R-:W-:Y:S01]  /*2da90*/  ISETP.LT.AND P2, PT, R24, UR5, !P0 ;  /* 0x0000000518007c0c */ /* 0x008fe2000c741270 */
[----:B------:R-:W-:Y:S01]  /*2daa0*/  IMAD R3, R13, 0x2, R12 ;  /* 0x000000020d037824 */ /* 0x000fe200078e020c */
[----:B------:R-:W3:Y:S01]  /*2dab0*/  LDL.LU R24, [R1+0x290] ;  /* 0x0002900001187983 */ /* 0x000ee20000300800 */
[----:B------:R-:W4:Y:S03]  /*2dac0*/  LDCU UR5, c[0x0][0x39c] ;  /* 0x00007380ff0577ac */ /* 0x000f260008000800 */
[----:B------:R-:W-:Y:S01]  /*2dad0*/  @P4 STG.E.U8 desc[UR8][R10.64], R8 ;  /* 0x000000080a004986 */ /* 0x000fe2000c101108 */
[----:B--2---:R-:W-:Y:S01]  /*2dae0*/  ISETP.LT.AND P5, PT, R29, UR6, !P0 ;  /* 0x000000061d007c0c */ /* 0x004fe2000c7a1270 */
[----:B0-----:R-:W-:-:S02]  /*2daf0*/  IMAD R13, R15, 0x2, R3 ;  /* 0x000000020f0d7824 */ /* 0x001fc400078e0203 */
[----:B------:R-:W2:Y:S01]  /*2db00*/  LDL.LU R29, [R1+0x294] ;  /* 0x00029400011d7983 */ /* 0x000ea20000300800 */
[C---:B------:R-:W-:Y:S01]  /*2db10*/  IADD3 R14, P6, PT, R3.reuse, R0, RZ ;  /* 0x00000000030e7210 */ /* 0x040fe20007fde0ff */
[----:B------:R-:W2:Y:S01]  /*2db20*/  LDCU UR6, c[0x0][0x39c] ;  /* 0x00007380ff0677ac */ /* 0x000ea20008000800 */
[----:B-1----:R-:W-:Y:S01]  /*2db30*/  ISETP.LT.AND P4, PT, R28, UR4, !P0 ;  /* 0x000000041c007c0c */ /* 0x002fe2000c781270 */
[----:B------:R-:W0:Y:S01]  /*2db40*/  LDS.128 R8, [R25+0x8000] ;  /* 0x0080000019087984 */ /* 0x000e220000000c00 */
[----:B------:R-:W-:Y:S01]  /*2db50*/  LEA.HI.X.SX32 R15, R3, R2, 0x1, P6 ;  /* 0x00000002030f7211 */ /* 0x000fe200030f0eff */
[----:B------:R-:W3:Y:S02]  /*2db60*/  LDCU UR4, c[0x0][0x39c] ;  /* 0x00007380ff0477ac */ /* 0x000ee40008000800 */
[----:B------:R-:W2:Y:S01]  /*2db70*/  LDL.LU R28, [R1+0x298] ;  /* 0x00029800011c7983 */ /* 0x000ea20000300800 */
[----:B------:R-:W-:Y:S02]  /*2db80*/  PRMT R3, R4, 0x7770, RZ ;  /* 0x0000777004037816 */ /* 0x000fe400000000ff */
[----:B------:R-:W-:-:S03]  /*2db90*/  IADD3 R12, P6, PT, R13, R0, RZ ;  /* 0x000000000d0c7210 */ /* 0x000fc60007fde0ff */
[----:B------:R1:W-:Y:S02]  /*2dba0*/  @P3 STG.E.U8 desc[UR8][R14.64], R3 ;  /* 0x000000030e003986 */ /* 0x0003e4000c101108 */
[----:B-1----:R-:W-:Y:S01]  /*2dbb0*/  IMAD R3, R18, 0x2, R13 ;  /* 0x0000000212037824 */ /* 0x002fe200078e020d */
[----:B------:R-:W-:Y:S02]  /*2dbc0*/  LEA.HI.X.SX32 R13, R13, R2, 0x1, P6 ;  /* 0x000000020d0d7211 */ /* 0x000fe400030f0eff */
[----:B------:R-:W-:Y:S02]  /*2dbd0*/  PRMT R15, R5, 0x7770, RZ ;  /* 0x00007770050f7816 */ /* 0x000fe400000000ff */
[C---:B------:R-:W-:Y:S01]  /*2dbe0*/  IADD3 R14, P6, PT, R3.reuse, R0, RZ ;  /* 0x00000000030e7210 */ /* 0x040fe20007fde0ff */
[----:B------:R-:W-:Y:S02]  /*2dbf0*/  IMAD R16, R16, 0x2, R3 ;  /* 0x0000000210107824 */ /* 0x000fe400078e0203 */
[----:B------:R1:W-:Y:S02]  /*2dc00*/  @P2 STG.E.U8 desc[UR8][R12.64], R15 ;  /* 0x0000000f0c002986 */ /* 0x0003e4000c101108 */
[----:B-1----:R-:W-:-:S02]  /*2dc10*/  LEA.HI.X.SX32 R15, R3, R2, 0x1, P6 ;  /* 0x00000002030f7211 */ /* 0x002fc400030f0eff */
[----:B------:R-:W-:Y:S02]  /*2dc20*/  PRMT R3, R6, 0x7770, RZ ;  /* 0x0000777006037816 */ /* 0x000fe400000000ff */
[----:B------:R-:W-:-:S03]  /*2dc30*/  IADD3 R12, P6, PT, R16, R0, RZ ;  /* 0x00000000100c7210 */ /* 0x000fc60007fde0ff */
[----:B------:R1:W-:Y:S01]  /*2dc40*/  @P5 STG.E.U8 desc[UR8][R14.64], R3 ;  /* 0x000000030e005986 */ /* 0x0003e2000c101108 */
[----:B------:R-:W-:Y:S02]  /*2dc50*/  LEA.HI.X.SX32 R13, R16, R2, 0x1, P6 ;  /* 0x00000002100d7211 */ /* 0x000fe400030f0eff */
[----:B-1----:R-:W-:-:S05]  /*2dc60*/  PRMT R14, R7, 0x7770, RZ ;  /* 0x00007770070e7816 */ /* 0x002fca00000000ff */
[----:B------:R-:W-:Y:S01]  /*2dc70*/  @P4 STG.E.U8 desc[UR8][R12.64], R14 ;  /* 0x0000000e0c004986 */ /* 0x000fe2000c101108 */
[----:B----4-:R-:W-:Y:S01]  /*2dc80*/  ISETP.LT.AND P3, PT, R27, UR5, !P0 ;  /* 0x000000051b007c0c */ /* 0x010fe2000c761270 */
[----:B------:R-:W1:Y:S02]  /*2dc90*/  LDCU UR5, c[0x0][0x39c] ;  /* 0x00007380ff0577ac */ /* 0x000e640008000800 */
[----:B------:R-:W4:Y:S01]  /*2dca0*/  LDL.LU R27, [R1+0x29c] ;  /* 0x00029c00011b7983 */ /* 0x000f220000300800 */
[----:B---3--:R-:W-:Y:S01]  /*2dcb0*/  ISETP.LT.AND P2, PT, R24, UR4, !P0 ;  /* 0x0000000418007c0c */ /* 0x008fe2000c741270 */
[----:B------:R-:W-:Y:S02]  /*2dcc0*/  IMAD R3, R17, 0x2, R16 ;  /* 0x0000000211037824 */ /* 0x000fe400078e0210 */
[----:B------:R-:W3:Y:S01]  /*2dcd0*/  LDL.LU R24, [R1+0x2a0] ;  /* 0x0002a00001187983 */ /* 0x000ee20000300800 */
[----:B------:R-:W4:Y:S03]  /*2dce0*/  LDCU UR4, c[0x0][0x39c] ;  /* 0x00007380ff0477ac */ /* 0x000f260008000800 */
[----:B------:R-:W0:Y:S01]  /*2dcf0*/  LDS.128 R12, [R25+0xa000] ;  /* 0x00a00000190c7984 */ /* 0x000e220000000c00 */
[----:B--2---:R-:W-:-:S02]  /*2dd00*/  ISETP.LT.AND P5, PT, R29, UR6, !P0 ;  /* 0x000000061d007c0c */ /* 0x004fc4000c7a1270 */
[----:B-1----:R-:W-:Y:S01]  /*2dd10*/  ISETP.LT.AND P4, PT, R28, UR5, !P0 ;  /* 0x000000051c007c0c */ /* 0x002fe2000c781270 */
[----:B------:R-:W2:Y:S01]  /*2dd20*/  LDL.LU R29, [R1+0x2a4] ;  /* 0x0002a400011d7983 */ /* 0x000ea20000300800 */
[----:B------:R-:W-:Y:S01]  /*2dd30*/  IADD3 R18, P6, PT, R3, R0, RZ ;  /* 0x0000000003127210 */ /* 0x000fe20007fde0ff */
[----:B------:R-:W-:Y:S01]  /*2dd40*/  IMAD R17, R19, 0x2, R3 ;  /* 0x0000000213117824 */ /* 0x000fe200078e0203 */
[----:B------:R-:W3:Y:S01]  /*2dd50*/  LDCU UR5, c[0x0][0x39c] ;  /* 0x00007380ff0577ac */ /* 0x000ee20008000800 */
[----:B------:R-:W2:Y:S01]  /*2dd60*/  LDL.LU R28, [R1+0x2a8] ;  /* 0x0002a800011c7983 */ /* 0x000ea20000300800 */
[----:B------:R-:W-:Y:S02]  /*2dd70*/  LEA.HI.X.SX32 R19, R3, R2, 0x1, P6 ;  /* 0x0000000203137211 */ /* 0x000fe400030f0eff */
[----:B0-----:R-:W-:Y:S01]  /*2dd80*/  PRMT R3, R8, 0x7770, RZ ;  /* 0x0000777008037816 */ /* 0x001fe200000000ff */
[----:B------:R-:W2:Y:S01]  /*2dd90*/  LDCU UR6, c[0x0][0x39c] ;  /* 0x00007380ff0677ac */ /* 0x000ea20008000800 */
[----:B------:R-:W-:-:S03]  /*2dda0*/  IADD3 R16, P6, PT, R17, R0, RZ ;  /* 0x0000000011107210 */ /* 0x000fc60007fde0ff */
[----:B------:R0:W-:Y:S02]  /*2ddb0*/  @P3 STG.E.U8 desc[UR8][R18.64], R3 ;  /* 0x0000000312003986 */ /* 0x0001e4000c101108 */
[----:B0-----:R-:W-:Y:S01]  /*2ddc0*/  IMAD R3, R22, 0x2, R17 ;  /* 0x0000000216037824 */ /* 0x001fe200078e0211 */
[----:B------:R-:W-:Y:S02]  /*2ddd0*/  LEA.HI.X.SX32 R17, R17, R2, 0x1, P6 ;  /* 0x0000000211117211 */ /* 0x000fe400030f0eff */
[----:B------:R-:W-:Y:S02]  /*2dde0*/  PRMT R19, R9, 0x7770, RZ ;  /* 0x0000777009137816 */ /* 0x000fe400000000ff */
[C---:B------:R-:W-:Y:S01]  /*2ddf0*/  IADD3 R18, P6, PT, R3.reuse, R0, RZ ;  /* 0x0000000003127210 */ /* 0x040fe20007fde0ff */
[----:B------:R-:W-:Y:S02]  /*2de00*/  IMAD R20, R20, 0x2, R3 ;  /* 0x0000000214147824 */ /* 0x000fe400078e0203 */
[----:B------:R0:W-:Y:S02]  /*2de10*/  @P2 STG.E.U8 desc[UR8][R16.64], R19 ;  /* 0x0000001310002986 */ /* 0x0001e4000c101108 */
[----:B0-----:R-:W-:-:S02]  /*2de20*/  LEA.HI.X.SX32 R19, R3, R2, 0x1, P6 ;  /* 0x0000000203137211 */ /* 0x001fc400030f0eff */
[----:B------:R-:W-:Y:S02]  /*2de30*/  PRMT R3, R10, 0x7770, RZ ;  /* 0x000077700a037816 */ /* 0x000fe400000000ff */
[----:B------:R-:W-:-:S03]  /*2de40*/  IADD3 R16, P6, PT, R20, R0, RZ ;  /* 0x0000000014107210 */ /* 0x000fc60007fde0ff */
[----:B------:R0:W-:Y:S01]  /*2de50*/  @P5 STG.E.U8 desc[UR8][R18.64], R3 ;  /* 0x0000000312005986 */ /* 0x0001e2000c101108 */
[----:B------:R-:W-:Y:S01]  /*2de60*/  LEA.HI.X.SX32 R17, R20, R2, 0x1, P6 ;  /* 0x0000000214117211 */ /* 0x000fe200030f0eff */
[----:B0-----:R-:W-:Y:S01]  /*2de70*/  IMAD R3, R21, 0x2, R20 ;  /* 0x0000000215037824 */ /* 0x001fe200078e0214 */
[----:B------:R-:W-:-:S04]  /*2de80*/  PRMT R18, R11, 0x7770, RZ ;  /* 0x000077700b127816 */ /* 0x000fc800000000ff */
[----:B------:R-:W-:Y:S01]  /*2de90*/  IADD3 R22, P6, PT, R3, R0, RZ ;  /* 0x0000000003167210 */ /* 0x000fe20007fde0ff */
[----:B------:R-:W-:-:S03]  /*2dea0*/  IMAD R21, R23, 0x2, R3 ;  /* 0x0000000217157824 */ /* 0x000fc600078e0203 */
[----:B------:R-:W-:Y:S02]  /*2deb0*/  LEA.HI.X.SX32 R23, R3, R2, 0x1, P6 ;  /* 0x0000000203177211 */ /* 0x000fe400030f0eff */
[----:B------:R-:W-:Y:S01]  /*2dec0*/  PRMT R3, R12, 0x7770, RZ ;  /* 0x000077700c037816 */ /* 0x000fe200000000ff */
[----:B------:R-:W-:Y:S01]  /*2ded0*/  @P4 STG.E.U8 desc[UR8][R16.64], R18 ;  /* 0x0000001210004986 */ /* 0x000fe2000c101108 */
[----:B------:R-:W-:-:S03]  /*2dee0*/  IADD3 R20, P6, PT, R21, R0, RZ ;  /* 0x0000000015147210 */ /* 0x000fc60007fde0ff */
[----:B------:R0:W1:Y:S02]  /*2def0*/  LDS.128 R16, [R25+0xc000] ;  /* 0x00c0000019107984 */ /* 0x0000640000000c00 */
[----:B0-----:R-:W0:Y:S01]  /*2df00*/  LDC R25, c[0x0][0x3b8] ;  /* 0x0000ee00ff197b82 */ /* 0x001e220000000800 */
[----:B----4-:R-:W-:Y:S01]  /*2df10*/  ISETP.LT.AND P3, PT, R27, UR4, !P0 ;  /* 0x000000041b007c0c */ /* 0x010fe2000c761270 */
[----:B------:R-:W4:Y:S01]  /*2df20*/  LDCU UR4, c[0x0][0x39c] ;  /* 0x00007380ff0477ac */ /* 0x000f220008000800 */
[----:B------:R-:W2:Y:S01]  /*2df30*/  LDL.LU R27, [R1+0x2b0] ;  /* 0x0002b000011b7983 */ /* 0x000ea20000300800 */
[----:B---3--:R-:W-:Y:S01]  /*2df40*/  ISETP.LT.AND P2, PT, R24, UR5, !P0 ;  /* 0x0000000518007c0c */ /* 0x008fe2000c741270 */
[----:B------:R-:W3:Y:S03]  /*2df50*/  LDCU UR5, c[0x0][0x39c] ;  /* 0x00007380ff0577ac */ /* 0x000ee60008000800 */
[----:B------:R-:W0:Y:S06]  /*2df60*/  LDC R24, c[0x0][0x3b8] ;  /* 0x0000ee00ff187b82 */ /* 0x000e2c0000000800 */
[----:B------:R1:W-:Y:S02]  /*2df70*/  @P3 STG.E.U8 desc[UR8][R22.64], R3 ;  /* 0x0000000316003986 */ /* 0x0003e4000c101108 */
[----:B-1----:R-:W-:Y:S01]  /*2df80*/  IMAD R3, R26, 0x2, R21 ;  /* 0x000000021a037824 */ /* 0x002fe200078e0215 */
[----:B------:R-:W-:-:S02]  /*2df90*/  LEA.HI.X.SX32 R21, R21, R2, 0x1, P6 ;  /* 0x0000000215157211 */ /* 0x000fc400030f0eff */
[----:B------:R-:W-:Y:S02]  /*2dfa0*/  PRMT R23, R13, 0x7770, RZ ;  /* 0x000077700d177816 */ /* 0x000fe400000000ff */
[----:B--2---:R-:W-:-:S03]  /*2dfb0*/  ISETP.LT.AND P5, PT, R29, UR6, !P0 ;  /* 0x000000061d007c0c */ /* 0x004fc6000c7a1270 */
[----:B------:R1:W-:Y:S01]  /*2dfc0*/  @P2 STG.E.U8 desc[UR8][R20.64], R23 ;  /* 0x0000001714002986 */ /* 0x0003e2000c101108 */
[----:B----4-:R-:W-:-:S03]  /*2dfd0*/  ISETP.LT.AND P4, PT, R28, UR4, !P0 ;  /* 0x000000041c007c0c */ /* 0x010fc6000c781270 */
[----:B------:R-:W2:Y:S01]  /*2dfe0*/  LDL.LU R29, [R1+0x2c0] ;  /* 0x0002c000011d7983 */ /* 0x000ea20000300800 */
[----:B------:R-:W4:Y:S03]  /*2dff0*/  LDCU UR4, c[0x0][0x39c] ;  /* 0x00007380ff0477ac */ /* 0x000f260008000800 */
[----:B------:R-:W2:Y:S01]  /*2e000*/  LDL.LU R28, [R1+0x2c4] ;  /* 0x0002c400011c7983 */ /* 0x000ea20000300800 */
[C---:B------:R-:W-:Y:S01]  /*2e010*/  IADD3 R22, P6, PT, R3.reuse, R0, RZ ;  /* 0x0000000003167210 */ /* 0x040fe20007fde0ff */
[----:B0-----:R-:W-:Y:S01]  /*2e020*/  IMAD R24, R24, 0x2, R3 ;  /* 0x0000000218187824 */ /* 0x001fe200078e0203 */
[----:B------:R-:W2:Y:S01]  /*2e030*/  LDCU UR6, c[0x0][0x39c] ;  /* 0x00007380ff0677ac */ /* 0x000ea20008000800 */
[----:B------:R-:W2:Y:S04]  /*2e040*/  LDL.LU R26, [R1+0x30] ;  /* 0x00003000011a7983 */ /* 0x000ea80000300800 */
[----:B-1----:R-:W4:Y:S01]  /*2e050*/  LDL.LU R21, [R1+0x2bc] ;  /* 0x0002bc0001157983 */ /* 0x002f220000300800 */
[----:B------:R-:W-:-:S02]  /*2e060*/  LEA.HI.X.SX32 R23, R3, R2, 0x1, P6 ;  /* 0x0000000203177211 */ /* 0x000fc400030f0eff */
[----:B------:R-:W-:Y:S02]  /*2e070*/  PRMT R3, R14, 0x7770, RZ ;  /* 0x000077700e037816 */ /* 0x000fe400000000ff */
[----:B------:R-:W-:-:S03]  /*2e080*/  IADD3 R20, P6, PT, R24, R0, RZ ;  /* 0x0000000018147210 */ /* 0x000fc60007fde0ff */
[----:B------:R0:W-:Y:S02]  /*2e090*/  @P5 STG.E.U8 desc[UR8][R22.64], R3 ;  /* 0x0000000316005986 */ /* 0x0001e4000c101108 */
[----:B0-----:R-:W-:Y:S01]  /*2e0a0*/  IMAD R3, R25, 0x2, R24 ;  /* 0x0000000219037824 */ /* 0x001fe200078e0218 */
[----:B------:R-:W-:Y:S02]  /*2e0b0*/  PRMT R22, R15, 0x7770, RZ ;  /* 0x000077700f167816 */ /* 0x000fe400000000ff */
[----:B---3--:R-:W-:Y:S01]  /*2e0c0*/  ISETP.LT.AND P3, PT, R27, UR5, !P0 ;  /* 0x000000051b007c0c */ /* 0x008fe2000c761270 */
[----:B------:R-:W0:Y:S01]  /*2e0d0*/  LDCU UR5, c[0x0][0x39c] ;  /* 0x00007380ff0577ac */ /* 0x000e220008000800 */
[----:B------:R-:W1:Y:S02]  /*2e0e0*/  LDC R27, c[0x0][0x3b8] ;  /* 0x0000ee00ff1b7b82 */ /* 0x000e640000000800 */
[----:B-1----:R-:W-:Y:S01]  /*2e0f0*/  IMAD R27, R27, 0x2, R3 ;  /* 0x000000021b1b7824 */ /* 0x002fe200078e0203 */
[----:B----4-:R-:W-:Y:S01]  /*2e100*/  ISETP.LT.AND P2, PT, R21, UR4, !P0 ;  /* 0x0000000415007c0c */ /* 0x010fe2000c741270 */
[----:B------:R-:W1:Y:S01]  /*2e110*/  LDCU UR4, c[0x0][0x39c] ;  /* 0x00007380ff0477ac */ /* 0x000e620008000800 */
[----:B------:R-:W-:-:S02]  /*2e120*/  LEA.HI.X.SX32 R21, R24, R2, 0x1, P6 ;  /* 0x0000000218157211 */ /* 0x000fc400030f0eff */
[----:B------:R-:W-:-:S04]  /*2e130*/  IADD3 R24, P6, PT, R3, R0, RZ ;  /* 0x0000000003187210 */ /* 0x000fc80007fde0ff */
[----:B------:R-:W-:Y:S02]  /*2e140*/  LEA.HI.X.SX32 R25, R3, R2, 0x1, P6 ;  /* 0x0000000203197211 */ /* 0x000fe400030f0eff */
[----:B------:R-:W-:Y:S01]  /*2e150*/  PRMT R3, R16, 0x7770, RZ ;  /* 0x0000777010037816 */ /* 0x000fe200000000ff */
[----:B------:R-:W-:Y:S04]  /*2e160*/  @P4 STG.E.U8 desc[UR8][R20.64], R22 ;  /* 0x0000001614004986 */ /* 0x000fe8000c101108 */
[----:B------:R3:W-:Y:S04]  /*2e170*/  @P3 STG.E.U8 desc[UR8][R24.64], R3 ;  /* 0x0000000318003986 */ /* 0x0007e8000c101108 */
[----:B--2---:R2:W4:Y:S01]  /*2e180*/  LDS.128 R20, [R26+0xe000] ;  /* 0x00e000001a147984 */ /* 0x0045220000000c00 */
[----:B---3--:R-:W3:Y:S01]  /*2e190*/  LDC R25, c[0x0][0x3b8] ;  /* 0x0000ee00ff197b82 */ /* 0x008ee20000000800 */
[----:B--2---:R-:W-:-:S02]  /*2e1a0*/  IADD3 R26, P6, PT, R27, R0, RZ ;  /* 0x000000001b1a7210 */ /* 0x004fc40007fde0ff */
[----:B------:R-:W1:Y:S01]  /*2e1b0*/  LDL.LU R24, [R1+0x2e8] ;  /* 0x0002e80001187983 */ /* 0x000e620000300800 */
[----:B---3--:R-:W-:Y:S01]  /*2e1c0*/  IMAD R3, R25, 0x2, R27 ;  /* 0x0000000219037824 */ /* 0x008fe200078e021b */
[----:B------:R-:W-:Y:S02]  /*2e1d0*/  LEA.HI.X.SX32 R27, R27, R2, 0x1, P6 ;  /* 0x000000021b1b7211 */ /* 0x000fe400030f0eff */
[----:B------:R-:W-:-:S05]  /*2e1e0*/  PRMT R25, R17, 0x7770, RZ ;  /* 0x0000777011197816 */ /* 0x000fca00000000ff */
[----:B------:R2:W-:Y:S04]  /*2e1f0*/  @P2 STG.E.U8 desc[UR8][R26.64], R25 ;  /* 0x000000191a002986 */ /* 0x0005e8000c101108 */
[----:B--2---:R-:W2:Y:S01]  /*2e200*/  LDL.LU R26, [R1+0x2f8] ;  /* 0x0002f800011a7983 */ /* 0x004ea20000300800 */
[----:B------:R-:W-:Y:S01]  /*2e210*/  ISETP.LT.AND P5, PT, R29, UR6, !P0 ;  /* 0x000000061d007c0c */ /* 0x000fe2000c7a1270 */
[----:B------:R-:W3:Y:S01]  /*2e220*/  LDCU UR6, c[0x0][0x39c] ;  /* 0x00007380ff0677ac */ /* 0x000ee20008000800 */
[----:B------:R-:W3:Y:S01]  /*2e230*/  LDC R29, c[0x0][0x3b8] ;  /* 0x0000ee00ff1d7b82 */ /* 0x000ee20000000800 */
[----:B0-----:R-:W-:Y:S01]  /*2e240*/  ISETP.LT.AND P4, PT, R28, UR5, !P0 ;  /* 0x000000051c007c0c */ /* 0x001fe2000c781270 */
[----:B------:R-:W2:Y:S06]  /*2e250*/  LDCU UR5, c[0x0][0x39c] ;  /* 0x00007380ff0577ac */ /* 0x000eac0008000800 */
[----:B------:R-:W0:Y:S01]  /*2e260*/  LDC R28, c[0x0][0x3b8] ;  /* 0x0000ee00ff1c7b82 */ /* 0x000e220000000800 */
[----:B---3--:R-:W-:-:S02]  /*2e270*/  IMAD R27, R29, 0x2, R3 ;  /* 0x000000021d1b7824 */ /* 0x008fc400078e0203 */
[----:B------:R-:W3:Y:S01]  /*2e280*/  LDL.LU R29, [R1+0x2fc] ;  /* 0x0002fc00011d7983 */ /* 0x000ee20000300800 */
[----:B-1----:R-:W-:Y:S01]  /*2e290*/  ISETP.LT.AND P3, PT, R24, UR4, !P0 ;  /* 0x0000000418007c0c */ /* 0x002fe2000c761270 */
[----:B------:R-:W1:Y:S01]  /*2e2a0*/  LDCU UR4, c[0x0][0x39c] ;  /* 0x00007380ff0477ac */ /* 0x000e620008000800 */
[----:B------:R-:W-:-:S04]  /*2e2b0*/  IADD3 R24, P6, PT, R3, R0, RZ ;  /* 0x0000000003187210 */ /* 0x000fc80007fde0ff */
[----:B------:R-:W-:Y:S02]  /*2e2c0*/  LEA.HI.X.SX32 R25, R3, R2, 0x1, P6 ;  /* 0x0000000203197211 */ /* 0x000fe400030f0eff */
[----:B------:R-:W-:-:S05]  /*2e2d0*/  PRMT R3, R18, 0x7770, RZ ;  /* 0x0000777012037816 */ /* 0x000fca00000000ff */
[----:B------:R0:W-:Y:S02]  /*2e2e0*/  @P5 STG.E.U8 desc[UR8][R24.64], R3 ;  /* 0x0000000318005986 */ /* 0x0001e4000c101108 */
[----:B0-----:R-:W-:Y:S01]  /*2e2f0*/  IMAD R3, R28, 0x2, R27 ;  /* 0x000000021c037824 */ /* 0x001fe200078e021b */
[----:B------:R-:W-:Y:S01]  /*2e300*/  PRMT R25, R19, 0x7770, RZ ;  /* 0x0000777013197816 */ /* 0x000fe200000000ff */
[----:B------:R-:W0:Y:S01]  /*2e310*/  LDC R28, c[0x0][0x3b8] ;  /* 0x0000ee00ff1c7b82 */ /* 0x000e220000000800 */
[----:B--2---:R-:W-:Y:S01]  /*2e320*/  ISETP.LT.AND P2, PT, R26, UR5, !P0 ;  /* 0x000000051a007c0c */ /* 0x004fe2000c741270 */
[----:B------:R-:W2:Y:S01]  /*2e330*/  LDCU UR5, c[0x0][0x39c] ;  /* 0x00007380ff0577ac */ /* 0x000ea20008000800 */
[----:B------:R-:W-:-:S04]  /*2e340*/  IADD3 R26, P6, PT, R27, R0, RZ ;  /* 0x000000001b1a7210 */ /* 0x000fc80007fde0ff */
[----:B------:R-:W-:-:S05]  /*2e350*/  LEA.HI.X.SX32 R27, R27, R2, 0x1, P6 ;  /* 0x000000021b1b7211 */ /* 0x000fca00030f0eff */
[----:B------:R0:W-:Y:S04]  /*2e360*/  @P4 STG.E.U8 desc[UR8][R26.64], R25 ;  /* 0x000000191a004986 */ /* 0x0001e8000c101108 */
[----:B0-----:R-:W1:Y:S01]  /*2e370*/  LDL.LU R27, [R1+0x300] ;  /* 0x00030000011b7983 */ /* 0x001e620000300800 */
[----:B------:R-:W-:-:S04]  /*2e380*/  IADD3 R24, P6, PT, R3, R0, RZ ;  /* 0x0000000003187210 */ /* 0x000fc80007fde0ff */
[----:B------:R-:W-:Y:S02]  /*2e390*/  LEA.HI.X.SX32 R25, R3, R2, 0x1, P6 ;  /* 0x0000000203197211 */ /* 0x000fe400030f0eff */
[----:B---3--:R-:W-:Y:S01]  /*2e3a0*/  ISETP.LT.AND P5, PT, R29, UR6, !P0 ;  /* 0x000000061d007c0c */ /* 0x008fe2000c7a1270 */
[----:B------:R-:W0:Y:S01]  /*2e3b0*/  LDCU UR6, c[0x0][0x39c] ;  /* 0x00007380ff0677ac */ /* 0x000e220008000800 */
[----:B------:R-:W3:Y:S01]  /*2e3c0*/  LDC R29, c[0x0][0x3b8] ;  /* 0x0000ee00ff1d7b82 */ /* 0x000ee20000000800 */
[----:B-1----:R-:W-:Y:S01]  /*2e3d0*/  ISETP.LT.AND P4, PT, R27, UR4, !P0 ;  /* 0x000000041b007c0c */ /* 0x002fe2000c781270 */
[----:B------:R-:W-:Y:S01]  /*2e3e0*/  IMAD R27, R28, 0x2, R3 ;  /* 0x000000021c1b7824 */ /* 0x000fe200078e0203 */
[----:B----4-:R-:W-:-:S05]  /*2e3f0*/  PRMT R3, R20, 0x7770, RZ ;  /* 0x0000777014037816 */ /* 0x010fca00000000ff */
[----:B------:R-:W1:Y:S01]  /*2e400*/  LDC R28, c[0x0][0x3b8] ;  /* 0x0000ee00ff1c7b82 */ /* 0x000e620000000800 */
[----:B------:R-:W4:Y:S01]  /*2e410*/  LDCU UR4, c[0x0][0x39c] ;  /* 0x00007380ff0477ac */ /* 0x000f220008000800 */
[----:B------:R0:W-:Y:S04]  /*2e420*/  @P3 STG.E.U8 desc[UR8][R24.64], R3 ;  /* 0x0000000318003986 */ /* 0x0001e8000c101108 */
[----:B0-----:R-:W2:Y:S02]  /*2e430*/  LDL.LU R24, [R1+0x304] ;  /* 0x0003040001187983 */ /* 0x001ea40000300800 */
[----:B------:R-:W0:Y:S01]  /*2e440*/  LDC R25, c[0x0][0x3b8] ;  /* 0x0000ee00ff197b82 */ /* 0x000e220000000800 */
[----:B------:R-:W-:Y:S01]  /*2e450*/  IADD3 R26, P6, PT, R27, R0, RZ ;  /* 0x000000001b1a7210 */ /* 0x000fe20007fde0ff */
[----:B0-----:R-:W-:-:S03]  /*2e460*/  IMAD R3, R25, 0x2, R27 ;  /* 0x0000000219037824 */ /* 0x001fc600078e021b */
[----:B------:R-:W-:Y:S02]  /*2e470*/  LEA.HI.X.SX32 R27, R27, R2, 0x1, P6 ;  /* 0x000000021b1b7211 */ /* 0x000fe400030f0eff */
[----:B------:R-:W-:-:S05]  /*2e480*/  PRMT R25, R21, 0x7770, RZ ;  /* 0x0000777015197816 */ /* 0x000fca00000000ff */
[----:B------:R0:W-:Y:S04]  /*2e490*/  @P2 STG.E.U8 desc[UR8][R26.64], R25 ;  /* 0x000000191a002986 */ /* 0x0001e8000c101108 */
[----:B0-----:R-:W4:Y:S01]  /*2e4a0*/  LDL.LU R26, [R1+0x308] ;  /* 0x00030800011a7983 */ /* 0x001f220000300800 */
[----:B---3--:R-:W-:-:S03]  /*2e4b0*/  IMAD R27, R29, 0x2, R3 ;  /* 0x000000021d1b7824 */ /* 0x008fc600078e0203 */
[----:B------:R-:W3:Y:S01]  /*2e4c0*/  LDL.LU R29, [R1+0x30c] ;  /* 0x00030c00011d7983 */ /* 0x000ee20000300800 */
[----:B--2---:R-:W-:Y:S01]  /*2e4d0*/  ISETP.LT.AND P3, PT, R24, UR5, !P0 ;  /* 0x0000000518007c0c */ /* 0x004fe2000c761270 */
[----:B------:R-:W0:Y:S01]  /*2e4e0*/  LDCU UR5, c[0x0][0x39c] ;  /* 0x00007380ff0577ac */ /* 0x000e220008000800 */
[----:B------:R-:W-:-:S04]  /*2e4f0*/  IADD3 R24, P6, PT, R3, R0, RZ ;  /* 0x0000000003187210 */ /* 0x000fc80007fde0ff */
[----:B------:R-:W-:Y:S02]  /*2e500*/  LEA.HI.X.SX32 R25, R3, R2, 0x1, P6 ;  /* 0x0000000203197211 */ /* 0x000fe400030f0eff */
[----:B------:R-:W-:-:S05]  /*2e510*/  PRMT R3, R22, 0x7770, RZ ;  /* 0x0000777016037816 */ /* 0x000fca00000000ff */
[----:B------:R1:W-:Y:S02]  /*2e520*/  @P5 STG.E.U8 desc[UR8][R24.64], R3 ;  /* 0x0000000318005986 */ /* 0x0003e4000c101108 */
[----:B-1----:R-:W-:Y:S02]  /*2e530*/  IMAD R3, R28, 0x2, R27 ;  /* 0x000000021c037824 */ /* 0x002fe400078e021b */
[----:B------:R-:W2:Y:S01]  /*2e540*/  LDL R28, [R1] ;  /* 0x00000000011c7983 */ /* 0x000ea20000100800 */
[----:B------:R-:W-:Y:S02]  /*2e550*/  PRMT R25, R23, 0x7770, RZ ;  /* 0x0000777017197816 */ /* 0x000fe400000000ff */
[----:B----4-:R-:W-:Y:S01]  /*2e560*/  ISETP.LT.AND P2, PT, R26, UR4, !P0 ;  /* 0x000000041a007c0c */ /* 0x010fe2000c741270 */
[----:B------:R-:W1:Y:S01]  /*2e570*/  LDCU UR4, c[0x0][0x39c] ;  /* 0x00007380ff0477ac */ /* 0x000e620008000800 */
[----:B------:R-:W-:-:S04]  /*2e580*/  IADD3 R26, P6, PT, R27, R0, RZ ;  /* 0x000000001b1a7210 */ /* 0x000fc80007fde0ff */
[----:B------:R-:W-:-:S05]  /*2e590*/  LEA.HI.X.SX32 R27, R27, R2, 0x1, P6 ;  /* 0x000000021b1b7211 */ /* 0x000fca00030f0eff */
[----:B------:R4:W-:Y:S02]  /*2e5a0*/  @P4 STG.E.U8 desc[UR8][R26.64], R25 ;  /* 0x000000191a004986 */ /* 0x0009e4000c101108 */
[----:B----4-:R-:W4:Y:S01]  /*2e5b0*/  LDC R27, c[0x0][0x3b8] ;  /* 0x0000ee00ff1b7b82 */ /* 0x010f220000000800 */
[C---:B------:R-:W-:Y:S01]  /*2e5c0*/  IADD3 R24, P6, PT, R3.reuse, R0, RZ ;  /* 0x0000000003187210 */ /* 0x040fe20007fde0ff */
[----:B------:R-:W0:Y:S03]  /*2e5d0*/  LDL.LU R26, [R1+0x310] ;  /* 0x00031000011a7983 */ /* 0x000e260000300800 */
[----:B------:R-:W-:Y:S01]  /*2e5e0*/  LEA.HI.X.SX32 R25, R3, R2, 0x1, P6 ;  /* 0x0000000203197211 */ /* 0x000fe200030f0eff */
[----:B----4-:R-:W-:Y:S01]  /*2e5f0*/  IMAD R27, R27, 0x2, R3 ;  /* 0x000000021b1b7824 */ /* 0x010fe200078e0203 */
[----:B--2---:R-:W-:Y:S02]  /*2e600*/  PRMT R3, R28, 0x7771, RZ ;  /* 0x000077711c037816 */ /* 0x004fe400000000ff */
[----:B---3--:R-:W-:Y:S01]  /*2e610*/  ISETP.LT.AND P5, PT, R29, UR6, !P0 ;  /* 0x000000061d007c0c */ /* 0x008fe2000c7a1270 */
[----:B------:R-:W2:Y:S01]  /*2e620*/  LDC R28, c[0x0][0x3b8] ;  /* 0x0000ee00ff1c7b82 */ /* 0x000ea20000000800 */
[----:B------:R-:W3:Y:S01]  /*2e630*/  LDCU UR6, c[0x0][0x39c] ;  /* 0x00007380ff0677ac */ /* 0x000ee20008000800 */
[----:B------:R4:W-:Y:S06]  /*2e640*/  @P3 STG.E.U8 desc[UR8][R24.64], R3 ;  /* 0x0000000318003986 */ /* 0x0009ec000c101108 */
[----:B------:R-:W0:Y:S01]  /*2e650*/  LDC R29, c[0x0][0x3b8] ;  /* 0x0000ee00ff1d7b82 */ /* 0x000e220000000800 */
[----:B----4-:R-:W4:Y:S07]  /*2e660*/  LDL R25, [R1+0x4] ;  /* 0x0000040001197983 */ /* 0x010f2e0000100800 */
[----:B------:R-:W1:Y:S01]  /*2e670*/  LDC R3, c[0x0][0x3b8] ;  /* 0x0000ee00ff037b82 */ /* 0x000e620000000800 */
[----:B------:R-:W2:Y:S01]  /*2e680*/  LDL.LU R24, [R1+0x314] ;  /* 0x0003140001187983 */ /* 0x000ea20000300800 */
[----:B0-----:R-:W-:Y:S01]  /*2e690*/  ISETP.LT.AND P4, PT, R26, UR5, !P0 ;  /* 0x000000051a007c0c */ /* 0x001fe2000c781270 */
[----:B-1----:R-:W-:Y:S01]  /*2e6a0*/  IMAD R3, R3, 0x2, R27 ;  /* 0x0000000203037824 */ /* 0x002fe200078e021b */
[C---:B------:R-:W-:Y:S01]  /*2e6b0*/  IADD3 R26, P6, PT, R27.reuse, R0, RZ ;  /* 0x000000001b1a7210 */ /* 0x040fe20007fde0ff */
[----:B------:R-:W0:Y:S03]  /*2e6c0*/  LDCU UR5, c[0x0][0x39c] ;  /* 0x00007380ff0577ac */ /* 0x000e260008000800 */
[----:B------:R-:W-:-:S02]  /*2e6d0*/  LEA.HI.X.SX32 R27, R27, R2, 0x1, P6 ;  /* 0x000000021b1b7211 */ /* 0x000fc400030f0eff */
[----:B----4-:R-:W-:Y:S02]  /*2e6e0*/  PRMT R25, R25, 0x7771, RZ ;  /* 0x0000777119197816 */ /* 0x010fe400000000ff */
[----:B--2---:R-:W-:-:S03]  /*2e6f0*/  ISETP.LT.AND P3, PT, R24, UR4, !P0 ;  /* 0x0000000418007c0c */ /* 0x004fc6000c761270 */
[----:B------:R1:W-:Y:S01]  /*2e700*/  @P2 STG.E.U8 desc[UR8][R26.64], R25 ;  /* 0x000000191a002986 */ /* 0x0003e2000c101108 */
[----:B------:R-:W-:Y:S01]  /*2e710*/  IADD3 R24, P6, PT, R3, R0, RZ ;  /* 0x0000000003187210 */ /* 0x000fe20007fde0ff */
[----:B------:R-:W2:Y:S02]  /*2e720*/  LDCU UR4, c[0x0][0x39c] ;  /* 0x00007380ff0477ac */ /* 0x000ea40008000800 */
[----:B-1----:R-:W0:Y:S01]  /*2e730*/  LDL.LU R26, [R1+0x318] ;  /* 0x00031800011a7983 */ /* 0x002e220000300800 */
[----:B------:R-:W-:Y:S01]  /*2e740*/  IMAD R27, R29, 0x2, R3 ;  /* 0x000000021d1b7824 */ /* 0x000fe200078e0203 */
[----:B------:R-:W-:Y:S02]  /*2e750*/  LEA.HI.X.SX32 R25, R3, R2, 0x1, P6 ;  /* 0x0000000203197211 */ /* 0x000fe400030f0eff */
[----:B------:R-:W4:Y:S04]  /*2e760*/  LDL R3, [R1+0x8] ;  /* 0x0000080001037983 */ /* 0x000f280000100800 */
[----:B------:R-:W2:Y:S01]  /*2e770*/  LDL R29, [R1+0xc] ;  /* 0x00000c00011d7983 */ /* 0x000ea20000100800 */
[----:B----4-:R-:W-:-:S05]  /*2e780*/  PRMT R3, R3, 0x7771, RZ ;  /* 0x0000777103037816 */ /* 0x010fca00000000ff */
[----:B------:R1:W-:Y:S04]  /*2e790*/  @P5 STG.E.U8 desc[UR8][R24.64], R3 ;  /* 0x0000000318005986 */ /* 0x0003e8000c101108 */
[----:B-1----:R-:W3:Y:S01]  /*2e7a0*/  LDL.LU R25, [R1+0x31c] ;  /* 0x00031c0001197983 */ /* 0x002ee20000300800 */
[----:B------:R-:W-:-:S03]  /*2e7b0*/  IMAD R3, R28, 0x2, R27 ;  /* 0x000000021c037824 */ /* 0x000fc600078e021b */
[----:B------:R-:W4:Y:S01]  /*2e7c0*/  LDL R28, [R1+0x10] ;  /* 0x00001000011c7983 */ /* 0x000f220000100800 */
[----:B0-----:R-:W-:Y:S01]  /*2e7d0*/  ISETP.LT.AND P2, PT, R26, UR5, !P0 ;  /* 0x000000051a007c0c */ /* 0x001fe2000c741270 */
[----:B------:R-:W0:Y:S01]  /*2e7e0*/  LDCU UR5, c[0x0][0x39c] ;  /* 0x00007380ff0577ac */ /* 0x000e220008000800 */
[----:B------:R-:W-:-:S04]  /*2e7f0*/  IADD3 R26, P6, PT, R27, R0, RZ ;  /* 0x000000001b1a7210 */ /* 0x000fc80007fde0ff */
[----:B------:R-:W-:Y:S02]  /*2e800*/  LEA.HI.X.SX32 R27, R27, R2, 0x1, P6 ;  /* 0x000000021b1b7211 */ /* 0x000fe400030f0eff */
[----:B------:R-:W-:Y:S02]  /*2e810*/  IADD3 R24, P6, PT, R3, R0, RZ ;  /* 0x0000000003187210 */ /* 0x000fe40007fde0ff */
[----:B---3--:R-:W-:Y:S01]  /*2e820*/  ISETP.LT.AND P5, PT, R25, UR6, !P0 ;  /* 0x0000000619007c0c */ /* 0x008fe2000c7a1270 */
[----:B------:R-:W1:Y:S01]  /*2e830*/  LDCU UR6, c[0x0][0x39c] ;  /* 0x00007380ff0677ac */ /* 0x000e620008000800 */
[----:B--2---:R-:W-:Y:S02]  /*2e840*/  PRMT R25, R29, 0x7771, RZ ;  /* 0x000077711d197816 */ /* 0x004fe400000000ff */
[----:B------:R-:W2:Y:S03]  /*2e850*/  LDC R29, c[0x0][0x3b8] ;  /* 0x0000ee00ff1d7b82 */ /* 0x000ea60000000800 */
[----:B------:R3:W-:Y:S05]  /*2e860*/  @P4 STG.E.U8 desc[UR8][R26.64], R25 ;  /* 0x000000191a004986 */ /* 0x0007ea000c101108 */
[----:B---3--:R-:W3:Y:S01]  /*2e870*/  LDC R27, c[0x0][0x3b8] ;  /* 0x0000ee00ff1b7b82 */ /* 0x008ee20000000800 */
[----:B------:R-:W-:Y:S01]  /*2e880*/  LEA.HI.X.SX32 R25, R3, R2, 0x1, P6 ;  /* 0x0000000203197211 */ /* 0x000fe200030f0eff */
[----:B------:R-:W2:Y:S01]  /*2e890*/  LDL.LU R26, [R1+0x320] ;  /* 0x00032000011a7983 */ /* 0x000ea20000300800 */
[----:B---3--:R-:W-:Y:S01]  /*2e8a0*/  IMAD R27, R27, 0x2, R3 ;  /* 0x000000021b1b7824 */ /* 0x008fe200078e0203 */
[----:B----4-:R-:W-:-:S04]  /*2e8b0*/  PRMT R3, R28, 0x7771, RZ ;  /* 0x000077711c037816 */ /* 0x010fc800000000ff */
[----:B------:R-:W3:Y:S01]  /*2e8c0*/  LDC R28, c[0x0][0x3b8] ;  /* 0x0000ee00ff1c7b82 */ /* 0x000ee20000000800 */
[----:B------:R4:W-:Y:S04]  /*2e8d0*/  @P3 STG.E.U8 desc[UR8][R24.64], R3 ;  /* 0x0000000318003986 */ /* 0x0009e8000c101108 */
[----:B----4-:R-:W4:Y:S03]  /*2e8e0*/  LDL R25, [R1+0x14] ;  /* 0x0000140001197983 */ /* 0x010f260000100800 */
[----:B------:R-:W0:Y:S01]  /*2e8f0*/  LDC R3, c[0x0][0x3b8] ;  /* 0x0000ee00ff037b82 */ /* 0x000e220000000800 */
[----:B------:R-:W3:Y:S01]  /*2e900*/  LDL.LU R24, [R1+0x324] ;  /* 0x0003240001187983 */ /* 0x000ee20000300800 */
[----:B0-----:R-:W-:Y:S01]  /*2e910*/  IMAD R3, R3, 0x2, R27 ;  /* 0x0000000203037824 */ /* 0x001fe200078e021b */
[----:B--2---:R-:W-:Y:S01]  /*2e920*/  ISETP.LT.AND P4, PT, R26, UR4, !P0 ;  /* 0x000000041a007c0c */ /* 0x004fe2000c781270 */
[----:B------:R-:W0:Y:S01]  /*2e930*/  LDCU UR4, c[0x0][0x39c] ;  /* 0x00007380ff0477ac */ /* 0x000e220008000800 */
[----:B------:R-:W-:-:S04]  /*2e940*/  IADD3 R26, P6, PT, R27, R0, RZ ;  /* 0x000000001b1a7210 */ /* 0x000fc80007fde0ff */
[----:B------:R-:W-:Y:S02]  /*2e950*/  LEA.HI.X.SX32 R27, R27, R2, 0x1, P6 ;  /* 0x000000021b1b7211 */ /* 0x000fe400030f0eff */
[----:B----4-:R-:W-:Y:S02]  /*2e960*/  PRMT R25, R25, 0x7771, RZ ;  /* 0x0000777119197816 */ /* 0x010fe400000000ff */
[----:B---3--:R-:W-:-:S03]  /*2e970*/  ISETP.LT.AND P3, PT, R24, UR5, !P0 ;  /* 0x0000000518007c0c */ /* 0x008fc6000c761270 */
[----:B------:R2:W-:Y:S01]  /*2e980*/  @P2 STG.E.U8 desc[UR8][R26.64], R25 ;  /* 0x000000191a002986 */ /* 0x0005e2000c101108 */
[----:B------:R-:W-:Y:S01]  /*2e990*/  IADD3 R24, P6, PT, R3, R0, RZ ;  /* 0x0000000003187210 */ /* 0x000fe20007fde0ff */
[----:B------:R-:W3:Y:S02]  /*2e9a0*/  LDCU UR5, c[0x0][0x39c] ;  /* 0x00007380ff0577ac */ /* 0x000ee40008000800 */
[----:B--2---:R-:W0:Y:S01]  /*2e9b0*/  LDL.LU R26, [R1+0x330] ;  /* 0x00033000011a7983 */ /* 0x004e220000300800 */
[----:B------:R-:W-:Y:S01]  /*2e9c0*/  IMAD R27, R29, 0x2, R3 ;  /* 0x000000021d1b7824 */ /* 0x000fe200078e0203 */
[----:B------:R-:W-:Y:S02]  /*2e9d0*/  LEA.HI.X.SX32 R25, R3, R2, 0x1, P6 ;  /* 0x0000000203197211 */ /* 0x000fe400030f0eff */
[----:B------:R-:W2:Y:S04]  /*2e9e0*/  LDL R3, [R1+0x18] ;  /* 0x0000180001037983 */ /* 0x000ea80000100800 */
[----:B------:R-:W4:Y:S01]  /*2e9f0*/  LDL R29, [R1+0x1c] ;  /* 0x00001c00011d7983 */ /* 0x000f220000100800 */
[----:B--2---:R-:W-:-:S05]  /*2ea00*/  PRMT R3, R3, 0x7771, RZ ;  /* 0x0000777103037816 */ /* 0x004fca00000000ff */
[----:B------:R2:W-:Y:S04]  /*2ea10*/  @P5 STG.E.U8 desc[UR8][R24.64], R3 ;  /* 0x0000000318005986 */ /* 0x0005e8000c101108 */
[----:B--2---:R-:W1:Y:S01]  /*2ea20*/  LDL.LU R25, [R1+0x334] ;  /* 0x0003340001197983 */ /* 0x004e620000300800 */
[----:B------:R-:W-:-:S03]  /*2ea30*/  IMAD R3, R28, 0x2, R27 ;  /* 0x000000021c037824 */ /* 0x000fc600078e021b */
[----:B------:R-:W2:Y:S01]  /*2ea40*/  LDL R28, [R1+0x20] ;  /* 0x00002000011c7983 */ /* 0x000ea20000100800 */
[----:B0-----:R-:W-:Y:S01]  /*2ea50*/  ISETP.LT.AND P2, PT, R26, UR4, !P0 ;  /* 0x000000041a007c0c */ /* 0x001fe2000c741270 */
[----:B------:R-:W0:Y:S01]  /*2ea60*/  LDCU UR4, c[0x0][0x39c] ;  /* 0x00007380ff0477ac */ /* 0x000e220008000800 */
[----:B------:R-:W-:-:S04]  /*2ea70*/  IADD3 R26, P6, PT, R27, R0, RZ ;  /* 0x000000001b1a7210 */ /* 0x000fc80007fde0ff */
[----:B------:R-:W-:Y:S02]  /*2ea80*/  LEA.HI.X.SX32 R27, R27, R2, 0x1, P6 ;  /* 0x000000021b1b7211 */ /* 0x000fe400030f0eff */
[----:B------:R-:W-:Y:S02]  /*2ea90*/  IADD3 R24, P6, PT, R3, R0, RZ ;  /* 0x0000000003187210 */ /* 0x000fe40007fde0ff */
[----:B-1----:R-:W-:Y:S01]  /*2eaa0*/  ISETP.LT.AND P5, PT, R25, UR6, !P0 ;  /* 0x0000000619007c0c */ /* 0x002fe2000c7a1270 */
[----:B------:R-:W1:Y:S01]  /*2eab0*/  LDCU UR6, c[0x0][0x39c] ;  /* 0x00007380ff0677ac */ /* 0x000e620008000800 */
[----:B----4-:R-:W-:Y:S02]  /*2eac0*/  PRMT R25, R29, 0x7771, RZ ;  /* 0x000077711d197816 */ /* 0x010fe400000000ff */
[----:B------:R-:W4:Y:S03]  /*2ead0*/  LDC R29, c[0x0][0x3b8] ;  /* 0x0000ee00ff1d7b82 */ /* 0x000f260000000800 */
[----:B------:R0:W-:Y:S05]  /*2eae0*/  @P4 STG.E.U8 desc[UR8][R26.64], R25 ;  /* 0x000000191a004986 */ /* 0x0001ea000c101108 */
[----:B0-----:R-:W0:Y:S01]  /*2eaf0*/  LDC R27, c[0x0][0x3b8] ;  /* 0x0000ee00ff1b7b82 */ /* 0x001e220000000800 */
[----:B------:R-:W-:Y:S01]  /*2eb00*/  LEA.HI.X.SX32 R25, R3, R2, 0x1, P6 ;  /* 0x0000000203197211 */ /* 0x000fe200030f0eff */
[----:B------:R-:W3:Y:S01]  /*2eb10*/  LDL.LU R26, [R1+0x338] ;  /* 0x00033800011a7983 */ /* 0x000ee20000300800 */
[----:B0-----:R-:W-:Y:S01]  /*2eb20*/  IMAD R27, R27, 0x2, R3 ;  /* 0x000000021b1b7824 */ /* 0x001fe200078e0203 */
[----:B--2---:R-:W-:-:S04]  /*2eb30*/  PRMT R3, R28, 0x7771, RZ ;  /* 0x000077711c037816 */ /* 0x004fc800000000ff */
[----:B------:R-:W0:Y:S01]  /*2eb40*/  LDC R28, c[0x0][0x3b8] ;  /* 0x0000ee00ff1c7b82 */ /* 0x000e220000000800 */
[----:B------:R2:W-:Y:S04]  /*2eb50*/  @P3 STG.E.U8 desc[UR8][R24.64], R3 ;  /* 0x0000000318003986 */ /* 0x0005e8000c101108 */
[----:B--2---:R-:W2:Y:S03]  /*2eb60*/  LDL R25, [R1+0x24] ;  /* 0x0000240001197983 */ /* 0x004ea60000100800 */
[----:B------:R-:W0:Y:S01]  /*2eb70*/  LDC R3, c[0x0][0x3b8] ;  /* 0x0000ee00ff037b82 */ /* 0x000e220000000800 */
[----:B------:R-:W4:Y:S01]  /*2eb80*/  LDL.LU R24, [R1+0x33c] ;  /* 0x00033c0001187983 */ /* 0x000f220000300800 */
[----:B0-----:R-:W-:Y:S01]  /*2eb90*/  IMAD R3, R3, 0x2, R27 ;  /* 0x0000000203037824 */ /* 0x001fe200078e021b */
[----:B---3--:R-:W-:Y:S01]  /*2eba0*/  ISETP.LT.AND P4, PT, R26, UR5, !P0 ;  /* 0x000000051a007c0c */ /* 0x008fe2000c781270 */
[----:B------:R-:W0:Y:S01]  /*2ebb0*/  LDCU UR5, c[0x0][0x39c] ;  /* 0x00007380ff0577ac */ /* 0x000e220008000800 */
[----:B------:R-:W-:-:S04]  /*2ebc0*/  IADD3 R26, P6, PT, R27, R0, RZ ;  /* 0x000000001b1a7210 */ /* 0x000fc80007fde0ff */
[----:B------:R-:W-:Y:S02]  /*2ebd0*/  LEA.HI.X.SX32 R27, R27, R2, 0x1, P6 ;  /* 0x000000021b1b7211 */ /* 0x000fe400030f0eff */
[----:B--2---:R-:W-:Y:S02]  /*2ebe0*/  PRMT R25, R25, 0x7771, RZ ;  /* 0x0000777119197816 */ /* 0x004fe400000000ff */
[----:B----4-:R-:W-:-:S03]  /*2ebf0*/  ISETP.LT.AND P3, PT, R24, UR4, !P0 ;  /* 0x0000000418007c0c */ /* 0x010fc6000c761270 */
        /* <DEDUP_REMOVED lines=11> */
[----:B0-----:R-:W-:Y:S01]  /*2ecb0*/  ISETP.LT.AND P2, PT, R26, UR5, !P0 ;  /* 0x000000051a007c0c */ /* 0x001fe2000c741270 */
[----:B------:R-:W-:Y:S01]  /*2ecc0*/  IMAD R3, R28, 0x2, R27 ;  /* 0x000000021c037824 */ /* 0x000fe200078e021b */
[C---:B------:R-:W-:Y:S01]  /*2ecd0*/  IADD3 R26, P6, PT, R27.reuse, R0, RZ ;  /* 0x000000001b1a7210 */ /* 0x040fe20007fde0ff */
[----:B------:R-:W0:Y:S01]  /*2ece0*/  LDC R28, c[0x0][0x3b8] ;  /* 0x0000ee00ff1c7b82 */ /* 0x000e220000000800 */
[----:B------:R-:W2:Y:S02]  /*2ecf0*/  LDCU UR5, c[0x0][0x39c] ;  /* 0x00007380ff0577ac */ /* 0x000ea40008000800 */
[----:B------:R-:W-:-:S02]  /*2ed00*/  LEA.HI.X.SX32 R27, R27, R2, 0x1, P6 ;  /* 0x000000021b1b7211 */ /* 0x000fc400030f0eff */
[----:B-1----:R-:W-:Y:S01]  /*2ed10*/  ISETP.LT.AND P5, PT, R25, UR6, !P0 ;  /* 0x0000000619007c0c */ /* 0x002fe2000c7a1270 */
[----:B------:R-:W1:Y:S01]  /*2ed20*/  LDCU UR6, c[0x0][0x39c] ;  /* 0x00007380ff0677ac */ /* 0x000e620008000800 */
[----:B----4-:R-:W-:Y:S02]  /*2ed30*/  PRMT R25, R29, 0x7771, RZ ;  /* 0x000077711d197816 */ /* 0x010fe400000000ff */
[C---:B------:R-:W-:Y:S01]  /*2ed40*/  IADD3 R24, P6, PT, R3.reuse, R0, RZ ;  /* 0x0000000003187210 */ /* 0x040fe20007fde0ff */
[----:B------:R-:W4:Y:S02]  /*2ed50*/  LDC R29, c[0x0][0x3b8] ;  /* 0x0000ee00ff1d7b82 */ /* 0x000f240000000800 */
[----:B------:R0:W-:Y:S04]  /*2ed60*/  @P4 STG.E.U8 desc[UR8][R26.64], R25 ;  /* 0x000000191a004986 */ /* 0x0001e8000c101108 */
[----:B0-----:R-:W3:Y:S01]  /*2ed70*/  LDL.LU R27, [R1+0x348] ;  /* 0x00034800011b7983 */ /* 0x001ee20000300800 */
[----:B------:R-:W-:-:S02]  /*2ed80*/  LEA.HI.X.SX32 R25, R3, R2, 0x1, P6 ;  /* 0x0000000203197211 */ /* 0x000fc400030f0eff */
[----:B---3--:R-:W-:Y:S01]  /*2ed90*/  ISETP.LT.AND P4, PT, R27, UR4, !P0 ;  /* 0x000000041b007c0c */ /* 0x008fe2000c781270 */
[----:B------:R-:W-:Y:S01]  /*2eda0*/  IMAD R27, R28, 0x2, R3 ;  /* 0x000000021c1b7824 */ /* 0x000fe200078e0203 */
[----:B------:R-:W-:Y:S01]  /*2edb0*/  PRMT R3, R4, 0x7771, RZ ;  /* 0x0000777104037816 */ /* 0x000fe200000000ff */
[----:B------:R-:W0:Y:S01]  /*2edc0*/  LDC R28, c[0x0][0x3b8] ;  /* 0x0000ee00ff1c7b82 */ /* 0x000e220000000800 */
[----:B------:R-:W3:Y:S03]  /*2edd0*/  LDCU UR4, c[0x0][0x39c] ;  /* 0x00007380ff0477ac */ /* 0x000ee60008000800 */
[----:B------:R1:W-:Y:S04]  /*2ede0*/  @P3 STG.E.U8 desc[UR8][R24.64], R3 ;  /* 0x0000000318003986 */ /* 0x0003e8000c101108 */
[----:B-1----:R-:W1:Y:S01]  /*2edf0*/  LDC R25, c[0x0][0x3b8] ;  /* 0x0000ee00ff197b82 */ /* 0x002e620000000800 */
[----:B------:R-:W-:Y:S01]  /*2ee00*/  IADD3 R26, P6, PT, R27, R0, RZ ;  /* 0x000000001b1a7210 */ /* 0x000fe20007fde0ff */
[----:B------:R-:W2:Y:S01]  /*2ee10*/  LDL.LU R24, [R1+0x34c] ;  /* 0x00034c0001187983 */ /* 0x000ea20000300800 */
[----:B-1----:R-:W-:-:S02]  /*2ee20*/  IMAD R3, R25, 0x2, R27 ;  /* 0x0000000219037824 */ /* 0x002fc400078e021b */
[----:B------:R-:W-:Y:S02]  /*2ee30*/  LEA.HI.X.SX32 R27, R27, R2, 0x1, P6 ;  /* 0x000000021b1b7211 */ /* 0x000fe400030f0eff */
[----:B------:R-:W-:-:S05]  /*2ee40*/  PRMT R25, R5, 0x7771, RZ ;  /* 0x0000777105197816 */ /* 0x000fca00000000ff */
[----:B------:R1:W-:Y:S04]  /*2ee50*/  @P2 STG.E.U8 desc[UR8][R26.64], R25 ;  /* 0x000000191a002986 */ /* 0x0003e8000c101108 */
[----:B-1----:R-:W3:Y:S01]  /*2ee60*/  LDL.LU R26, [R1+0x350] ;  /* 0x00035000011a7983 */ /* 0x002ee20000300800 */
[----:B----4-:R-:W-:-:S03]  /*2ee70*/  IMAD R27, R29, 0x2, R3 ;  /* 0x000000021d1b7824 */ /* 0x010fc600078e0203 */
[----:B------:R-:W4:Y:S01]  /*2ee80*/  LDL.LU R29, [R1+0x354] ;  /* 0x00035400011d7983 */ /* 0x000f220000300800 */
[----:B--2---:R-:W-:Y:S01]  /*2ee90*/  ISETP.LT.AND P3, PT, R24, UR5, !P0 ;  /* 0x0000000518007c0c */ /* 0x004fe2000c761270 */
        /* <DEDUP_REMOVED lines=8> */
[----:B---3--:R-:W-:Y:S01]  /*2ef20*/  ISETP.LT.AND P2, PT, R26, UR4, !P0 ;  /* 0x000000041a007c0c */ /* 0x008fe2000c741270 */
[----:B------:R-:W2:Y:S01]  /*2ef30*/  LDCU UR4, c[0x0][0x39c] ;  /* 0x00007380ff0477ac */ /* 0x000ea20008000800 */
[----:B------:R-:W-:-:S04]  /*2ef40*/  IADD3 R26, P6, PT, R27, R0, RZ ;  /* 0x000000001b1a7210 */ /* 0x000fc80007fde0ff */
[----:B------:R-:W-:-:S05]  /*2ef50*/  LEA.HI.X.SX32 R27, R27, R2, 0x1, P6 ;  /* 0x000000021b1b7211 */ /* 0x000fca00030f0eff */
[----:B------:R3:W-:Y:S04]  /*2ef60*/  @P4 STG.E.U8 desc[UR8][R26.64], R25 ;  /* 0x000000191a004986 */ /* 0x0007e8000c101108 */
[----:B---3--:R-:W1:Y:S01]  /*2ef70*/  LDL.LU R27, [R1+0x358] ;  /* 0x00035800011b7983 */ /* 0x008e620000300800 */
[----:B------:R-:W-:-:S04]  /*2ef80*/  IADD3 R24, P6, PT, R3, R0, RZ ;  /* 0x0000000003187210 */ /* 0x000fc80007fde0ff */
[----:B------:R-:W-:Y:S02]  /*2ef90*/  LEA.HI.X.SX32 R25, R3, R2, 0x1, P6 ;  /* 0x0000000203197211 */ /* 0x000fe400030f0eff */
[----:B-1----:R-:W-:Y:S01]  /*2efa0*/  ISETP.LT.AND P4, PT, R27, UR5, !P0 ;  /* 0x000000051b007c0c */ /* 0x002fe2000c781270 */
[----:B0-----:R-:W-:Y:S01]  /*2efb0*/  IMAD R27, R28, 0x2, R3 ;  /* 0x000000021c1b7824 */ /* 0x001fe200078e0203 */
[----:B------:R-:W-:Y:S01]  /*2efc0*/  PRMT R3, R8, 0x7771, RZ ;  /* 0x0000777108037816 */ /* 0x000fe200000000ff */
[----:B------:R-:W0:Y:S01]  /*2efd0*/  LDC R28, c[0x0][0x3b8] ;  /* 0x0000ee00ff1c7b82 */ /* 0x000e220000000800 */
[----:B----4-:R-:W-:Y:S01]  /*2efe0*/  ISETP.LT.AND P5, PT, R29, UR6, !P0 ;  /* 0x000000061d007c0c */ /* 0x010fe2000c7a1270 */
[----:B------:R-:W1:Y:S02]  /*2eff0*/  LDCU UR5, c[0x0][0x39c] ;  /* 0x00007380ff0577ac */ /* 0x000e640008000800 */
[----:B------:R3:W-:Y:S01]  /*2f000*/  @P3 STG.E.U8 desc[UR8][R24.64], R3 ;  /* 0x0000000318003986 */ /* 0x0007e2000c101108 */
[----:B------:R-:W-:Y:S01]  /*2f010*/  IADD3 R26, P6, PT, R27, R0, RZ ;  /* 0x000000001b1a7210 */ /* 0x000fe20007fde0ff */
[----:B------:R-:W4:Y:S02]  /*2f020*/  LDCU UR6, c[0x0][0x39c] ;  /* 0x00007380ff0677ac */ /* 0x000f240008000800 */
[----:B------:R-:W0:Y:S08]  /*2f030*/  LDC R29, c[0x0][0x3b8] ;  /* 0x0000ee00ff1d7b82 */ /* 0x000e300000000800 */
[----:B---3--:R-:W3:Y:S01]  /*2f040*/  LDC R25, c[0x0][0x3b8] ;  /* 0x0000ee00ff197b82 */ /* 0x008ee20000000800 */
[----:B------:R-:W2:Y:S01]  /*2f050*/  LDL.LU R24, [R1+0x35c] ;  /* 0x00035c0001187983 */ /* 0x000ea20000300800 */
[----:B---3--:R-:W-:Y:S01]  /*2f060*/  IMAD R3, R25, 0x2, R27 ;  /* 0x0000000219037824 */ /* 0x008fe200078e021b */
[----:B------:R-:W-:-:S02]  /*2f070*/  LEA.HI.X.SX32 R27, R27, R2, 0x1, P6 ;  /* 0x000000021b1b7211 */ /* 0x000fc400030f0eff */
[----:B------:R-:W-:-:S05]  /*2f080*/  PRMT R25, R9, 0x7771, RZ ;  /* 0x0000777109197816 */ /* 0x000fca00000000ff */
[----:B------:R3:W-:Y:S04]  /*2f090*/  @P2 STG.E.U8 desc[UR8][R26.64], R25 ;  /* 0x000000191a002986 */ /* 0x0007e8000c101108 */
[----:B---3--:R-:W1:Y:S01]  /*2f0a0*/  LDL.LU R26, [R1+0x360] ;  /* 0x00036000011a7983 */ /* 0x008e620000300800 */
[----:B0-----:R-:W-:-:S03]  /*2f0b0*/  IMAD R27, R29, 0x2, R3 ;  /* 0x000000021d1b7824 */ /* 0x001fc600078e0203 */
[----:B------:R-:W4:Y:S01]  /*2f0c0*/  LDL.LU R29, [R1+0x364] ;  /* 0x00036400011d7983 */ /* 0x000f220000300800 */
[----:B--2---:R-:W-:Y:S01]  /*2f0d0*/  ISETP.LT.AND P3, PT, R24, UR4, !P0 ;  /* 0x0000000418007c0c */ /* 0x004fe2000c761270 */
[----:B------:R-:W0:Y:S01]  /*2f0e0*/  LDCU UR4, c[0x0][0x39c] ;  /* 0x00007380ff0477ac */ /* 0x000e220008000800 */
[----:B------:R-:W-:-:S04]  /*2f0f0*/  IADD3 R24, P6, PT, R3, R0, RZ ;  /* 0x0000000003187210 */ /* 0x000fc80007fde0ff */
[----:B------:R-:W-:Y:S02]  /*2f100*/  LEA.HI.X.SX32 R25, R3, R2, 0x1, P6 ;  /* 0x0000000203197211 */ /* 0x000fe400030f0eff */
[----:B------:R-:W-:-:S05]  /*2f110*/  PRMT R3, R10, 0x7771, RZ ;  /* 0x000077710a037816 */ /* 0x000fca00000000ff */
[----:B------:R2:W-:Y:S02]  /*2f120*/  @P5 STG.E.U8 desc[UR8][R24.64], R3 ;  /* 0x0000000318005986 */ /* 0x0005e4000c101108 */
[----:B--2---:R-:W-:Y:S01]  /*2f130*/  IMAD R3, R28, 0x2, R27 ;  /* 0x000000021c037824 */ /* 0x004fe200078e021b */
[----:B------:R-:W-:Y:S01]  /*2f140*/  PRMT R25, R11, 0x7771, RZ ;  /* 0x000077710b197816 */ /* 0x000fe200000000ff */
[----:B------:R-:W2:Y:S01]  /*2f150*/  LDC R28, c[0x0][0x3b8] ;  /* 0x0000ee00ff1c7b82 */ /* 0x000ea20000000800 */
[----:B-1----:R-:W-:Y:S01]  /*2f160*/  ISETP.LT.AND P2, PT, R26, UR5, !P0 ;  /* 0x000000051a007c0c */ /* 0x002fe2000c741270 */
[----:B------:R-:W1:Y:S01]  /*2f170*/  LDCU UR5, c[0x0][0x39c] ;  /* 0x00007380ff0577ac */ /* 0x000e620008000800 */
[----:B------:R-:W-:-:S04]  /*2f180*/  IADD3 R26, P6, PT, R27, R0, RZ ;  /* 0x000000001b1a7210 */ /* 0x000fc80007fde0ff */
[----:B------:R-:W-:-:S05]  /*2f190*/  LEA.HI.X.SX32 R27, R27, R2, 0x1, P6 ;  /* 0x000000021b1b7211 */ /* 0x000fca00030f0eff */
[----:B------:R3:W-:Y:S04]  /*2f1a0*/  @P4 STG.E.U8 desc[UR8][R26.64], R25 ;  /* 0x000000191a004986 */ /* 0x0007e8000c101108 */
[----:B---3--:R-:W0:Y:S01]  /*2f1b0*/  LDL.LU R27, [R1+0x368] ;  /* 0x00036800011b7983 */ /* 0x008e220000300800 */
[----:B------:R-:W-:-:S04]  /*2f1c0*/  IADD3 R24, P6, PT, R3, R0, RZ ;  /* 0x0000000003187210 */ /* 0x000fc80007fde0ff */
[----:B------:R-:W-:Y:S02]  /*2f1d0*/  LEA.HI.X.SX32 R25, R3, R2, 0x1, P6 ;  /* 0x0000000203197211 */ /* 0x000fe400030f0eff */
[----:B0-----:R-:W-:Y:S01]  /*2f1e0*/  ISETP.LT.AND P4, PT, R27, UR4, !P0 ;  /* 0x000000041b007c0c */ /* 0x001fe2000c781270 */
[----:B--2---:R-:W-:Y:S01]  /*2f1f0*/  IMAD R27, R28, 0x2, R3 ;  /* 0x000000021c1b7824 */ /* 0x004fe200078e0203 */
[----:B------:R-:W-:Y:S01]  /*2f200*/  PRMT R3, R12, 0x7771, RZ ;  /* 0x000077710c037816 */ /* 0x000fe200000000ff */
[----:B------:R-:W0:Y:S01]  /*2f210*/  LDC R28, c[0x0][0x3b8] ;  /* 0x0000ee00ff1c7b82 */ /* 0x000e220000000800 */
[----:B----4-:R-:W-:Y:S01]  /*2f220*/  ISETP.LT.AND P5, PT, R29, UR6, !P0 ;  /* 0x000000061d007c0c */ /* 0x010fe2000c7a1270 */
[----:B------:R-:W2:Y:S02]  /*2f230*/  LDCU UR4, c[0x0][0x39c] ;  /* 0x00007380ff0477ac */ /* 0x000ea40008000800 */
[----:B------:R3:W-:Y:S01]  /*2f240*/  @P3 STG.E.U8 desc[UR8][R24.64], R3 ;  /* 0x0000000318003986 */ /* 0x0007e2000c101108 */
[----:B------:R-:W-:Y:S01]  /*2f250*/  IADD3 R26, P6, PT, R27, R0, RZ ;  /* 0x000000001b1a7210 */ /* 0x000fe20007fde0ff */
[----:B------:R-:W4:Y:S02]  /*2f260*/  LDCU UR6, c[0x0][0x39c] ;  /* 0x00007380ff0677ac */ /* 0x000f240008000800 */
[----:B------:R-:W0:Y:S08]  /*2f270*/  LDC R29, c[0x0][0x3b8] ;  /* 0x0000ee00ff1d7b82 */ /* 0x000e300000000800 */
[----:B---3--:R-:W3:Y:S01]  /*2f280*/  LDC R25, c[0x0][0x3b8] ;  /* 0x0000ee00ff197b82 */ /* 0x008ee20000000800 */
[----:B------:R-:W1:Y:S01]  /*2f290*/  LDL.LU R24, [R1+0x36c] ;  /* 0x00036c0001187983 */ /* 0x000e620000300800 */
[----:B---3--:R-:W-:Y:S01]  /*2f2a0*/  IMAD R3, R25, 0x2, R27 ;  /* 0x0000000219037824 */ /* 0x008fe200078e021b */
[----:B------:R-:W-:-:S02]  /*2f2b0*/  LEA.HI.X.SX32 R27, R27, R2, 0x1, P6 ;  /* 0x000000021b1b7211 */ /* 0x000fc400030f0eff */
[----:B------:R-:W-:-:S05]  /*2f2c0*/  PRMT R25, R13, 0x7771, RZ ;  /* 0x000077710d197816 */ /* 0x000fca00000000ff */
[----:B------:R3:W-:Y:S04]  /*2f2d0*/  @P2 STG.E.U8 desc[UR8][R26.64], R25 ;  /* 0x000000191a002986 */ /* 0x0007e8000c101108 */
[----:B---3--:R-:W2:Y:S01]  /*2f2e0*/  LDL.LU R26, [R1+0x370] ;  /* 0x00037000011a7983 */ /* 0x008ea20000300800 */
[----:B0-----:R-:W-:-:S03]  /*2f2f0*/  IMAD R27, R29, 0x2, R3 ;  /* 0x000000021d1b7824 */ /* 0x001fc600078e0203 */
[----:B------:R-:W4:Y:S01]  /*2f300*/  LDL.LU R29, [R1+0x374] ;  /* 0x00037400011d7983 */ /* 0x000f220000300800 */
[----:B-1----:R-:W-:Y:S01]  /*2f310*/  ISETP.LT.AND P3, PT, R24, UR5, !P0 ;  /* 0x0000000518007c0c */ /* 0x002fe2000c761270 */
[----:B------:R-:W0:Y:S01]  /*2f320*/  LDCU UR5, c[0x0][0x39c] ;  /* 0x00007380ff0577ac */ /* 0x000e220008000800 */
[----:B------:R-:W-:-:S04]  /*2f330*/  IADD3 R24, P6, PT, R3, R0, RZ ;  /* 0x0000000003187210 */ /* 0x000fc80007fde0ff */
[----:B------:R-:W-:Y:S02]  /*2f340*/  LEA.HI.X.SX32 R25, R3, R2, 0x1, P6 ;  /* 0x0000000203197211 */ /* 0x000fe400030f0eff */
[----:B------:R-:W-:-:S05]  /*2f350*/  PRMT R3, R14, 0x7771, RZ ;  /* 0x000077710e037816 */ /* 0x000fca00000000ff */
[----:B------:R1:W-:Y:S02]  /*2f360*/  @P5 STG.E.U8 desc[UR8][R24.64], R3 ;  /* 0x0000000318005986 */ /* 0x0003e4000c101108 */
[----:B-1----:R-:W-:Y:S01]  /*2f370*/  IMAD R3, R28, 0x2, R27 ;  /* 0x000000021c037824 */ /* 0x002fe200078e021b */
[----:B------:R-:W-:Y:S01]  /*2f380*/  PRMT R25, R15, 0x7771, RZ ;  /* 0x000077710f197816 */ /* 0x000fe200000000ff */
[----:B------:R-:W1:Y:S01]  /*2f390*/  LDC R28, c[0x0][0x3b8] ;  /* 0x0000ee00ff1c7b82 */ /* 0x000e620000000800 */
[----:B--2---:R-:W-:Y:S01]  /*2f3a0*/  ISETP.LT.AND P2, PT, R26, UR4, !P0 ;  /* 0x000000041a007c0c */ /* 0x004fe2000c741270 */
[----:B------:R-:W2:Y:S01]  /*2f3b0*/  LDCU UR4, c[0x0][0x39c] ;  /* 0x00007380ff0477ac */ /* 0x000ea20008000800 */
[----:B------:R-:W-:-:S04]  /*2f3c0*/  IADD3 R26, P6, PT, R27, R0, RZ ;  /* 0x000000001b1a7210 */ /* 0x000fc80007fde0ff */
[----:B------:R-:W-:-:S05]  /*2f3d0*/  LEA.HI.X.SX32 R27, R27, R2, 0x1, P6 ;  /* 0x000000021b1b7211 */ /* 0x000fca00030f0eff */
[----:B------:R3:W-:Y:S04]  /*2f3e0*/  @P4 STG.E.U8 desc[UR8][R26.64], R25 ;  /* 0x000000191a004986 */ /* 0x0007e8000c101108 */
[----:B---3--:R-:W0:Y:S01]  /*2f3f0*/  LDL.LU R27, [R1+0x378] ;  /* 0x00037800011b7983 */ /* 0x008e220000300800 */
[----:B------:R-:W-:-:S04]  /*2f400*/  IADD3 R24, P6, PT, R3, R0, RZ ;  /* 0x0000000003187210 */ /* 0x000fc80007fde0ff */
[----:B------:R-:W-:Y:S02]  /*2f410*/  LEA.HI.X.SX32 R25, R3, R2, 0x1, P6 ;  /* 0x0000000203197211 */ /* 0x000fe400030f0eff */
[----:B0-----:R-:W-:Y:S01]  /*2f420*/  ISETP.LT.AND P4, PT, R27, UR5, !P0 ;  /* 0x000000051b007c0c */ /* 0x001fe2000c781270 */
[----:B-1----:R-:W-:Y:S01]  /*2f430*/  IMAD R27, R28, 0x2, R3 ;  /* 0x000000021c1b7824 */ /* 0x002fe200078e0203 */
        /* <DEDUP_REMOVED lines=34> */
[----:B----4-:R-:W-:Y:S01]  /*2f660*/  ISETP.LT.AND P5, PT, R29, UR6, !P0 ;  /* 0x000000061d007c0c */ /* 0x010fe2000c7a1270 */
[----:B------:R-:W3:Y:S01]  /*2f670*/  LDCU UR6, c[0x0][0x39c] ;  /* 0x00007380ff0677ac */ /* 0x000ee20008000800 */
[----:B------:R-:W4:Y:S01]  /*2f680*/  LDC R29, c[0x0][0x3b8] ;  /* 0x0000ee00ff1d7b82 */ /* 0x000f220000000800 */
[----:B0-----:R-:W-:Y:S01]  /*2f690*/  ISETP.LT.AND P4, PT, R27, UR4, !P0 ;  /* 0x000000041b007c0c */ /* 0x001fe2000c781270 */
[----:B--2---:R-:W-:Y:S01]  /*2f6a0*/  IMAD R27, R28, 0x2, R3 ;  /* 0x000000021c1b7824 */ /* 0x004fe200078e0203 */
[----:B------:R-:W-:-:S05]  /*2f6b0*/  PRMT R3, R20, 0x7771, RZ ;  /* 0x0000777114037816 */ /* 0x000fca00000000ff */
[----:B------:R-:W0:Y:S01]  /*2f6c0*/  LDC R28, c[0x0][0x3b8] ;  /* 0x0000ee00ff1c7b82 */ /* 0x000e220000000800 */
[----:B------:R-:W2:Y:S01]  /*2f6d0*/  LDCU UR4, c[0x0][0x39c] ;  /* 0x00007380ff0477ac */ /* 0x000ea20008000800 */
[----:B------:R1:W-:Y:S04]  /*2f6e0*/  @P3 STG.E.U8 desc[UR8][R24.64], R3 ;  /* 0x0000000318003986 */ /* 0x0003e8000c101108 */
[----:B-1----:R-:W2:Y:S02]  /*2f6f0*/  LDL.LU R24, [R1+0x38c] ;  /* 0x00038c0001187983 */ /* 0x002ea40000300800 */
[----:B------:R-:W1:Y:S01]  /*2f700*/  LDC R25, c[0x0][0x3b8] ;  /* 0x0000ee00ff197b82 */ /* 0x000e620000000800 */
[----:B------:R-:W-:Y:S01]  /*2f710*/  IADD3 R26, P6, PT, R27, R0, RZ ;  /* 0x000000001b1a7210 */ /* 0x000fe20007fde0ff */
[----:B-1----:R-:W-:-:S03]  /*2f720*/  IMAD R3, R25, 0x2, R27 ;  /* 0x0000000219037824 */ /* 0x002fc600078e021b */
        /* <DEDUP_REMOVED lines=12> */
[----:B0-----:R-:W-:Y:S02]  /*2f7f0*/  IMAD R3, R28, 0x2, R27 ;  /* 0x000000021c037824 */ /* 0x001fe400078e021b */
[----:B------:R-:W2:Y:S01]  /*2f800*/  LDL R28, [R1] ;  /* 0x00000000011c7983 */ /* 0x000ea20000100800 */
[----:B------:R-:W-:Y:S02]  /*2f810*/  PRMT R25, R23, 0x7771, RZ ;  /* 0x0000777117197816 */ /* 0x000fe400000000ff */
[----:B---3--:R-:W-:Y:S01]  /*2f820*/  ISETP.LT.AND P2, PT, R26, UR4, !P0 ;  /* 0x000000041a007c0c */ /* 0x008fe2000c741270 */
[----:B------:R-:W0:Y:S01]  /*2f830*/  LDCU UR4, c[0x0][0x39c] ;  /* 0x00007380ff0477ac */ /* 0x000e220008000800 */
[----:B------:R-:W-:-:S04]  /*2f840*/  IADD3 R26, P6, PT, R27, R0, RZ ;  /* 0x000000001b1a7210 */ /* 0x000fc80007fde0ff */
[----:B------:R-:W-:-:S05]  /*2f850*/  LEA.HI.X.SX32 R27, R27, R2, 0x1, P6 ;  /* 0x000000021b1b7211 */ /* 0x000fca00030f0eff */
[----:B------:R3:W-:Y:S02]  /*2f860*/  @P4 STG.E.U8 desc[UR8][R26.64], R25 ;  /* 0x000000191a004986 */ /* 0x0007e4000c101108 */
[----:B---3--:R-:W3:Y:S01]  /*2f870*/  LDC R27, c[0x0][0x3b8] ;  /* 0x0000ee00ff1b7b82 */ /* 0x008ee20000000800 */
[C---:B------:R-:W-:Y:S01]  /*2f880*/  IADD3 R24, P6, PT, R3.reuse, R0, RZ ;  /* 0x0000000003187210 */ /* 0x040fe20007fde0ff */
[----:B------:R-:W1:Y:S03]  /*2f890*/  LDL.LU R26, [R1+0x398] ;  /* 0x00039800011a7983 */ /* 0x000e660000300800 */
[----:B------:R-:W-:Y:S01]  /*2f8a0*/  LEA.HI.X.SX32 R25, R3, R2, 0x1, P6 ;  /* 0x0000000203197211 */ /* 0x000fe200030f0eff */
[----:B---3--:R-:W-:Y:S01]  /*2f8b0*/  IMAD R27, R27, 0x2, R3 ;  /* 0x000000021b1b7824 */ /* 0x008fe200078e0203 */
[----:B--2---:R-:W-:Y:S02]  /*2f8c0*/  PRMT R3, R28, 0x7772, RZ ;  /* 0x000077721c037816 */ /* 0x004fe400000000ff */
[----:B----4-:R-:W-:Y:S01]  /*2f8d0*/  ISETP.LT.AND P5, PT, R29, UR6, !P0 ;  /* 0x000000061d007c0c */ /* 0x010fe2000c7a1270 */
[----:B------:R-:W2:Y:S01]  /*2f8e0*/  LDC R28, c[0x0][0x3b8] ;  /* 0x0000ee00ff1c7b82 */ /* 0x000ea20000000800 */
[----:B------:R-:W3:Y:S01]  /*2f8f0*/  LDCU UR6, c[0x0][0x39c] ;  /* 0x00007380ff0677ac */ /* 0x000ee20008000800 */
[----:B------:R4:W-:Y:S06]  /*2f900*/  @P3 STG.E.U8 desc[UR8][R24.64], R3 ;  /* 0x0000000318003986 */ /* 0x0009ec000c101108 */
[----:B------:R-:W0:Y:S01]  /*2f910*/  LDC R29, c[0x0][0x3b8] ;  /* 0x0000ee00ff1d7b82 */ /* 0x000e220000000800 */
[----:B----4-:R-:W4:Y:S07]  /*2f920*/  LDL R25, [R1+0x4] ;  /* 0x0000040001197983 */ /* 0x010f2e0000100800 */
[----:B------:R-:W0:Y:S01]  /*2f930*/  LDC R3, c[0x0][0x3b8] ;  /* 0x0000ee00ff037b82 */ /* 0x000e220000000800 */
[----:B------:R-:W2:Y:S01]  /*2f940*/  LDL.LU R24, [R1+0x39c] ;  /* 0x00039c0001187983 */ /* 0x000ea20000300800 */
[----:B-1----:R-:W-:Y:S01]  /*2f950*/  ISETP.LT.AND P4, PT, R26, UR5, !P0 ;  /* 0x000000051a007c0c */ /* 0x002fe2000c781270 */
[----:B0-----:R-:W-:Y:S01]  /*2f960*/  IMAD R3, R3, 0x2, R27 ;  /* 0x0000000203037824 */ /* 0x001fe200078e021b */
        /* <DEDUP_REMOVED lines=18> */
[----:B0-----:R-:W-:Y:S02]  /*2fa90*/  ISETP.LT.AND P2, PT, R26, UR5, !P0 ;  /* 0x000000051a007c0c */ /* 0x001fe4000c741270 */
[C---:B------:R-:W-:Y:S01]  /*2faa0*/  IADD3 R26, P6, PT, R27.reuse, R0, RZ ;  /* 0x000000001b1a7210 */ /* 0x040fe20007fde0ff */
[----:B------:R-:W0:Y:S03]  /*2fab0*/  LDCU UR5, c[0x0][0x39c] ;  /* 0x00007380ff0577ac */ /* 0x000e260008000800 */
[----:B------:R-:W-:Y:S02]  /*2fac0*/  LEA.HI.X.SX32 R27, R27, R2, 0x1, P6 ;  /* 0x000000021b1b7211 */ /* 0x000fe400030f0eff */
[----:B------:R-:W-:Y:S02]  /*2fad0*/  IADD3 R24, P6, PT, R3, R0, RZ ;  /* 0x0000000003187210 */ /* 0x000fe40007fde0ff */
[----:B---3--:R-:W-:-:S02]  /*2fae0*/  ISETP.LT.AND P5, PT, R25, UR6, !P0 ;  /* 0x0000000619007c0c */ /* 0x008fc4000c7a1270 */
[----:B--2---:R-:W-:Y:S01]  /*2faf0*/  PRMT R25, R29, 0x7772, RZ ;  /* 0x000077721d197816 */ /* 0x004fe200000000ff */
[----:B------:R-:W1:Y:S01]  /*2fb00*/  LDCU UR6, c[0x0][0x39c] ;  /* 0x00007380ff0677ac */ /* 0x000e620008000800 */
        /* <DEDUP_REMOVED lines=9> */
[----:B----4-:R-:W4:Y:S04]  /*2fba0*/  LDL R25, [R1+0x14] ;  /* 0x0000140001197983 */ /* 0x010f280000100800 */
[----:B------:R-:W0:Y:S01]  /*2fbb0*/  LDL.LU R24, [R1+0x3ac] ;  /* 0x0003ac0001187983 */ /* 0x000e220000300800 */
[----:B------:R-:W1:Y:S02]  /*2fbc0*/  LDC R3, c[0x0][0x3b8] ;  /* 0x0000ee00ff037b82 */ /* 0x000e640000000800 */
[----:B-1----:R-:W-:Y:S01]  /*2fbd0*/  IMAD R3, R3, 0x2, R27 ;  /* 0x0000000203037824 */ /* 0x002fe200078e021b */
[----:B--2---:R-:W-:-:S02]  /*2fbe0*/  ISETP.LT.AND P4, PT, R26, UR4, !P0 ;  /* 0x000000041a007c0c */ /* 0x004fc4000c781270 */
[C---:B------:R-:W-:Y:S01]  /*2fbf0*/  IADD3 R26, P6, PT, R27.reuse, R0, RZ ;  /* 0x000000001b1a7210 */ /* 0x040fe20007fde0ff */
[----:B------:R-:W1:Y:S03]  /*2fc00*/  LDCU UR4, c[0x0][0x39c] ;  /* 0x00007380ff0477ac */ /* 0x000e660008000800 */
[----:B------:R-:W-:Y:S02]  /*2fc10*/  LEA.HI.X.SX32 R27, R27, R2, 0x1, P6 ;  /* 0x000000021b1b7211 */ /* 0x000fe400030f0eff */
[----:B----4-:R-:W-:Y:S02]  /*2fc20*/  PRMT R25, R25, 0x7772, RZ ;  /* 0x0000777219197816 */ /* 0x010fe400000000ff */
[----:B0-----:R-:W-:Y:S02]  /*2fc30*/  ISETP.LT.AND P3, PT, R24, UR5, !P0 ;  /* 0x0000000518007c0c */ /* 0x001fe4000c761270 */
[----:B------:R-:W-:Y:S01]  /*2fc40*/  IADD3 R24, P6, PT, R3, R0, RZ ;  /* 0x0000000003187210 */ /* 0x000fe20007fde0ff */
[----:B------:R-:W0:Y:S01]  /*2fc50*/  LDCU UR5, c[0x0][0x39c] ;  /* 0x00007380ff0577ac */ /* 0x000e220008000800 */
[----:B------:R2:W-:Y:S04]  /*2fc60*/  @P2 STG.E.U8 desc[UR8][R26.64], R25 ;  /* 0x000000191a002986 */ /* 0x0005e8000c101108 */
[----:B--2---:R-:W1:Y:S01]  /*2fc70*/  LDL.LU R26, [R1+0x3b0] ;  /* 0x0003b000011a7983 */ /* 0x004e620000300800 */
[----:B------:R-:W-:Y:S01]  /*2fc80*/  IMAD R27, R29, 0x2, R3 ;  /* 0x000000021d1b7824 */ /* 0x000fe200078e0203 */
[----:B------:R-:W-:-:S02]  /*2fc90*/  LEA.HI.X.SX32 R25, R3, R2, 0x1, P6 ;  /* 0x0000000203197211 */ /* 0x000fc400030f0eff */
[----:B------:R-:W2:Y:S04]  /*2fca0*/  LDL R29, [R1+0x1c] ;  /* 0x00001c00011d7983 */ /* 0x000ea80000100800 */
[----:B------:R-:W4:Y:S02]  /*2fcb0*/  LDL R3, [R1+0x18] ;  /* 0x0000180001037983 */ /* 0x000f240000100800 */
[----:B----4-:R-:W-:-:S05]  /*2fcc0*/  PRMT R3, R3, 0x7772, RZ ;  /* 0x0000777203037816 */ /* 0x010fca00000000ff */
[----:B------:R4:W-:Y:S04]  /*2fcd0*/  @P5 STG.E.U8 desc[UR8][R24.64], R3 ;  /* 0x0000000318005986 */ /* 0x0009e8000c101108 */
[----:B----4-:R-:W4:Y:S01]  /*2fce0*/  LDL.LU R25, [R1+0x3b4] ;  /* 0x0003b40001197983 */ /* 0x010f220000300800 */
[----:B---3--:R-:W-:-:S03]  /*2fcf0*/  IMAD R3, R28, 0x2, R27 ;  /* 0x000000021c037824 */ /* 0x008fc600078e021b */
[----:B------:R-:W3:Y:S01]  /*2fd00*/  LDL R28, [R1+0x20] ;  /* 0x00002000011c7983 */ /* 0x000ee20000100800 */
[----:B-1----:R-:W-:Y:S02]  /*2fd10*/  ISETP.LT.AND P2, PT, R26, UR4, !P0 ;  /* 0x000000041a007c0c */ /* 0x002fe4000c741270 */
[C---:B------:R-:W-:Y:S01]  /*2fd20*/  IADD3 R26, P6, PT, R27.reuse, R0, RZ ;  /* 0x000000001b1a7210 */ /* 0x040fe20007fde0ff */
[----:B------:R-:W1:Y:S03]  /*2fd30*/  LDCU UR4, c[0x0][0x39c] ;  /* 0x00007380ff0477ac */ /* 0x000e660008000800 */
[----:B------:R-:W-:Y:S02]  /*2fd40*/  LEA.HI.X.SX32 R27, R27, R2, 0x1, P6 ;  /* 0x000000021b1b7211 */ /* 0x000fe400030f0eff */
[----:B------:R-:W-:Y:S02]  /*2fd50*/  IADD3 R24, P6, PT, R3, R0, RZ ;  /* 0x0000000003187210 */ /* 0x000fe40007fde0ff */
[----:B----4-:R-:W-:-:S02]  /*2fd60*/  ISETP.LT.AND P5, PT, R25, UR6, !P0 ;  /* 0x0000000619007c0c */ /* 0x010fc4000c7a1270 */
[----:B--2---:R-:W-:Y:S01]  /*2fd70*/  PRMT R25, R29, 0x7772, RZ ;  /* 0x000077721d197816 */ /* 0x004fe200000000ff */
[----:B------:R-:W2:Y:S01]  /*2fd80*/  LDCU UR6, c[0x0][0x39c] ;  /* 0x00007380ff0677ac */ /* 0x000ea20008000800 */
[----:B------:R-:W4:Y:S03]  /*2fd90*/  LDC R29, c[0x0][0x3b8] ;  /* 0x0000ee00ff1d7b82 */ /* 0x000f260000000800 */
[----:B------:R0:W-:Y:S05]  /*2fda0*/  @P4 STG.E.U8 desc[UR8][R26.64], R25 ;  /* 0x000000191a004986 */ /* 0x0001ea000c101108 */
[----:B0-----:R-:W0:Y:S01]  /*2fdb0*/  LDC R27, c[0x0][0x3b8] ;  /* 0x0000ee00ff1b7b82 */ /* 0x001e220000000800 */
[----:B------:R-:W-:Y:S01]  /*2fdc0*/  LEA.HI.X.SX32 R25, R3, R2, 0x1, P6 ;  /* 0x0000000203197211 */ /* 0x000fe200030f0eff */
[----:B------:R-:W2:Y:S01]  /*2fdd0*/  LDL.LU R26, [R1+0x3b8] ;  /* 0x0003b800011a7983 */ /* 0x000ea20000300800 */
[----:B0-----:R-:W-:Y:S01]  /*2fde0*/  IMAD R27, R27, 0x2, R3 ;  /* 0x000000021b1b7824 */ /* 0x001fe200078e0203 */
[----:B---3--:R-:W-:-:S04]  /*2fdf0*/  PRMT R3, R28, 0x7772, RZ ;  /* 0x000077721c037816 */ /* 0x008fc800000000ff */
[----:B------:R-:W0:Y:S01]  /*2fe00*/  LDC R28, c[0x0][0x3b8] ;  /* 0x0000ee00ff1c7b82 */ /* 0x000e220000000800 */
[----:B------:R3:W-:Y:S04]  /*2fe10*/  @P3 STG.E.U8 desc[UR8][R24.64], R3 ;  /* 0x0000000318003986 */ /* 0x0007e8000c101108 */
[----:B---3--:R-:W3:Y:S04]  /*2fe20*/  LDL R25, [R1+0x24] ;  /* 0x0000240001197983 */ /* 0x008ee80000100800 */
[----:B------:R-:W1:Y:S01]  /*2fe30*/  LDL.LU R24, [R1+0x3bc] ;  /* 0x0003bc0001187983 */ /* 0x000e620000300800 */
[----:B------:R-:W0:Y:S02]  /*2fe40*/  LDC R3, c[0x0][0x3b8] ;  /* 0x0000ee00ff037b82 */ /* 0x000e240000000800 */
[----:B0-----:R-:W-:Y:S01]  /*2fe50*/  IMAD R3, R3, 0x2, R27 ;  /* 0x0000000203037824 */ /* 0x001fe200078e021b */
[----:B--2---:R-:W-:-:S02]  /*2fe60*/  ISETP.LT.AND P4, PT, R26, UR5, !P0 ;  /* 0x000000051a007c0c */ /* 0x004fc4000c781270 */
[C---:B------:R-:W-:Y:S01]  /*2fe70*/  IADD3 R26, P6, PT, R27.reuse, R0, RZ ;  /* 0x000000001b1a7210 */ /* 0x040fe20007fde0ff */
[----:B------:R-:W0:Y:S03]  /*2fe80*/  LDCU UR5, c[0x0][0x39c] ;  /* 0x00007380ff0577ac */ /* 0x000e260008000800 */
[----:B------:R-:W-:Y:S02]  /*2fe90*/  LEA.HI.X.SX32 R27, R27, R2, 0x1, P6 ;  /* 0x000000021b1b7211 */ /* 0x000fe400030f0eff */
[----:B---3--:R-:W-:Y:S02]  /*2fea0*/  PRMT R25, R25, 0x7772, RZ ;  /* 0x0000777219197816 */ /* 0x008fe400000000ff */
[----:B-1----:R-:W-:Y:S02]  /*2feb0*/  ISETP.LT.AND P3, PT, R24, UR4, !P0 ;  /* 0x0000000418007c0c */ /* 0x002fe4000c761270 */
[----:B------:R-:W-:Y:S01]  /*2fec0*/  IADD3 R24, P6, PT, R3, R0, RZ ;  /* 0x0000000003187210 */ /* 0x000fe20007fde0ff */
[----:B------:R-:W1:Y:S01]  /*2fed0*/  LDCU UR4, c[0x0][0x39c] ;  /* 0x00007380ff0477ac */ /* 0x000e620008000800 */
[----:B------:R2:W-:Y:S04]  /*2fee0*/  @P2 STG.E.U8 desc[UR8][R26.64], R25 ;  /* 0x000000191a002986 */ /* 0x0005e8000c101108 */
[----:B--2---:R-:W0:Y:S01]  /*2fef0*/  LDL.LU R26, [R1+0x3c0] ;  /* 0x0003c000011a7983 */ /* 0x004e220000300800 */
[----:B----4-:R-:W-:Y:S01]  /*2ff00*/  IMAD R27, R29, 0x2, R3 ;  /* 0x000000021d1b7824 */ /* 0x010fe200078e0203 */
[----:B------:R-:W-:-:S02]  /*2ff10*/  LEA.HI.X.SX32 R25, R3, R2, 0x1, P6 ;  /* 0x0000000203197211 */ /* 0x000fc400030f0eff */
[----:B------:R-:W2:Y:S04]  /*2ff20*/  LDL R29, [R1+0x2c] ;  /* 0x00002c00011d7983 */ /* 0x000ea80000100800 */
[----:B------:R-:W3:Y:S02]  /*2ff30*/  LDL R3, [R1+0x28] ;  /* 0x0000280001037983 */ /* 0x000ee40000100800 */
[----:B---3--:R-:W-:-:S05]  /*2ff40*/  PRMT R3, R3, 0x7772, RZ ;  /* 0x0000777203037816 */ /* 0x008fca00000000ff */
[----:B------:R3:W-:Y:S04]  /*2ff50*/  @P5 STG.E.U8 desc[UR8][R24.64], R3 ;  /* 0x0000000318005986 */ /* 0x0007e8000c101108 */
[----:B---3--:R-:W3:Y:S01]  /*2ff60*/  LDL.LU R25, [R1+0x3c4] ;  /* 0x0003c40001197983 */ /* 0x008ee20000300800 */
[----:B0-----:R-:W-:Y:S02]  /*2ff70*/  ISETP.LT.AND P2, PT, R26, UR5, !P0 ;  /* 0x000000051a007c0c */ /* 0x001fe4000c741270 */
[C---:B------:R-:W-:Y:S01]  /*2ff80*/  IADD3 R26, P6, PT, R27.reuse, R0, RZ ;  /* 0x000000001b1a7210 */ /* 0x040fe20007fde0ff */
[----:B------:R-:W-:Y:S01]  /*2ff90*/  IMAD R3, R28, 0x2, R27 ;  /* 0x000000021c037824 */ /* 0x000fe200078e021b */
[----:B------:R-:W0:Y:S01]  /*2ffa0*/  LDCU UR5, c[0x0][0x39c] ;  /* 0x00007380ff0577ac */ /* 0x000e220008000800 */
[----:B------:R-:W4:Y:S01]  /*2ffb0*/  LDC R28, c[0x0][0x3b8] ;  /* 0x0000ee00ff1c7b82 */ /* 0x000f220000000800 */
[----:B------:R-:W-:-:S02]  /*2ffc0*/  LEA.HI.X.SX32 R27, R27, R2, 0x1, P6 ;  /* 0x000000021b1b7211 */ /* 0x000fc400030f0eff */
[----:B---3--:R-:W-:Y:S02]  /*2ffd0*/  ISETP.LT.AND P5, PT, R25, UR6, !P0 ;  /* 0x0000000619007c0c */ /* 0x008fe4000c7a1270 */
[----:B--2---:R-:W-:Y:S02]  /*2ffe0*/  PRMT R25, R29, 0x7772, RZ ;  /* 0x000077721d197816 */ /* 0x004fe400000000ff */
[C---:B------:R-:W-:Y:S01]  /*2fff0*/  IADD3 R24, P6, PT, R3.reuse, R0, RZ ;  /* 0x0000000003187210 */ /* 0x040fe20007fde0ff */
[----:B------:R-:W2:Y:S01]  /*30000*/  LDC R29, c[0x0][0x3b8] ;  /* 0x0000ee00ff1d7b82 */ /* 0x000ea20000000800 */
[----:B------:R-:W3:Y:S01]  /*30010*/  LDCU UR6, c[0x0][0x39c] ;  /* 0x00007380ff0677ac */ /* 0x000ee20008000800 */
[----:B------:R0:W-:Y:S04]  /*30020*/  @P4 STG.E.U8 desc[UR8][R26.64], R25 ;  /* 0x000000191a004986 */ /* 0x0001e8000c101108 */
[----:B0-----:R-:W1:Y:S01]  /*30030*/  LDL.LU R27, [R1+0x3c8] ;  /* 0x0003c800011b7983 */ /* 0x001e620000300800 */
[----:B------:R-:W-:-:S02]  /*30040*/  LEA.HI.X.SX32 R25, R3, R2, 0x1, P6 ;  /* 0x0000000203197211 */ /* 0x000fc400030f0eff */
[----:B-1----:R-:W-:Y:S01]  /*30050*/  ISETP.LT.AND P4, PT, R27, UR4, !P0 ;  /* 0x000000041b007c0c */ /* 0x002fe2000c781270 */
[----:B----4-:R-:W-:Y:S01]  /*30060*/  IMAD R27, R28, 0x2, R3 ;  /* 0x000000021c1b7824 */ /* 0x010fe200078e0203 */
[----:B------:R-:W-:Y:S01]  /*30070*/  PRMT R3, R4, 0x7772, RZ ;  /* 0x0000777204037816 */ /* 0x000fe200000000ff */
[----:B------:R-:W0:Y:S01]  /*30080*/  LDC R28, c[0x0][0x3b8] ;  /* 0x0000ee00ff1c7b82 */ /* 0x000e220000000800 */
[----:B------:R-:W1:Y:S03]  /*30090*/  LDCU UR4, c[0x0][0x39c] ;  /* 0x00007380ff0477ac */ /* 0x000e660008000800 */
[----:B------:R4:W-:Y:S04]  /*300a0*/  @P3 STG.E.U8 desc[UR8][R24.64], R3 ;  /* 0x0000000318003986 */ /* 0x0009e8000c101108 */
[----:B----4-:R-:W4:Y:S01]  /*300b0*/  LDC R25, c[0x0][0x3b8] ;  /* 0x0000ee00ff197b82 */ /* 0x010f220000000800 */
[----:B------:R-:W-:Y:S01]  /*300c0*/  IADD3 R26, P6, PT, R27, R0, RZ ;  /* 0x000000001b1a7210 */ /* 0x000fe20007fde0ff */
[----:B------:R-:W3:Y:S01]  /*300d0*/  LDL.LU R24, [R1+0x3cc] ;  /* 0x0003cc0001187983 */ /* 0x000ee20000300800 */
[----:B----4-:R-:W-:-:S02]  /*300e0*/  IMAD R3, R25, 0x2, R27 ;  /* 0x0000000219037824 */ /* 0x010fc400078e021b */
[----:B------:R-:W-:Y:S02]  /*300f0*/  LEA.HI.X.SX32 R27, R27, R2, 0x1, P6 ;  /* 0x000000021b1b7211 */ /* 0x000fe400030f0eff */
[----:B------:R-:W-:-:S05]  /*30100*/  PRMT R25, R5, 0x7772, RZ ;  /* 0x0000777205197816 */ /* 0x000fca00000000ff */
[----:B------:R4:W-:Y:S04]  /*30110*/  @P2 STG.E.U8 desc[UR8][R26.64], R25 ;  /* 0x000000191a002986 */ /* 0x0009e8000c101108 */
[----:B----4-:R-:W1:Y:S01]  /*30120*/  LDL.LU R26, [R1+0x3d0] ;  /* 0x0003d000011a7983 */ /* 0x010e620000300800 */
[----:B--2---:R-:W-:-:S03]  /*30130*/  IMAD R27, R29, 0x2, R3 ;  /* 0x000000021d1b7824 */ /* 0x004fc600078e0203 */
[----:B------:R-:W2:Y:S01]  /*30140*/  LDL.LU R29, [R1+0x3d4] ;  /* 0x0003d400011d7983 */ /* 0x000ea20000300800 */
[----:B---3--:R-:W-:Y:S02]  /*30150*/  ISETP.LT.AND P3, PT, R24, UR5, !P0 ;  /* 0x0000000518007c0c */ /* 0x008fe4000c761270 */
[C---:B------:R-:W-:Y:S01]  /*30160*/  IADD3 R24, P6, PT, R3.reuse, R0, RZ ;  /* 0x0000000003187210 */ /* 0x040fe20007fde0ff */
[----:B------:R-:W3:Y:S03]  /*30170*/  LDCU UR5, c[0x0][0x39c] ;  /* 0x00007380ff0577ac */ /* 0x000ee60008000800 */
[----:B------:R-:W-:Y:S02]  /*30180*/  LEA.HI.X.SX32 R25, R3, R2, 0x1, P6 ;  /* 0x0000000203197211 */ /* 0x000fe400030f0eff */
[----:B------:R-:W-:-:S05]  /*30190*/  PRMT R3, R6, 0x7772, RZ ;  /* 0x0000777206037816 */ /* 0x000fca00000000ff */
[----:B------:R0:W-:Y:S02]  /*301a0*/  @P5 STG.E.U8 desc[UR8][R24.64], R3 ;  /* 0x0000000318005986 */ /* 0x0001e4000c101108 */
[----:B0-----:R-:W-:Y:S01]  /*301b0*/  IMAD R3, R28, 0x2, R27 ;  /* 0x000000021c037824 */ /* 0x001fe200078e021b */
[----:B------:R-:W-:Y:S01]  /*301c0*/  PRMT R25, R7, 0x7772, RZ ;  /* 0x0000777207197816 */ /* 0x000fe200000000ff */
[----:B------:R-:W0:Y:S01]  /*301d0*/  LDC R28, c[0x0][0x3b8] ;  /* 0x0000ee00ff1c7b82 */ /* 0x000e220000000800 */
[----:B-1----:R-:W-:Y:S02]  /*301e0*/  ISETP.LT.AND P2, PT, R26, UR4, !P0 ;  /* 0x000000041a007c0c */ /* 0x002fe4000c741270 */
[----:B------:R-:W-:Y:S02]  /*301f0*/  IADD3 R26, P6, PT, R27, R0, RZ ;  /* 0x000000001b1a7210 */ /* 0x000fe40007fde0ff */
[----:B--2---:R-:W-:Y:S01]  /*30200*/  ISETP.LT.AND P5, PT, R29, UR6, !P0 ;  /* 0x000000061d007c0c */ /* 0x004fe2000c7a1270 */
[----:B------:R-:W1:Y:S02]  /*30210*/  LDCU UR4, c[0x0][0x39c] ;  /* 0x00007380ff0477ac */ /* 0x000e640008000800 */
[----:B------:R-:W2:Y:S01]  /*30220*/  LDC R29, c[0x0][0x3b8] ;  /* 0x0000ee00ff1d7b82 */ /* 0x000ea20000000800 */
[----:B------:R-:W-:Y:S01]  /*30230*/  LEA.HI.X.SX32 R27, R27, R2, 0x1, P6 ;  /* 0x000000021b1b7211 */ /* 0x000fe200030f0eff */
[----:B------:R-:W4:Y:S04]  /*30240*/  LDCU UR6, c[0x0][0x39c] ;  /* 0x00007380ff0677ac */ /* 0x000f280008000800 */
[----:B------:R0:W-:Y:S04]  /*30250*/  @P4 STG.E.U8 desc[UR8][R26.64], R25 ;  /* 0x000000191a004986 */ /* 0x0001e8000c101108 */
[----:B0-----:R-:W3:Y:S01]  /*30260*/  LDL.LU R27, [R1+0x3d8] ;  /* 0x0003d800011b7983 */ /* 0x001ee20000300800 */
[----:B------:R-:W-:-:S04]  /*30270*/  IADD3 R24, P6, PT, R3, R0, RZ ;  /* 0x0000000003187210 */ /* 0x000fc80007fde0ff */
[----:B------:R-:W-:Y:S02]  /*30280*/  LEA.HI.X.SX32 R25, R3, R2, 0x1, P6 ;  /* 0x0000000203197211 */ /* 0x000fe400030f0eff */
        /* <DEDUP_REMOVED lines=8> */
[----:B------:R-:W3:Y:S01]  /*30310*/  LDL.LU R24, [R1+0x3dc] ;  /* 0x0003dc0001187983 */ /* 0x000ee20000300800 */
[----:B-1----:R-:W-:-:S02]  /*30320*/  IMAD R3, R25, 0x2, R27 ;  /* 0x0000000219037824 */ /* 0x002fc400078e021b */
[----:B------:R-:W-:Y:S02]  /*30330*/  LEA.HI.X.SX32 R27, R27, R2, 0x1, P6 ;  /* 0x000000021b1b7211 */ /* 0x000fe400030f0eff */
[----:B------:R-:W-:-:S05]  /*30340*/  PRMT R25, R9, 0x7772, RZ ;  /* 0x0000777209197816 */ /* 0x000fca00000000ff */
[----:B------:R1:W-:Y:S04]  /*30350*/  @P2 STG.E.U8 desc[UR8][R26.64], R25 ;  /* 0x000000191a002986 */ /* 0x0003e8000c101108 */
[----:B-1----:R-:W4:Y:S01]  /*30360*/  LDL.LU R26, [R1+0x3e0] ;  /* 0x0003e000011a7983 */ /* 0x002f220000300800 */
[----:B--2---:R-:W-:-:S03]  /*30370*/  IMAD R27, R29, 0x2, R3 ;  /* 0x000000021d1b7824 */ /* 0x004fc600078e0203 */
[----:B------:R-:W2:Y:S01]  /*30380*/  LDL.LU R29, [R1+0x3e4] ;  /* 0x0003e400011d7983 */ /* 0x000ea20000300800 */
[----:B---3--:R-:W-:Y:S02]  /*30390*/  ISETP.LT.AND P3, PT, R24, UR4, !P0 ;  /* 0x0000000418007c0c */ /* 0x008fe4000c761270 */
[C---:B------:R-:W-:Y:S01]  /*303a0*/  IADD3 R24, P6, PT, R3.reuse, R0, RZ ;  /* 0x0000000003187210 */ /* 0x040fe20007fde0ff */
[----:B------:R-:W1:Y:S03]  /*303b0*/  LDCU UR4, c[0x0][0x39c] ;  /* 0x00007380ff0477ac */ /* 0x000e660008000800 */
[----:B------:R-:W-:Y:S02]  /*303c0*/  LEA.HI.X.SX32 R25, R3, R2, 0x1, P6 ;  /* 0x0000000203197211 */ /* 0x000fe400030f0eff */
[----:B------:R-:W-:-:S05]  /*303d0*/  PRMT R3, R10, 0x7772, RZ ;  /* 0x000077720a037816 */ /* 0x000fca00000000ff */
[----:B------:R0:W-:Y:S02]  /*303e0*/  @P5 STG.E.U8 desc[UR8][R24.64], R3 ;  /* 0x0000000318005986 */ /* 0x0001e4000c101108 */
[----:B0-----:R-:W-:Y:S01]  /*303f0*/  IMAD R3, R28, 0x2, R27 ;  /* 0x000000021c037824 */ /* 0x001fe200078e021b */
[----:B------:R-:W-:Y:S01]  /*30400*/  PRMT R25, R11, 0x7772, RZ ;  /* 0x000077720b197816 */ /* 0x000fe200000000ff */
[----:B------:R-:W0:Y:S01]  /*30410*/  LDC R28, c[0x0][0x3b8] ;  /* 0x0000ee00ff1c7b82 */ /* 0x000e220000000800 */
[----:B----4-:R-:W-:Y:S02]  /*30420*/  ISETP.LT.AND P2, PT, R26, UR5, !P0 ;  /* 0x000000051a007c0c */ /* 0x010fe4000c741270 */
[----:B------:R-:W-:Y:S02]  /*30430*/  IADD3 R26, P6, PT, R27, R0, RZ ;  /* 0x000000001b1a7210 */ /* 0x000fe40007fde0ff */
[----:B--2---:R-:W-:Y:S01]  /*30440*/  ISETP.LT.AND P5, PT, R29, UR6, !P0 ;  /* 0x000000061d007c0c */ /* 0x004fe2000c7a1270 */
[----:B------:R-:W2:Y:S02]  /*30450*/  LDCU UR5, c[0x0][0x39c] ;  /* 0x00007380ff0577ac */ /* 0x000ea40008000800 */
[----:B------:R-:W3:Y:S01]  /*30460*/  LDC R29, c[0x0][0x3b8] ;  /* 0x0000ee00ff1d7b82 */ /* 0x000ee20000000800 */
[----:B------:R-:W-:Y:S01]  /*30470*/  LEA.HI.X.SX32 R27, R27, R2, 0x1, P6 ;  /* 0x000000021b1b7211 */ /* 0x000fe200030f0eff */
[----:B------:R-:W4:Y:S04]  /*30480*/  LDCU UR6, c[0x0][0x39c] ;  /* 0x00007380ff0677ac */ /* 0x000f280008000800 */
[----:B------:R0:W-:Y:S04]  /*30490*/  @P4 STG.E.U8 desc[UR8][R26.64], R25 ;  /* 0x000000191a004986 */ /* 0x0001e8000c101108 */
[----:B0-----:R-:W1:Y:S01]  /*304a0*/  LDL.LU R27, [R1+0x3e8] ;  /* 0x0003e800011b7983 */ /* 0x001e620000300800 */
[----:B------:R-:W-:-:S04]  /*304b0*/  IADD3 R24, P6, PT, R3, R0, RZ ;  /* 0x0000000003187210 */ /* 0x000fc80007fde0ff */
[----:B------:R-:W-:Y:S02]  /*304c0*/  LEA.HI.X.SX32 R25, R3, R2, 0x1, P6 ;  /* 0x0000000203197211 */ /* 0x000fe400030f0eff */
[----:B-1----:R-:W-:Y:S01]  /*304d0*/  ISETP.LT.AND P4, PT, R27, UR4, !P0 ;  /* 0x000000041b007c0c */ /* 0x002fe2000c781270 */
[----:B------:R-:W-:Y:S01]  /*304e0*/  IMAD R27, R28, 0x2, R3 ;  /* 0x000000021c1b7824 */ /* 0x000fe200078e0203 */
[----:B------:R-:W-:Y:S01]  /*304f0*/  PRMT R3, R12, 0x7772, RZ ;  /* 0x000077720c037816 */ /* 0x000fe200000000ff */
[----:B------:R-:W0:Y:S01]  /*30500*/  LDC R28, c[0x0][0x3b8] ;  /* 0x0000ee00ff1c7b82 */ /* 0x000e220000000800 */
[----:B------:R-:W1:Y:S03]  /*30510*/  LDCU UR4, c[0x0][0x39c] ;  /* 0x00007380ff0477ac */ /* 0x000e660008000800 */
[----:B------:R2:W-:Y:S04]  /*30520*/  @P3 STG.E.U8 desc[UR8][R24.64], R3 ;  /* 0x0000000318003986 */ /* 0x0005e8000c101108 */
[----:B--2---:R-:W2:Y:S01]  /*30530*/  LDC R25, c[0x0][0x3b8] ;  /* 0x0000ee00ff197b82 */ /* 0x004ea20000000800 */
[----:B------:R-:W-:Y:S01]  /*30540*/  IADD3 R26, P6, PT, R27, R0, RZ ;  /* 0x000000001b1a7210 */ /* 0x000fe20007fde0ff */
[----:B------:R-:W4:Y:S01]  /*30550*/  LDL.LU R24, [R1+0x3ec] ;  /* 0x0003ec0001187983 */ /* 0x000f220000300800 */
[----:B--2---:R-:W-:-:S02]  /*30560*/  IMAD R3, R25, 0x2, R27 ;  /* 0x0000000219037824 */ /* 0x004fc400078e021b */
[----:B------:R-:W-:Y:S02]  /*30570*/  LEA.HI.X.SX32 R27, R27, R2, 0x1, P6 ;  /* 0x000000021b1b7211 */ /* 0x000fe400030f0eff */
[----:B------:R-:W-:-:S05]  /*30580*/  PRMT R25, R13, 0x7772, RZ ;  /* 0x000077720d197816 */ /* 0x000fca00000000ff */
[----:B------:R2:W-:Y:S04]  /*30590*/  @P2 STG.E.U8 desc[UR8][R26.64], R25 ;  /* 0x000000191a002986 */ /* 0x0005e8000c101108 */
[----:B--2---:R-:W1:Y:S01]  /*305a0*/  LDL.LU R26, [R1+0x3f0] ;  /* 0x0003f000011a7983 */ /* 0x004e620000300800 */
[----:B---3--:R-:W-:-:S03]  /*305b0*/  IMAD R27, R29, 0x2, R3 ;  /* 0x000000021d1b7824 */ /* 0x008fc600078e0203 */
[----:B------:R-:W2:Y:S01]  /*305c0*/  LDL.LU R29, [R1+0x3f4] ;  /* 0x0003f400011d7983 */ /* 0x000ea20000300800 */
[----:B----4-:R-:W-:Y:S02]  /*305d0*/  ISETP.LT.AND P3, PT, R24, UR5, !P0 ;  /* 0x0000000518007c0c */ /* 0x010fe4000c761270 */
        /* <DEDUP_REMOVED lines=61> */
[----:B--2---:R-:W2:Y:S01]  /*309b0*/  LDL.LU R24, [R1+0x40c] ;  /* 0x00040c0001187983 */ /* 0x004ea20000300800 */
[----:B------:R-:W0:Y:S01]  /*309c0*/  LDC R25, c[0x0][0x3b8] ;  /* 0x0000ee00ff197b82 */ /* 0x000e220000000800 */
[----:B------:R-:W-:Y:S01]  /*309d0*/  IADD3 R26, P6, PT, R27, R0, RZ ;  /* 0x000000001b1a7210 */ /* 0x000fe20007fde0ff */
[----:B0-----:R-:W-:-:S03]  /*309e0*/  IMAD R3, R25, 0x2, R27 ;  /* 0x0000000219037824 */ /* 0x001fc600078e021b */
[----:B------:R-:W-:Y:S02]  /*309f0*/  LEA.HI.X.SX32 R27, R27, R2, 0x1, P6 ;  /* 0x000000021b1b7211 */ /* 0x000fe400030f0eff */
[----:B------:R-:W-:-:S05]  /*30a00*/  PRMT R25, R21, 0x7772, RZ ;  /* 0x0000777215197816 */ /* 0x000fca00000000ff */
[----:B------:R3:W-:Y:S02]  /*30a10*/  @P2 STG.E.U8 desc[UR8][R26.64], R25 ;  /* 0x000000191a002986 */ /* 0x0007e4000c101108 */
[----:B---3--:R-:W-:Y:S02]  /*30a20*/  IMAD R27, R29, 0x2, R3 ;  /* 0x000000021d1b7824 */ /* 0x008fe400078e0203 */
[----:B------:R-:W1:Y:S04]  /*30a30*/  LDL.LU R26, [R1+0x410] ;  /* 0x00041000011a7983 */ /* 0x000e680000300800 */
[----:B------:R-:W3:Y:S01]  /*30a40*/  LDL.LU R29, [R1] ;  /* 0x00000000011d7983 */ /* 0x000ee20000300800 */
[----:B--2---:R-:W-:Y:S02]  /*30a50*/  ISETP.LT.AND P3, PT, R24, UR5, !P0 ;  /* 0x0000000518007c0c */ /* 0x004fe4000c761270 */
[C---:B------:R-:W-:Y:S01]  /*30a60*/  IADD3 R24, P6, PT, R3.reuse, R0, RZ ;  /* 0x0000000003187210 */ /* 0x040fe20007fde0ff */
[----:B------:R-:W0:Y:S03]  /*30a70*/  LDCU UR5, c[0x0][0x39c] ;  /* 0x00007380ff0577ac */ /* 0x000e260008000800 */
[----:B------:R-:W-:-:S02]  /*30a80*/  LEA.HI.X.SX32 R25, R3, R2, 0x1, P6 ;  /* 0x0000000203197211 */ /* 0x000fc400030f0eff */
[----:B------:R-:W-:-:S05]  /*30a90*/  PRMT R3, R22, 0x7772, RZ ;  /* 0x0000777216037816 */ /* 0x000fca00000000ff */
[----:B------:R2:W-:Y:S04]  /*30aa0*/  @P5 STG.E.U8 desc[UR8][R24.64], R3 ;  /* 0x0000000318005986 */ /* 0x0005e8000c101108 */
[----:B--2---:R-:W4:Y:S01]  /*30ab0*/  LDL.LU R25, [R1+0x414] ;  /* 0x0004140001197983 */ /* 0x004f220000300800 */
[----:B------:R-:W-:-:S03]  /*30ac0*/  IMAD R3, R28, 0x2, R27 ;  /* 0x000000021c037824 */ /* 0x000fc600078e021b */
[----:B------:R-:W2:Y:S01]  /*30ad0*/  LDL.LU R28, [R1+0x4] ;  /* 0x00000400011c7983 */ /* 0x000ea20000300800 */
[----:B-1----:R-:W-:Y:S02]  /*30ae0*/  ISETP.LT.AND P2, PT, R26, UR4, !P0 ;  /* 0x000000041a007c0c */ /* 0x002fe4000c741270 */
[C---:B------:R-:W-:Y:S01]  /*30af0*/  IADD3 R26, P6, PT, R27.reuse, R0, RZ ;  /* 0x000000001b1a7210 */ /* 0x040fe20007fde0ff */
[----:B------:R-:W1:Y:S03]  /*30b00*/  LDCU UR4, c[0x0][0x39c] ;  /* 0x00007380ff0477ac */ /* 0x000e660008000800 */
[----:B------:R-:W-:Y:S02]  /*30b10*/  LEA.HI.X.SX32 R27, R27, R2, 0x1, P6 ;  /* 0x000000021b1b7211 */ /* 0x000fe400030f0eff */
[----:B------:R-:W-:Y:S02]  /*30b20*/  IADD3 R24, P6, PT, R3, R0, RZ ;  /* 0x0000000003187210 */ /* 0x000fe40007fde0ff */
[----:B----4-:R-:W-:-:S02]  /*30b30*/  ISETP.LT.AND P5, PT, R25, UR6, !P0 ;  /* 0x0000000619007c0c */ /* 0x010fc4000c7a1270 */
[----:B------:R-:W-:Y:S01]  /*30b40*/  PRMT R25, R23, 0x7772, RZ ;  /* 0x0000777217197816 */ /* 0x000fe200000000ff */
[----:B------:R-:W4:Y:S04]  /*30b50*/  LDCU UR6, c[0x0][0x39c] ;  /* 0x00007380ff0677ac */ /* 0x000f280008000800 */
[----:B------:R0:W-:Y:S02]  /*30b60*/  @P4 STG.E.U8 desc[UR8][R26.64], R25 ;  /* 0x000000191a004986 */ /* 0x0001e4000c101108 */
[----:B0-----:R-:W0:Y:S02]  /*30b70*/  LDC R27, c[0x0][0x3b8] ;  /* 0x0000ee00ff1b7b82 */ /* 0x001e240000000800 */
[----:B------:R-:W4:Y:S01]  /*30b80*/  LDL.LU R26, [R1+0x418] ;  /* 0x00041800011a7983 */ /* 0x000f220000300800 */
[----:B------:R-:W-:Y:S01]  /*30b90*/  LEA.HI.X.SX32 R25, R3, R2, 0x1, P6 ;  /* 0x0000000203197211 */ /* 0x000fe200030f0eff */
[----:B0-----:R-:W-:Y:S01]  /*30ba0*/  IMAD R27, R27, 0x2, R3 ;  /* 0x000000021b1b7824 */ /* 0x001fe200078e0203 */
[----:B---3--:R-:W-:-:S03]  /*30bb0*/  PRMT R3, R29, 0x7773, RZ ;  /* 0x000077731d037816 */ /* 0x008fc600000000ff */
[----:B------:R-:W0:Y:S02]  /*30bc0*/  LDC R29, c[0x0][0x3b8] ;  /* 0x0000ee00ff1d7b82 */ /* 0x000e240000000800 */
[----:B------:R3:W-:Y:S04]  /*30bd0*/  @P3 STG.E.U8 desc[UR8][R24.64], R3 ;  /* 0x0000000318003986 */ /* 0x0007e8000c101108 */
[----:B---3--:R-:W1:Y:S02]  /*30be0*/  LDL.LU R24, [R1+0x41c] ;  /* 0x00041c0001187983 */ /* 0x008e640000300800 */
[----:B------:R-:W3:Y:S02]  /*30bf0*/  LDC R25, c[0x0][0x3b8] ;  /* 0x0000ee00ff197b82 */ /* 0x000ee40000000800 */
[----:B---3--:R-:W-:Y:S01]  /*30c00*/  IMAD R3, R25, 0x2, R27 ;  /* 0x0000000219037824 */ /* 0x008fe200078e021b */
[----:B--2---:R-:W-:-:S05]  /*30c10*/  PRMT R25, R28, 0x7773, RZ ;  /* 0x000077731c197816 */ /* 0x004fca00000000ff */
[----:B------:R-:W2:Y:S01]  /*30c20*/  LDC R28, c[0x0][0x3b8] ;  /* 0x0000ee00ff1c7b82 */ /* 0x000ea20000000800 */
[----:B----4-:R-:W-:Y:S02]  /*30c30*/  ISETP.LT.AND P4, PT, R26, UR5, !P0 ;  /* 0x000000051a007c0c */ /* 0x010fe4000c781270 */
[C---:B------:R-:W-:Y:S01]  /*30c40*/  IADD3 R26, P6, PT, R27.reuse, R0, RZ ;  /* 0x000000001b1a7210 */ /* 0x040fe20007fde0ff */
[----:B------:R-:W3:Y:S03]  /*30c50*/  LDCU UR5, c[0x0][0x39c] ;  /* 0x00007380ff0577ac */ /* 0x000ee60008000800 */
[----:B------:R-:W-:-:S05]  /*30c60*/  LEA.HI.X.SX32 R27, R27, R2, 0x1, P6 ;  /* 0x000000021b1b7211 */ /* 0x000fca00030f0eff */
[----:B------:R4:W-:Y:S02]  /*30c70*/  @P2 STG.E.U8 desc[UR8][R26.64], R25 ;  /* 0x000000191a002986 */ /* 0x0009e4000c101108 */
[----:B----4-:R-:W4:Y:S02]  /*30c80*/  LDC R27, c[0x0][0x3b8] ;  /* 0x0000ee00ff1b7b82 */ /* 0x010f240000000800 */
[----:B------:R-:W3:Y:S01]  /*30c90*/  LDL.LU R26, [R1+0x420] ;  /* 0x00042000011a7983 */ /* 0x000ee20000300800 */
[----:B-1----:R-:W-:Y:S02]  /*30ca0*/  ISETP.LT.AND P3, PT, R24, UR4, !P0 ;  /* 0x0000000418007c0c */ /* 0x002fe4000c761270 */
[----:B------:R-:W-:Y:S01]  /*30cb0*/  IADD3 R24, P6, PT, R3, R0, RZ ;  /* 0x0000000003187210 */ /* 0x000fe20007fde0ff */
[----:B------:R-:W1:Y:S01]  /*30cc0*/  LDCU UR4, c[0x0][0x39c] ;  /* 0x00007380ff0477ac */ /* 0x000e620008000800 */
[----:B----4-:R-:W-:Y:S02]  /*30cd0*/  IMAD R27, R27, 0x2, R3 ;  /* 0x000000021b1b7824 */ /* 0x010fe400078e0203 */
[----:B------:R-:W-:-:S02]  /*30ce0*/  LEA.HI.X.SX32 R25, R3, R2, 0x1, P6 ;  /* 0x0000000203197211 */ /* 0x000fc400030f0eff */
[----:B------:R-:W4:Y:S02]  /*30cf0*/  LDL.LU R3, [R1+0x8] ;  /* 0x0000080001037983 */ /* 0x000f240000300800 */
[----:B----4-:R-:W-:-:S05]  /*30d00*/  PRMT R3, R3, 0x7773, RZ ;  /* 0x0000777303037816 */ /* 0x010fca00000000ff */
[----:B------:R4:W-:Y:S04]  /*30d10*/  @P5 STG.E.U8 desc[UR8][R24.64], R3 ;  /* 0x0000000318005986 */ /* 0x0009e8000c101108 */
[----:B----4-:R-:W4:Y:S04]  /*30d20*/  LDL.LU R24, [R1+0x424] ;  /* 0x0004240001187983 */ /* 0x010f280000300800 */
[----:B------:R-:W2:Y:S01]  /*30d30*/  LDL.LU R25, [R1+0xc] ;  /* 0x00000c0001197983 */ /* 0x000ea20000300800 */
[----:B---3--:R-:W-:Y:S02]  /*30d40*/  ISETP.LT.AND P2, PT, R26, UR5, !P0 ;  /* 0x000000051a007c0c */ /* 0x008fe4000c741270 */
[----:B------:R-:W-:Y:S01]  /*30d50*/  IADD3 R26, P6, PT, R27, R0, RZ ;  /* 0x000000001b1a7210 */ /* 0x000fe20007fde0ff */
[----:B0-----:R-:W-:Y:S01]  /*30d60*/  IMAD R3, R29, 0x2, R27 ;  /* 0x000000021d037824 */ /* 0x001fe200078e021b */
[----:B------:R-:W0:Y:S01]  /*30d70*/  LDCU UR5, c[0x0][0x39c] ;  /* 0x00007380ff0577ac */ /* 0x000e220008000800 */
[----:B------:R-:W3:Y:S01]  /*30d80*/  LDC R29, c[0x0][0x3b8] ;  /* 0x0000ee00ff1d7b82 */ /* 0x000ee20000000800 */
[----:B------:R-:W-:-:S02]  /*30d90*/  LEA.HI.X.SX32 R27, R27, R2, 0x1, P6 ;  /* 0x000000021b1b7211 */ /* 0x000fc400030f0eff */
[----:B--2---:R-:W-:-:S05]  /*30da0*/  PRMT R25, R25, 0x7773, RZ ;  /* 0x0000777319197816 */ /* 0x004fca00000000ff */
[----:B------:R2:W-:Y:S04]  /*30db0*/  @P4 STG.E.U8 desc[UR8][R26.64], R25 ;  /* 0x000000191a004986 */ /* 0x0005e8000c101108 */
[----:B--2---:R-:W1:Y:S04]  /*30dc0*/  LDL.LU R27, [R1+0x428] ;  /* 0x00042800011b7983 */ /* 0x004e680000300800 */
[----:B------:R-:W2:Y:S01]  /*30dd0*/  LDL.LU R26, [R1+0x10] ;  /* 0x00001000011a7983 */ /* 0x000ea20000300800 */
[----:B----4-:R-:W-:Y:S02]  /*30de0*/  ISETP.LT.AND P5, PT, R24, UR6, !P0 ;  /* 0x0000000618007c0c */ /* 0x010fe4000c7a1270 */
[C---:B------:R-:W-:Y:S01]  /*30df0*/  IADD3 R24, P6, PT, R3.reuse, R0, RZ ;  /* 0x0000000003187210 */ /* 0x040fe20007fde0ff */
[----:B------:R-:W4:Y:S03]  /*30e00*/  LDCU UR6, c[0x0][0x39c] ;  /* 0x00007380ff0677ac */ /* 0x000f260008000800 */
[----:B------:R-:W-:-:S02]  /*30e10*/  LEA.HI.X.SX32 R25, R3, R2, 0x1, P6 ;  /* 0x0000000203197211 */ /* 0x000fc400030f0eff */
[----:B-1----:R-:W-:Y:S01]  /*30e20*/  ISETP.LT.AND P4, PT, R27, UR4, !P0 ;  /* 0x000000041b007c0c */ /* 0x002fe2000c781270 */
[----:B------:R-:W-:Y:S01]  /*30e30*/  IMAD R27, R28, 0x2, R3 ;  /* 0x000000021c1b7824 */ /* 0x000fe200078e0203 */
[----:B--2---:R-:W-:Y:S01]  /*30e40*/  PRMT R3, R26, 0x7773, RZ ;  /* 0x000077731a037816 */ /* 0x004fe200000000ff */
[----:B------:R-:W1:Y:S01]  /*30e50*/  LDC R28, c[0x0][0x3b8] ;  /* 0x0000ee00ff1c7b82 */ /* 0x000e620000000800 */
[----:B------:R-:W2:Y:S03]  /*30e60*/  LDCU UR4, c[0x0][0x39c] ;  /* 0x00007380ff0477ac */ /* 0x000ea60008000800 */
[----:B------:R0:W-:Y:S04]  /*30e70*/  @P3 STG.E.U8 desc[UR8][R24.64], R3 ;  /* 0x0000000318003986 */ /* 0x0001e8000c101108 */
[----:B0-----:R-:W2:Y:S01]  /*30e80*/  LDL.LU R25, [R1+0x14] ;  /* 0x0000140001197983 */ /* 0x001ea20000300800 */
[----:B------:R-:W0:Y:S01]  /*30e90*/  LDC R3, c[0x0][0x3b8] ;  /* 0x0000ee00ff037b82 */ /* 0x000e220000000800 */
[----:B------:R-:W-:-:S02]  /*30ea0*/  IADD3 R26, P6, PT, R27, R0, RZ ;  /* 0x000000001b1a7210 */ /* 0x000fc40007fde0ff */
[----:B------:R-:W3:Y:S01]  /*30eb0*/  LDL.LU R24, [R1+0x42c] ;  /* 0x00042c0001187983 */ /* 0x000ee20000300800 */
[----:B0-----:R-:W-:Y:S01]  /*30ec0*/  IMAD R3, R3, 0x2, R27 ;  /* 0x0000000203037824 */ /* 0x001fe200078e021b */
[----:B------:R-:W-:Y:S02]  /*30ed0*/  LEA.HI.X.SX32 R27, R27, R2, 0x1, P6 ;  /* 0x000000021b1b7211 */ /* 0x000fe400030f0eff */
[----:B--2---:R-:W-:-:S05]  /*30ee0*/  PRMT R25, R25, 0x7773, RZ ;  /* 0x0000777319197816 */ /* 0x004fca00000000ff */
[----:B------:R0:W-:Y:S04]  /*30ef0*/  @P2 STG.E.U8 desc[UR8][R26.64], R25 ;  /* 0x000000191a002986 */ /* 0x0001e8000c101108 */
[----:B0-----:R-:W2:Y:S01]  /*30f00*/  LDL.LU R26, [R1+0x430] ;  /* 0x00043000011a7983 */ /* 0x001ea20000300800 */
[----:B---3--:R-:W-:-:S03]  /*30f10*/  IMAD R27, R29, 0x2, R3 ;  /* 0x000000021d1b7824 */ /* 0x008fc600078e0203 */
[----:B------:R-:W3:Y:S01]  /*30f20*/  LDL.LU R29, [R1+0x18] ;  /* 0x00001800011d7983 */ /* 0x000ee20000300800 */
[----:B------:R-:W-:Y:S02]  /*30f30*/  ISETP.LT.AND P3, PT, R24, UR5, !P0 ;  /* 0x0000000518007c0c */ /* 0x000fe4000c761270 */
[C---:B------:R-:W-:Y:S01]  /*30f40*/  IADD3 R24, P6, PT, R3.reuse, R0, RZ ;  /* 0x0000000003187210 */ /* 0x040fe20007fde0ff */
[----:B------:R-:W0:Y:S03]  /*30f50*/  LDCU UR5, c[0x0][0x39c] ;  /* 0x00007380ff0577ac */ /* 0x000e260008000800 */
[----:B------:R-:W-:Y:S02]  /*30f60*/  LEA.HI.X.SX32 R25, R3, R2, 0x1, P6 ;  /* 0x0000000203197211 */ /* 0x000fe400030f0eff */
[----:B---3--:R-:W-:Y:S02]  /*30f70*/  PRMT R3, R29, 0x7773, RZ ;  /* 0x000077731d037816 */ /* 0x008fe400000000ff */
[----:B--2---:R-:W-:Y:S01]  /*30f80*/  ISETP.LT.AND P2, PT, R26, UR4, !P0 ;  /* 0x000000041a007c0c */ /* 0x004fe2000c741270 */
[----:B------:R-:W2:Y:S02]  /*30f90*/  LDC R29, c[0x0][0x3b8] ;  /* 0x0000ee00ff1d7b82 */ /* 0x000ea40000000800 */
[----:B------:R3:W-:Y:S01]  /*30fa0*/  @P5 STG.E.U8 desc[UR8][R24.64], R3 ;  /* 0x0000000318005986 */ /* 0x0007e2000c101108 */
[C---:B------:R-:W-:Y:S01]  /*30fb0*/  IADD3 R26, P6, PT, R27.reuse, R0, RZ ;  /* 0x000000001b1a7210 */ /* 0x040fe20007fde0ff */
[----:B------:R-:W0:Y:S02]  /*30fc0*/  LDCU UR4, c[0x0][0x39c] ;  /* 0x00007380ff0477ac */ /* 0x000e240008000800 */
[----:B---3--:R-:W4:Y:S04]  /*30fd0*/  LDL.LU R24, [R1+0x434] ;  /* 0x0004340001187983 */ /* 0x008f280000300800 */
[----:B------:R-:W3:Y:S01]  /*30fe0*/  LDL.LU R25, [R1+0x1c] ;  /* 0x00001c0001197983 */ /* 0x000ee20000300800 */
[----:B-1----:R-:W-:Y:S01]  /*30ff0*/  IMAD R3, R28, 0x2, R27 ;  /* 0x000000021c037824 */ /* 0x002fe200078e021b */
[----:B------:R-:W-:Y:S01]  /*31000*/  LEA.HI.X.SX32 R27, R27, R2, 0x1, P6 ;  /* 0x000000021b1b7211 */ /* 0x000fe200030f0eff */
[----:B------:R-:W1:Y:S01]  /*31010*/  LDC R28, c[0x0][0x3b8] ;  /* 0x0000ee00ff1c7b82 */ /* 0x000e620000000800 */
[----:B---3--:R-:W-:-:S05]  /*31020*/  PRMT R25, R25, 0x7773, RZ ;  /* 0x0000777319197816 */ /* 0x008fca00000000ff */
[----:B------:R3:W-:Y:S04]  /*31030*/  @P4 STG.E.U8 desc[UR8][R26.64], R25 ;  /* 0x000000191a004986 */ /* 0x0007e8000c101108 */
[----:B---3--:R-:W0:Y:S04]  /*31040*/  LDL.LU R25, [R1+0x438] ;  /* 0x0004380001197983 */ /* 0x008e280000300800 */
[----:B------:R-:W3:Y:S01]  /*31050*/  LDL.LU R26, [R1+0x20] ;  /* 0x00002000011a7983 */ /* 0x000ee20000300800 */
[----:B------:R-:W1:Y:S01]  /*31060*/  LDC R27, c[0x0][0x3b8] ;  /* 0x0000ee00ff1b7b82 */ /* 0x000e620000000800 */
[----:B----4-:R-:W-:-:S02]  /*31070*/  ISETP.LT.AND P5, PT, R24, UR6, !P0 ;  /* 0x0000000618007c0c */ /* 0x010fc4000c7a1270 */
[----:B------:R-:W-:Y:S01]  /*31080*/  IADD3 R24, P6, PT, R3, R0, RZ ;  /* 0x0000000003187210 */ /* 0x000fe20007fde0ff */
[----:B------:R-:W4:Y:S01]  /*31090*/  LDCU UR6, c[0x0][0x39c] ;  /* 0x00007380ff0677ac */ /* 0x000f220008000800 */
[----:B-1----:R-:W-:Y:S01]  /*310a0*/  IMAD R27, R27, 0x2, R3 ;  /* 0x000000021b1b7824 */ /* 0x002fe200078e0203 */
[----:B0-----:R-:W-:Y:S02]  /*310b0*/  ISETP.LT.AND P4, PT, R25, UR5, !P0 ;  /* 0x0000000519007c0c */ /* 0x001fe4000c781270 */
[----:B------:R-:W-:Y:S02]  /*310c0*/  LEA.HI.X.SX32 R25, R3, R2, 0x1, P6 ;  /* 0x0000000203197211 */ /* 0x000fe400030f0eff */
[----:B---3--:R-:W-:Y:S01]  /*310d0*/  PRMT R3, R26, 0x7773, RZ ;  /* 0x000077731a037816 */ /* 0x008fe200000000ff */
[----:B------:R-:W0:Y:S04]  /*310e0*/  LDCU UR5, c[0x0][0x39c] ;  /* 0x00007380ff0577ac */ /* 0x000e280008000800 */
[----:B------:R1:W-:Y:S04]  /*310f0*/  @P3 STG.E.U8 desc[UR8][R24.64], R3 ;  /* 0x0000000318003986 */ /* 0x0003e8000c101108 */
[----:B-1----:R-:W3:Y:S01]  /*31100*/  LDL.LU R25, [R1+0x24] ;  /* 0x0000240001197983 */ /* 0x002ee20000300800 */
[----:B------:R-:W-:Y:S01]  /*31110*/  IADD3 R26, P6, PT, R27, R0, RZ ;  /* 0x000000001b1a7210 */ /* 0x000fe20007fde0ff */
[----:B--2---:R-:W-:-:S02]  /*31120*/  IMAD R3, R29, 0x2, R27 ;  /* 0x000000021d037824 */ /* 0x004fc400078e021b */
[----:B------:R-:W2:Y:S01]  /*31130*/  LDL.LU R24, [R1+0x43c] ;  /* 0x00043c0001187983 */ /* 0x000ea20000300800 */
[----:B------:R-:W-:Y:S02]  /*31140*/  PRMT R4, R4, 0x7773, RZ ;  /* 0x0000777304047816 */ /* 0x000fe400000000ff */
[----:B------:R-:W-:Y:S01]  /*31150*/  LEA.HI.X.SX32 R27, R27, R2, 0x1, P6 ;  /* 0x000000021b1b7211 */ /* 0x000fe200030f0eff */
[----:B------:R-:W1:Y:S01]  /*31160*/  LDC R29, c[0x0][0x3b8] ;  /* 0x0000ee00ff1d7b82 */ /* 0x000e620000000800 */
[----:B---3--:R-:W-:-:S05]  /*31170*/  PRMT R25, R25, 0x7773, RZ ;  /* 0x0000777319197816 */ /* 0x008fca00000000ff */
[----:B------:R3:W-:Y:S04]  /*31180*/  @P2 STG.E.U8 desc[UR8][R26.64], R25 ;  /* 0x000000191a002986 */ /* 0x0007e8000c101108 */
[----:B---3--:R-:W0:Y:S01]  /*31190*/  LDL.LU R26, [R1+0x440] ;  /* 0x00044000011a7983 */ /* 0x008e220000300800 */
[----:B------:R-:W-:-:S03]  /*311a0*/  IMAD R27, R28, 0x2, R3 ;  /* 0x000000021c1b7824 */ /* 0x000fc600078e0203 */
[----:B------:R-:W3:Y:S01]  /*311b0*/  LDL.LU R28, [R1+0x28] ;  /* 0x00002800011c7983 */ /* 0x000ee20000300800 */
[----:B--2---:R-:W-:Y:S02]  /*311c0*/  ISETP.LT.AND P3, PT, R24, UR4, !P0 ;  /* 0x0000000418007c0c */ /* 0x004fe4000c761270 */
[C---:B------:R-:W-:Y:S01]  /*311d0*/  IADD3 R24, P6, PT, R3.reuse, R0, RZ ;  /* 0x0000000003187210 */ /* 0x040fe20007fde0ff */
[----:B------:R-:W2:Y:S03]  /*311e0*/  LDCU UR4, c[0x0][0x39c] ;  /* 0x00007380ff0477ac */ /* 0x000ea60008000800 */
[----:B------:R-:W-:Y:S02]  /*311f0*/  LEA.HI.X.SX32 R25, R3, R2, 0x1, P6 ;  /* 0x0000000203197211 */ /* 0x000fe400030f0eff */
[----:B---3--:R-:W-:Y:S02]  /*31200*/  PRMT R3, R28, 0x7773, RZ ;  /* 0x000077731c037816 */ /* 0x008fe400000000ff */
[----:B0-----:R-:W-:Y:S01]  /*31210*/  ISETP.LT.AND P2, PT, R26, UR5, !P0 ;  /* 0x000000051a007c0c */ /* 0x001fe2000c741270 */
[----:B------:R-:W0:Y:S02]  /*31220*/  LDC R28, c[0x0][0x3b8] ;  /* 0x0000ee00ff1c7b82 */ /* 0x000e240000000800 */
[----:B------:R3:W-:Y:S01]  /*31230*/  @P5 STG.E.U8 desc[UR8][R24.64], R3 ;  /* 0x0000000318005986 */ /* 0x0007e2000c101108 */
[----:B------:R-:W-:Y:S01]  /*31240*/  IADD3 R26, P6, PT, R27, R0, RZ ;  /* 0x000000001b1a7210 */ /* 0x000fe20007fde0ff */
[----:B------:R-:W0:Y:S02]  /*31250*/  LDCU UR5, c[0x0][0x39c] ;  /* 0x00007380ff0577ac */ /* 0x000e240008000800 */
[----:B---3--:R-:W4:Y:S04]  /*31260*/  LDL.LU R3, [R1+0x444] ;  /* 0x0004440001037983 */ /* 0x008f280000300800 */
[----:B------:R-:W3:Y:S01]  /*31270*/  LDL.LU R25, [R1+0x2c] ;  /* 0x00002c0001197983 */ /* 0x000ee20000300800 */
[----:B------:R-:W0:Y:S01]  /*31280*/  LDC R24, c[0x0][0x3b8] ;  /* 0x0000ee00ff187b82 */ /* 0x000e220000000800 */
[----:B----4-:R-:W-:Y:S01]  /*31290*/  ISETP.LT.AND P5, PT, R3, UR6, !P0 ;  /* 0x0000000603007c0c */ /* 0x010fe2000c7a1270 */
[----:B0-----:R-:W-:Y:S01]  /*312a0*/  IMAD R3, R24, 0x2, R27 ;  /* 0x0000000218037824 */ /* 0x001fe200078e021b */
[----:B------:R-:W-:-:S02]  /*312b0*/  LEA.HI.X.SX32 R27, R27, R2, 0x1, P6 ;  /* 0x000000021b1b7211 */ /* 0x000fc400030f0eff */
[----:B---3--:R-:W-:Y:S02]  /*312c0*/  PRMT R25, R25, 0x7773, RZ ;  /* 0x0000777319197816 */ /* 0x008fe400000000ff */
[----:B------:R-:W-:Y:S02]  /*312d0*/  PRMT R5, R5, 0x7773, RZ ;  /* 0x0000777305057816 */ /* 0x000fe400000000ff */
[----:B------:R-:W-:Y:S02]  /*312e0*/  PRMT R6, R6, 0x7773, RZ ;  /* 0x0000777306067816 */ /* 0x000fe400000000ff */
[----:B------:R-:W-:Y:S02]  /*312f0*/  IADD3 R24, P6, PT, R3, R0, RZ ;  /* 0x0000000003187210 */ /* 0x000fe40007fde0ff */
[----:B------:R-:W-:Y:S01]  /*31300*/  PRMT R7, R7, 0x7773, RZ ;  /* 0x0000777307077816 */ /* 0x000fe200000000ff */
[----:B------:R0:W-:Y:S01]  /*31310*/  @P4 STG.E.U8 desc[UR8][R26.64], R25 ;  /* 0x000000191a004986 */ /* 0x0001e2000c101108 */
[----:B------:R-:W-:-:S02]  /*31320*/  PRMT R8, R8, 0x7773, RZ ;  /* 0x0000777308087816 */ /* 0x000fc400000000ff */
[----:B------:R-:W-:Y:S01]  /*31330*/  PRMT R9, R9, 0x7773, RZ ;  /* 0x0000777309097816 */ /* 0x000fe200000000ff */
[----:B------:R-:W3:Y:S01]  /*31340*/  LDCU UR6, c[0x0][0x39c] ;  /* 0x00007380ff0677ac */ /* 0x000ee20008000800 */
[----:B0-----:R-:W-:Y:S01]  /*31350*/  LEA.HI.X.SX32 R25, R3, R2, 0x1, P6 ;  /* 0x0000000203197211 */ /* 0x001fe200030f0eff */
[----:B------:R-:W2:Y:S04]  /*31360*/  LDL.LU R27, [R1+0x448] ;  /* 0x00044800011b7983 */ /* 0x000ea80000300800 */
[----:B------:R0:W-:Y:S04]  /*31370*/  @P3 STG.E.U8 desc[UR8][R24.64], R4 ;  /* 0x0000000418003986 */ /* 0x0001e8000c101108 */
[----:B0-----:R-:W4:Y:S04]  /*31380*/  LDL.LU R25, [R1+0x450] ;  /* 0x0004500001197983 */ /* 0x001f280000300800 */
[----:B------:R-:W3:Y:S01]  /*31390*/  LDL.LU R24, [R1+0x454] ;  /* 0x0004540001187983 */ /* 0x000ee20000300800 */
[----:B--2---:R-:W-:Y:S01]  /*313a0*/  ISETP.LT.AND P4, PT, R27, UR4, !P0 ;  /* 0x000000041b007c0c */ /* 0x004fe2000c781270 */
[----:B-1----:R-:W-:Y:S01]  /*313b0*/  IMAD R27, R29, 0x2, R3 ;  /* 0x000000021d1b7824 */ /* 0x002fe200078e0203 */
[----:B------:R-:W3:Y:S01]  /*313c0*/  LDCU UR4, c[0x0][0x39c] ;  /* 0x00007380ff0477ac */ /* 0x000ee20008000800 */
[----:B------:R-:W0:Y:S01]  /*313d0*/  LDC R29, c[0x0][0x3b8] ;  /* 0x0000ee00ff1d7b82 */ /* 0x000e220000000800 */
[----:B----4-:R-:W-:-:S02]  /*313e0*/  ISETP.LT.AND P3, PT, R25, UR5, !P0 ;  /* 0x0000000519007c0c */ /* 0x010fc4000c761270 */
[----:B------:R-:W-:-:S05]  /*313f0*/  IADD3 R26, P6, PT, R27, R0, RZ ;  /* 0x000000001b1a7210 */ /* 0x000fca0007fde0ff */
[----:B------:R-:W1:Y:S01]  /*31400*/  LDC R25, c[0x0][0x3b8] ;  /* 0x0000ee00ff197b82 */ /* 0x000e620000000800 */
[----:B------:R-:W-:-:S07]  /*31410*/  IMAD R3, R28, 0x2, R27 ;  /* 0x000000021c037824 */ /* 0x000fce00078e021b */
[----:B------:R-:W2:Y:S01]  /*31420*/  LDC R28, c[0x0][0x3b8] ;  /* 0x0000ee00ff1c7b82 */ /* 0x000ea20000000800 */
[----:B------:R-:W-:Y:S01]  /*31430*/  LEA.HI.X.SX32 R27, R27, R2, 0x1, P6 ;  /* 0x000000021b1b7211 */ /* 0x000fe200030f0eff */
[----:B------:R-:W4:Y:S01]  /*31440*/  LDCU UR5, c[0x0][0x39c] ;  /* 0x00007380ff0577ac */ /* 0x000f220008000800 */
[----:B------:R-:W-:-:S03]  /*31450*/  IADD3 R4, P6, PT, R3, R0, RZ ;  /* 0x0000000003047210 */ /* 0x000fc60007fde0ff */
[----:B------:R0:W-:Y:S01]  /*31460*/  @P2 STG.E.U8 desc[UR8][R26.64], R5 ;  /* 0x000000051a002986 */ /* 0x0001e2000c101108 */
[----:B---3--:R-:W-:Y:S01]  /*31470*/  ISETP.LT.AND P2, PT, R24, UR4, !P0 ;  /* 0x0000000418007c0c */ /* 0x008fe2000c741270 */
[----:B------:R-:W3:Y:S01]  /*31480*/  LDCU UR4, c[0x0][0x39c] ;  /* 0x00007380ff0477ac */ /* 0x000ee20008000800 */
[----:B0-----:R-:W-:Y:S01]  /*31490*/  LEA.HI.X.SX32 R5, R3, R2, 0x1, P6 ;  /* 0x0000000203057211 */ /* 0x001fe200030f0eff */
[----:B------:R-:W3:Y:S01]  /*314a0*/  LDL.LU R26, [R1+0x458] ;  /* 0x00045800011a7983 */ /* 0x000ee20000300800 */
[----:B------:R-:W0:Y:S01]  /*314b0*/  LDC R27, c[0x0][0x3b8] ;  /* 0x0000ee00ff1b7b82 */ /* 0x000e220000000800 */
[----:B-1----:R-:W-:Y:S02]  /*314c0*/  IMAD R25, R25, 0x2, R3 ;  /* 0x0000000219197824 */ /* 0x002fe400078e0203 */
[----:B------:R1:W-:Y:S03]  /*314d0*/  @P5 STG.E.U8 desc[UR8][R4.64], R6 ;  /* 0x0000000604005986 */ /* 0x0003e6000c101108 */
[----:B------:R-:W-:Y:S01]  /*314e0*/  IADD3 R24, P6, PT, R25, R0, RZ ;  /* 0x0000000019187210 */ /* 0x000fe20007fde0ff */
[----:B------:R-:W-:-:S03]  /*314f0*/  IMAD R3, R29, 0x2, R25 ;  /* 0x000000021d037824 */ /* 0x000fc600078e0219 */
[----:B------:R-:W-:Y:S01]  /*31500*/  LEA.HI.X.SX32 R25, R25, R2, 0x1, P6 ;  /* 0x0000000219197211 */ /* 0x000fe200030f0eff */
[----:B-1----:R-:W4:Y:S04]  /*31510*/  LDL.LU R6, [R1+0x45c] ;  /* 0x00045c0001067983 */ /* 0x002f280000300800 */
[----:B------:R1:W-:Y:S04]  /*31520*/  @P4 STG.E.U8 desc[UR8][R24.64], R7 ;  /* 0x0000000718004986 */ /* 0x0003e8000c101108 */
[----:B-1----:R-:W3:Y:S01]  /*31530*/  LDL.LU R25, [R1+0x460] ;  /* 0x0004600001197983 */ /* 0x002ee20000300800 */
[C---:B------:R-:W-:Y:S01]  /*31540*/  IADD3 R4, P6, PT, R3.reuse, R0, RZ ;  /* 0x0000000003047210 */ /* 0x040fe20007fde0ff */
[----:B--2---:R-:W-:Y:S01]  /*31550*/  IMAD R7, R28, 0x2, R3 ;  /* 0x000000021c077824 */ /* 0x004fe200078e0203 */
[----:B------:R-:W1:Y:S01]  /*31560*/  LDC R24, c[0x0][0x3b8] ;  /* 0x0000ee00ff187b82 */ /* 0x000e620000000800 */
[----:B------:R-:W2:Y:S01]  /*31570*/  LDL.LU R28, [R1+0x46c] ;  /* 0x00046c00011c7983 */ /* 0x000ea20000300800 */
[----:B------:R-:W-:Y:S01]  /*31580*/  LEA.HI.X.SX32 R5, R3, R2, 0x1, P6 ;  /* 0x0000000203057211 */ /* 0x000fe200030f0eff */
[----:B0-----:R-:W-:-:S02]  /*31590*/  IMAD R3, R27, 0x2, R7 ;  /* 0x000000021b037824 */ /* 0x001fc400078e0207 */
[----:B------:R-:W2:Y:S04]  /*315a0*/  LDL.LU R29, [R1+0x470] ;  /* 0x00047000011d7983 */ /* 0x000ea80000300800 */
[----:B------:R-:W2:Y:S04]  /*315b0*/  LDL.LU R27, [R1+0x468] ;  /* 0x00046800011b7983 */ /* 0x000ea80000300800 */
[----:B------:R0:W-:Y:S01]  /*315c0*/  @P3 STG.E.U8 desc[UR8][R4.64], R8 ;  /* 0x0000000804003986 */ /* 0x0001e2000c101108 */
[----:B------:R-:W-:Y:S01]  /*315d0*/  PRMT R10, R10, 0x7773, RZ ;  /* 0x000077730a0a7816 */ /* 0x000fe200000000ff */
[----:B0-----:R-:W0:Y:S01]  /*315e0*/  LDC R8, c[0x0][0x3b8] ;  /* 0x0000ee00ff087b82 */ /* 0x001e220000000800 */
[----:B----4-:R-:W-:-:S02]  /*315f0*/  ISETP.LT.AND P4, PT, R6, UR5, !P0 ;  /* 0x0000000506007c0c */ /* 0x010fc4000c781270 */
[C---:B------:R-:W-:Y:S02]  /*31600*/  IADD3 R6, P6, PT, R7.reuse, R0, RZ ;  /* 0x0000000007067210 */ /* 0x040fe40007fde0ff */
[----:B---3--:R-:W-:Y:S01]  /*31610*/  ISETP.LT.AND P5, PT, R26, UR6, !P0 ;  /* 0x000000061a007c0c */ /* 0x008fe2000c7a1270 */
[----:B------:R-:W3:Y:S02]  /*31620*/  LDCU UR6, c[0x0][0x39c] ;  /* 0x00007380ff0677ac */ /* 0x000ee40008000800 */
[----:B------:R-:W4:Y:S01]  /*31630*/  LDC R26, c[0x0][0x3b8] ;  /* 0x0000ee00ff1a7b82 */ /* 0x000f220000000800 */
[----:B------:R-:W-:Y:S02]  /*31640*/  LEA.HI.X.SX32 R7, R7, R2, 0x1, P6 ;  /* 0x0000000207077211 */ /* 0x000fe400030f0eff */
[----:B------:R-:W-:Y:S02]  /*31650*/  PRMT R11, R11, 0x7773, RZ ;  /* 0x000077730b0b7816 */ /* 0x000fe400000000ff */
[----:B------:R-:W-:Y:S01]  /*31660*/  PRMT R12, R12, 0x7773, RZ ;  /* 0x000077730c0c7816 */ /* 0x000fe200000000ff */
[----:B------:R-:W0:Y:S01]  /*31670*/  LDCU UR5, c[0x0][0x39c] ;  /* 0x00007380ff0577ac */ /* 0x000e220008000800 */
[----:B------:R1:W-:Y:S01]  /*31680*/  @P2 STG.E.U8 desc[UR8][R6.64], R9 ;  /* 0x0000000906002986 */ /* 0x0003e2000c101108 */
[----:B------:R-:W-:-:S02]  /*31690*/  ISETP.LT.AND P3, PT, R25, UR4, !P0 ;  /* 0x0000000419007c0c */ /* 0x000fc4000c761270 */
[C---:B------:R-:W-:Y:S01]  /*316a0*/  IADD3 R4, P6, PT, R3.reuse, R0, RZ ;  /* 0x0000000003047210 */ /* 0x040fe20007fde0ff */
[----:B------:R-:W3:Y:S01]  /*316b0*/  LDL.LU R25, [R1+0x474] ;  /* 0x0004740001197983 */ /* 0x000ee20000300800 */
[----:B------:R-:W2:Y:S03]  /*316c0*/  LDCU UR4, c[0x0][0x39c] ;  /* 0x00007380ff0477ac */ /* 0x000ea60008000800 */
[----:B-1----:R-:W3:Y:S01]  /*316d0*/  LDL.LU R7, [R1+0x464] ;  /* 0x0004640001077983 */ /* 0x002ee20000300800 */
[----:B------:R-:W-:Y:S01]  /*316e0*/  LEA.HI.X.SX32 R5, R3, R2, 0x1, P6 ;  /* 0x0000000203057211 */ /* 0x000fe200030f0eff */
[----:B------:R-:W1:Y:S04]  /*316f0*/  LDC R9, c[0x0][0x3b8] ;  /* 0x0000ee00ff097b82 */ /* 0x000e680000000800 */
[----:B------:R0:W-:Y:S01]  /*31700*/  @P5 STG.E.U8 desc[UR8][R4.64], R10 ;  /* 0x0000000a04005986 */ /* 0x0001e2000c101108 */
[----:B----4-:R-:W-:-:S03]  /*31710*/  IMAD R3, R26, 0x2, R3 ;  /* 0x000000021a037824 */ /* 0x010fc600078e0203 */
[----:B0-----:R-:W0:Y:S02]  /*31720*/  LDC R10, c[0x0][0x3b8] ;  /* 0x0000ee00ff0a7b82 */ /* 0x001e240000000800 */
[----:B------:R-:W-:-:S04]  /*31730*/  IADD3 R4, P5, PT, R3, R0, RZ ;  /* 0x0000000003047210 */ /* 0x000fc80007fbe0ff */
[----:B------:R-:W-:-:S05]  /*31740*/  LEA.HI.X.SX32 R5, R3, R2, 0x1, P5 ;  /* 0x0000000203057211 */ /* 0x000fca00028f0eff */
[----:B------:R0:W-:Y:S01]  /*31750*/  @P4 STG.E.U8 desc[UR8][R4.64], R11 ;  /* 0x0000000b04004986 */ /* 0x0001e2000c101108 */
[----:B--2---:R-:W-:Y:S02]  /*31760*/  ISETP.LT.AND P4, PT, R28, UR4, !P0 ;  /* 0x000000041c007c0c */ /* 0x004fe4000c781270 */
[----:B---3--:R-:W-:Y:S01]  /*31770*/  ISETP.LT.AND P2, PT, R7, UR6, !P0 ;  /* 0x0000000607007c0c */ /* 0x008fe2000c741270 */
[----:B------:R-:W-:Y:S01]  /*31780*/  IMAD R7, R24, 0x2, R3 ;  /* 0x0000000218077824 */ /* 0x000fe200078e0203 */
[----:B------:R-:W2:Y:S01]  /*31790*/  LDCU UR6, c[0x0][0x39c] ;  /* 0x00007380ff0677ac */ /* 0x000ea20008000800 */
[----:B------:R-:W3:Y:S01]  /*317a0*/  LDC R3, c[0x0][0x3b8] ;  /* 0x0000ee00ff037b82 */ /* 0x000ee20000000800 */
[----:B------:R-:W-:Y:S01]  /*317b0*/  ISETP.LT.AND P6, PT, R27, UR5, !P0 ;  /* 0x000000051b007c0c */ /* 0x000fe2000c7c1270 */
[----:B------:R-:W-:Y:S01]  /*317c0*/  IMAD R8, R8, 0x2, R7 ;  /* 0x0000000208087824 */ /* 0x000fe200078e0207 */
[C---:B------:R-:W-:Y:S01]  /*317d0*/  IADD3 R6, P5, PT, R7.reuse, R0, RZ ;  /* 0x0000000007067210 */ /* 0x040fe20007fbe0ff */
[----:B------:R-:W4:Y:S01]  /*317e0*/  LDCU UR5, c[0x0][0x39c] ;  /* 0x00007380ff0577ac */ /* 0x000f220008000800 */
[----:B------:R-:W1:Y:S02]  /*317f0*/  LDCU UR4, c[0x0][0x39c] ;  /* 0x00007380ff0477ac */ /* 0x000e640008000800 */
[----:B------:R-:W-:Y:S01]  /*31800*/  LEA.HI.X.SX32 R7, R7, R2, 0x1, P5 ;  /* 0x0000000207077211 */ /* 0x000fe200028f0eff */
[----:B0-----:R-:W-:-:S04]  /*31810*/  IMAD R11, R10, 0x2, R8 ;  /* 0x000000020a0b7824 */ /* 0x001fc800078e0208 */
[----:B------:R0:W-:Y:S04]  /*31820*/  @P3 STG.E.U8 desc[UR8][R6.64], R12 ;  /* 0x0000000c06003986 */ /* 0x0001e8000c101108 */
[----:B0-----:R-:W3:Y:S04]  /*31830*/  LDL.LU R12, [R1+0x47c] ;  /* 0x00047c00010c7983 */ /* 0x001ee80000300800 */
[----:B------:R-:W3:Y:S04]  /*31840*/  LDL.LU R10, [R1+0x478] ;  /* 0x00047800010a7983 */ /* 0x000ee80000300800 */
[----:B------:R-:W3:Y:S04]  /*31850*/  LDL.LU R24, [R1+0x480] ;  /* 0x0004800001187983 */ /* 0x000ee80000300800 */
[----:B------:R-:W3:Y:S04]  /*31860*/  LDL.LU R26, [R1+0x484] ;  /* 0x00048400011a7983 */ /* 0x000ee80000300800 */
[----:B------:R-:W3:Y:S01]  /*31870*/  LDL.LU R28, [R1+0x44c] ;  /* 0x00044c00011c7983 */ /* 0x000ee20000300800 */
[----:B------:R-:W-:-:S02]  /*31880*/  IADD3 R4, P5, PT, R8, R0, RZ ;  /* 0x0000000008047210 */ /* 0x000fc40007fbe0ff */
[----:B--2---:R-:W-:Y:S02]  /*31890*/  ISETP.LT.AND P3, PT, R29, UR6, !P0 ;  /* 0x000000061d007c0c */ /* 0x004fe4000c761270 */
[----:B------:R-:W-:Y:S02]  /*318a0*/  PRMT R29, R13, 0x7773, RZ ;  /* 0x000077730d1d7816 */ /* 0x000fe400000000ff */
[----:B------:R-:W-:Y:S02]  /*318b0*/  LEA.HI.X.SX32 R5, R8, R2, 0x1, P5 ;  /* 0x0000000208057211 */ /* 0x000fe400028f0eff */
[----:B------:R-:W-:Y:S01]  /*318c0*/  PRMT R27, R14, 0x7773, RZ ;  /* 0x000077730e1b7816 */ /* 0x000fe200000000ff */
[----:B------:R-:W0:Y:S01]  /*318d0*/  LDC R8, c[0x0][0x3b8] ;  /* 0x0000ee00ff087b82 */ /* 0x000e220000000800 */
[----:B-1----:R-:W-:Y:S01]  /*318e0*/  IMAD R13, R9, 0x2, R11 ;  /* 0x00000002090d7824 */ /* 0x002fe200078e020b */
[----:B----4-:R-:W-:Y:S01]  /*318f0*/  ISETP.LT.AND P5, PT, R25, UR5, !P0 ;  /* 0x0000000519007c0c */ /* 0x010fe2000c7a1270 */
[----:B------:R1:W-:Y:S05]  /*31900*/  @P2 STG.E.U8 desc[UR8][R4.64], R29 ;  /* 0x0000001d04002986 */ /* 0x0003ea000c101108 */
[----:B------:R-:W2:Y:S01]  /*31910*/  LDC R9, c[0x0][0x3b8] ;  /* 0x0000ee00ff097b82 */ /* 0x000ea20000000800 */
[----:B------:R-:W4:Y:S01]  /*31920*/  LDCU UR5, c[0x0][0x39c] ;  /* 0x00007380ff0577ac */ /* 0x000f220008000800 */
[----:B------:R-:W-:Y:S01]  /*31930*/  PRMT R25, R15, 0x7773, RZ ;  /* 0x000077730f197816 */ /* 0x000fe200000000ff */
[----:B------:R-:W0:Y:S01]  /*31940*/  LDCU UR6, c[0x0][0x39c] ;  /* 0x00007380ff0677ac */ /* 0x000e220008000800 */
[----:B-1----:R-:W-:-:S04]  /*31950*/  IADD3 R4, P2, PT, R11, R0, RZ ;  /* 0x000000000b047210 */ /* 0x002fc80007f5e0ff */
[----:B------:R-:W-:Y:S02]  /*31960*/  LEA.HI.X.SX32 R5, R11, R2, 0x1, P2 ;  /* 0x000000020b057211 */ /* 0x000fe400010f0eff */
[----:B------:R-:W-:-:S04]  /*31970*/  IADD3 R6, P2, PT, R13, R0, RZ ;  /* 0x000000000d067210 */ /* 0x000fc80007f5e0ff */
[----:B------:R-:W-:Y:S01]  /*31980*/  LEA.HI.X.SX32 R7, R13, R2, 0x1, P2 ;  /* 0x000000020d077211 */ /* 0x000fe200010f0eff */
[----:B---3--:R-:W-:Y:S01]  /*31990*/  IMAD R13, R3, 0x2, R13 ;  /* 0x00000002030d7824 */ /* 0x008fe200078e020d */
[----:B------:R1:W-:Y:S04]  /*319a0*/  @P6 STG.E.U8 desc[UR8][R4.64], R27 ;  /* 0x0000001b04006986 */ /* 0x0003e8000c101108 */
[----:B------:R2:W-:Y:S01]  /*319b0*/  @P4 STG.E.U8 desc[UR8][R6.64], R25 ;  /* 0x0000001906004986 */ /* 0x0005e2000c101108 */
[----:B------:R-:W3:Y:S01]  /*319c0*/  LDC R3, c[0x0][0x3b8] ;  /* 0x0000ee00ff037b82 */ /* 0x000ee20000000800 */
[----:B0-----:R-:W-:-:S07]  /*319d0*/  IMAD R15, R8, 0x2, R13 ;  /* 0x00000002080f7824 */ /* 0x001fce00078e020d */
[----:B------:R-:W0:Y:S01]  /*319e0*/  LDC R8, c[0x0][0x3b8] ;  /* 0x0000ee00ff087b82 */ /* 0x000e220000000800 */
[----:B------:R-:W-:Y:S02]  /*319f0*/  PRMT R29, R16, 0x7773, RZ ;  /* 0x00007773101d7816 */ /* 0x000fe400000000ff */
[----:B-1----:R-:W-:Y:S01]  /*31a00*/  IADD3 R4, P6, PT, R15, R0, RZ ;  /* 0x000000000f047210 */ /* 0x002fe20007fde0ff */
[----:B--2---:R-:W-:-:S04]  /*31a10*/  IMAD R25, R9, 0x2, R15 ;  /* 0x0000000209197824 */ /* 0x004fc800078e020f */
[----:B------:R-:W1:Y:S01]  /*31a20*/  LDC R9, c[0x0][0x3b8] ;  /* 0x0000ee00ff097b82 */ /* 0x000e620000000800 */
[----:B------:R-:W-:Y:S02]  /*31a30*/  LEA.HI.X.SX32 R5, R15, R2, 0x1, P6 ;  /* 0x000000020f057211 */ /* 0x000fe400030f0eff */
[----:B------:R-:W-:Y:S02]  /*31a40*/  IADD3 R6, P6, PT, R25, R0, RZ ;  /* 0x0000000019067210 */ /* 0x000fe40007fde0ff */
[----:B------:R-:W-:Y:S02]  /*31a50*/  PRMT R15, R17, 0x7773, RZ ;  /* 0x00007773110f7816 */ /* 0x000fe400000000ff */
[----:B------:R-:W-:Y:S02]  /*31a60*/  PRMT R17, R18, 0x7773, RZ ;  /* 0x0000777312117816 */ /* 0x000fe400000000ff */
[----:B------:R-:W-:Y:S01]  /*31a70*/  LEA.HI.X.SX32 R7, R25, R2, 0x1, P6 ;  /* 0x0000000219077211 */ /* 0x000fe200030f0eff */
[----:B---3--:R-:W-:Y:S01]  /*31a80*/  IMAD R3, R3, 0x2, R25 ;  /* 0x0000000203037824 */ /* 0x008fe200078e0219 */
[----:B------:R-:W-:-:S02]  /*31a90*/  PRMT R19, R19, 0x7773, RZ ;  /* 0x0000777313137816 */ /* 0x000fc400000000ff */
[----:B------:R-:W-:Y:S02]  /*31aa0*/  PRMT R27, R20, 0x7773, RZ ;  /* 0x00007773141b7816 */ /* 0x000fe400000000ff */
[----:B------:R-:W-:Y:S02]  /*31ab0*/  PRMT R25, R21, 0x7773, RZ ;  /* 0x0000777315197816 */ /* 0x000fe400000000ff */
[----:B------:R-:W-:Y:S02]  /*31ac0*/  PRMT R21, R22, 0x7773, RZ ;  /* 0x0000777316157816 */ /* 0x000fe400000000ff */
[----:B------:R-:W-:Y:S02]  /*31ad0*/  PRMT R23, R23, 0x7773, RZ ;  /* 0x0000777317177816 */ /* 0x000fe400000000ff */
[----:B------:R-:W-:Y:S02]  /*31ae0*/  ISETP.LT.AND P2, PT, R10, UR4, !P0 ;  /* 0x000000040a007c0c */ /* 0x000fe4000c741270 */
[C---:B------:R-:W-:Y:S01]  /*31af0*/  IADD3 R10, P4, PT, R13.reuse, R0, RZ ;  /* 0x000000000d0a7210 */ /* 0x040fe20007f9e0ff */
[----:B------:R-:W2:Y:S03]  /*31b00*/  LDCU UR4, c[0x0][0x39c] ;  /* 0x00007380ff0477ac */ /* 0x000ea60008000800 */
[----:B------:R-:W-:-:S02]  /*31b10*/  LEA.HI.X.SX32 R11, R13, R2, 0x1, P4 ;  /* 0x000000020d0b7211 */ /* 0x000fc400020f0eff */
[----:B------:R-:W3:Y:S01]  /*31b20*/  LDC R13, c[0x0][0x3b8] ;  /* 0x0000ee00ff0d7b82 */ /* 0x000ee20000000800 */
[----:B----4-:R-:W-:-:S07]  /*31b30*/  ISETP.LT.AND P4, PT, R12, UR5, !P0 ;  /* 0x000000050c007c0c */ /* 0x010fce000c781270 */
[----:B------:R-:W4:Y:S01]  /*31b40*/  LDC R12, c[0x0][0x3b8] ;  /* 0x0000ee00ff0c7b82 */ /* 0x000f220000000800 */
[----:B------:R0:W-:Y:S04]  /*31b50*/  @P3 STG.E.U8 desc[UR8][R10.64], R29 ;  /* 0x0000001d0a003986 */ /* 0x0001e8000c101108 */
[----:B------:R1:W-:Y:S04]  /*31b60*/  @P5 STG.E.U8 desc[UR8][R4.64], R15 ;  /* 0x0000000f04005986 */ /* 0x0003e8000c101108 */
[----:B------:R1:W-:Y:S01]  /*31b70*/  @P2 STG.E.U8 desc[UR8][R6.64], R17 ;  /* 0x0000001106002986 */ /* 0x0003e2000c101108 */
[----:B------:R-:W-:-:S02]  /*31b80*/  ISETP.LT.AND P3, PT, R24, UR6, !P0 ;  /* 0x0000000618007c0c */ /* 0x000fc4000c761270 */
[----:B0-----:R-:W-:Y:S02]  /*31b90*/  IADD3 R10, P2, PT, R3, R0, RZ ;  /* 0x00000000030a7210 */ /* 0x001fe40007f5e0ff */
[----:B--2---:R-:W-:Y:S01]  /*31ba0*/  ISETP.LT.AND P5, PT, R26, UR4, !P0 ;  /* 0x000000041a007c0c */ /* 0x004fe2000c7a1270 */
[----:B---3--:R-:W-:Y:S01]  /*31bb0*/  IMAD R13, R13, 0x2, R3 ;  /* 0x000000020d0d7824 */ /* 0x008fe200078e0203 */
[----:B------:R-:W-:-:S03]  /*31bc0*/  LEA.HI.X.SX32 R11, R3, R2, 0x1, P2 ;  /* 0x00000002030b7211 */ /* 0x000fc600010f0eff */
[----:B-1----:R-:W-:Y:S01]  /*31bd0*/  IMAD R15, R8, 0x2, R13 ;  /* 0x00000002080f7824 */ /* 0x002fe200078e020d */
[----:B------:R-:W-:-:S03]  /*31be0*/  ISETP.LT.AND P0, PT, R28, UR7, !P0 ;  /* 0x000000071c007c0c */ /* 0x000fc6000c701270 */
[----:B----4-:R-:W-:Y:S01]  /*31bf0*/  IMAD R3, R12, 0x2, R15 ;  /* 0x000000020c037824 */ /* 0x010fe200078e020f */
[-C--:B------:R-:W-:Y:S02]  /*31c00*/  IADD3 R4, P6, PT, R13, R0.reuse, RZ ;  /* 0x000000000d047210 */ /* 0x080fe40007fde0ff */
[-C--:B------:R-:W-:Y:S01]  /*31c10*/  IADD3 R6, P2, PT, R15, R0.reuse, RZ ;  /* 0x000000000f067210 */ /* 0x080fe20007f5e0ff */
[----:B------:R0:W-:Y:S01]  /*31c20*/  @P4 STG.E.U8 desc[UR8][R10.64], R19 ;  /* 0x000000130a004986 */ /* 0x0001e2000c101108 */
[----:B------:R-:W-:Y:S02]  /*31c30*/  IADD3 R8, P4, PT, R3, R0, RZ ;  /* 0x0000000003087210 */ /* 0x000fe40007f9e0ff */
[-C--:B------:R-:W-:Y:S02]  /*31c40*/  LEA.HI.X.SX32 R5, R13, R2.reuse, 0x1, P6 ;  /* 0x000000020d057211 */ /* 0x080fe400030f0eff */
[-C--:B------:R-:W-:Y:S01]  /*31c50*/  LEA.HI.X.SX32 R7, R15, R2.reuse, 0x1, P2 ;  /* 0x000000020f077211 */ /* 0x080fe200010f0eff */
[----:B------:R-:W-:Y:S01]  /*31c60*/  IMAD R13, R9, 0x2, R3 ;  /* 0x00000002090d7824 */ /* 0x000fe200078e0203 */
[----:B------:R-:W-:Y:S01]  /*31c70*/  LEA.HI.X.SX32 R9, R3, R2, 0x1, P4 ;  /* 0x0000000203097211 */ /* 0x000fe200020f0eff */
[----:B------:R0:W-:Y:S04]  /*31c80*/  @P3 STG.E.U8 desc[UR8][R4.64], R27 ;  /* 0x0000001b04003986 */ /* 0x0001e8000c101108 */
[----:B------:R0:W-:Y:S01]  /*31c90*/  @P5 STG.E.U8 desc[UR8][R6.64], R25 ;  /* 0x0000001906005986 */ /* 0x0001e2000c101108 */
[----:B------:R-:W-:-:S03]  /*31ca0*/  IADD3 R12, P2, PT, R13, R0, RZ ;  /* 0x000000000d0c7210 */ /* 0x000fc60007f5e0ff */
[----:B------:R0:W-:Y:S01]  /*31cb0*/  @P0 STG.E.U8 desc[UR8][R8.64], R21 ;  /* 0x0000001508000986 */ /* 0x0001e2000c101108 */
[----:B------:R-:W-:Y:S01]  /*31cc0*/  LEA.HI.X.SX32 R13, R13, R2, 0x1, P2 ;  /* 0x000000020d0d7211 */ /* 0x000fe200010f0eff */
[----:B------:R-:W-:Y:S08]  /*31cd0*/  @!P1 EXIT ;  /* 0x000000000000994d */ /* 0x000ff00003800000 */
[----:B------:R-:W-:Y:S01]  /*31ce0*/  STG.E.U8 desc[UR8][R12.64], R23 ;  /* 0x000000170c007986 */ /* 0x000fe2000c101108 */
[----:B------:R-:W-:Y:S05]  /*31cf0*/  EXIT ;  /* 0x000000000000794d */ /* 0x000fea0003800000 */
.L_x_3:
[----:B------:R-:W-:-:S00]  /*31d00*/  BRA `(.L_x_3) ;  /* 0xfffffffc00fc7947 */ /* 0x000fc0000383ffff */
[----:B------:R-:W-:-:S00]  /*31d10*/  NOP ;  /* 0x0000000000007918 */ /* 0x000fc00000000000 */
        /* <DEDUP_REMOVED lines=14> */
.L_x_4:


//--------------------- .nv.shared.matmul_kernel  --------------------------
	.section	.nv.shared.matmul_kernel,"aw",@nobits
	.sectionflags	@""
	.align	16
	.zero		1024


//--------------------- .nv.shared.reserved.0     --------------------------
	.section	.nv.shared.reserved.0,"aw",@nobits
	.weak		__nv_reservedSMEM_offset_0_alias
	.size		__nv_reservedSMEM_offset_0_alias, 0, 64
	.other		__nv_reservedSMEM_offset_0_alias,@"STO_CUDA_RESERVED_SHARED STV_DEFAULT"
__nv_reservedSMEM_offset_0_alias:
	.zero		0
	.zero		64


//--------------------- .nv.constant0.matmul_kernel --------------------------
	.section	.nv.constant0.matmul_kernel,"a",@progbits
	.sectionflags	@""
	.align	4
.nv.constant0.matmul_kernel:
	.zero		976


//--------------------- SYMBOLS --------------------------

	.type		.nv.reservedSmem.offset0,@object
	.size		.nv.reservedSmem.offset0,0x4
	.type		.nv.reservedSmem.cap,@object
	.size		.nv.reservedSmem.cap,0x4
